	.target	sm_90a

	.elftype	@"ET_EXEC"


//--------------------- .note.nv.tkinfo           --------------------------
	.section	.note.nv.tkinfo,"",@"SHT_NOTE"
	.sectionflags	@"SHF_NOTE_NV_TKINFO"
	.tkinfo
        /*0018*/ 	.word	0x00000002
        /*0030*/ 	.string	""
        /*0030*/ 	.string	"ptxas"
        /*0030*/ 	.string	"Cuda compilation tools, release 13.0, V13.0.88"
        /*0030*/ 	.string	"Build cuda_13.0.r13.0/compiler.36424714_0"
        /*0030*/ 	.string	"-v  -suppress-debug-info  -lineinfo  -arch sm_90a "



//--------------------- .note.nv.cuinfo           --------------------------
	.section	.note.nv.cuinfo,"",@"SHT_NOTE"
	.sectionflags	@"SHF_NOTE_NV_CUINFO"
        /*0018*/ 	.short	0x0002
        /*001a*/ 	.short	0x005a
        /*001c*/ 	.short	0x0082
	.zero		2


//--------------------- .nv.info                  --------------------------
	.section	.nv.info,"",@"SHT_CUDA_INFO"
	.align	4


	//----- nvinfo : EIATTR_REGCOUNT
	.align		4
        /*0000*/ 	.byte	0x04, 0x2f
        /*0002*/ 	.short	(.L_1 - .L_0)
	.align		4
.L_0:
        /*0004*/ 	.word	index@(matmul_kernel)
        /*0008*/ 	.word	0x000000ff


	//----- nvinfo : EIATTR_FRAME_SIZE
	.align		4
.L_1:
        /*000c*/ 	.byte	0x04, 0x11
        /*000e*/ 	.short	(.L_3 - .L_2)
	.align		4
.L_2:
        /*0010*/ 	.word	index@(matmul_kernel)
        /*0014*/ 	.word	0x000008b8


	//----- nvinfo : EIATTR_MIN_STACK_SIZE
	.align		4
.L_3:
        /*0018*/ 	.byte	0x04, 0x12
        /*001a*/ 	.short	(.L_5 - .L_4)
	.align		4
.L_4:
        /*001c*/ 	.word	index@(matmul_kernel)
        /*0020*/ 	.word	0x000008b8
.L_5:


//--------------------- .nv.compat                --------------------------
	.section	.nv.compat,"",@"SHT_CUDA_COMPAT_INFO"
	.align	4
        /*0000*/ 	.byte	0x02, 0x09, 0x01, 0x00, 0x02, 0x02, 0x04, 0x00, 0x02, 0x05, 0x05, 0x00, 0x03, 0x07, 0x01, 0x01
        /*0010*/ 	.byte	0x02, 0x03, 0x00, 0x00, 0x02, 0x06, 0x01, 0x00, 0x04, 0x0b, 0x08, 0x00, 0x00, 0x00, 0x00, 0x00
        /*0020*/ 	.byte	0x00, 0x00, 0x00, 0x00


//--------------------- .nv.info.matmul_kernel    --------------------------
	.section	.nv.info.matmul_kernel,"",@"SHT_CUDA_INFO"
	.sectionflags	@""
	.align	4


	//----- nvinfo : EIATTR_CUDA_API_VERSION
	.align		4
        /*0000*/ 	.byte	0x04, 0x37
        /*0002*/ 	.short	(.L_7 - .L_6)
.L_6:
        /*0004*/ 	.word	0x00000082


	//----- nvinfo : EIATTR_KPARAM_INFO
	.align		4
.L_7:
        /*0008*/ 	.byte	0x04, 0x17
        /*000a*/ 	.short	(.L_9 - .L_8)
.L_8:
        /*000c*/ 	.word	0x00000000
        /*0010*/ 	.short	0x000d
        /*0012*/ 	.short	0x0048
        /*0014*/ 	.byte	0x00, 0xf4, 0x21, 0x00


	//----- nvinfo : EIATTR_KPARAM_INFO
	.align		4
.L_9:
        /*0018*/ 	.byte	0x04, 0x17
        /*001a*/ 	.short	(.L_11 - .L_10)
.L_10:
        /*001c*/ 	.word	0x00000000
        /*0020*/ 	.short	0x000c
        /*0022*/ 	.short	0x0040
        /*0024*/ 	.byte	0x00, 0xf4, 0x21, 0x00


	//----- nvinfo : EIATTR_KPARAM_INFO
	.align		4
.L_11:
        /*0028*/ 	.byte	0x04, 0x17
        /*002a*/ 	.short	(.L_13 - .L_12)
.L_12:
        /*002c*/ 	.word	0x00000000
        /*0030*/ 	.short	0x000b
        /*0032*/ 	.short	0x0038
        /*0034*/ 	.byte	0x00, 0xf0, 0x11, 0x00


	//----- nvinfo : EIATTR_KPARAM_INFO
	.align		4
.L_13:
        /*0038*/ 	.byte	0x04, 0x17
        /*003a*/ 	.short	(.L_15 - .L_14)
.L_14:
        /*003c*/ 	.word	0x00000000
        /*0040*/ 	.short	0x000a
        /*0042*/ 	.short	0x0034
        /*0044*/ 	.byte	0x00, 0xf0, 0x11, 0x00


	//----- nvinfo : EIATTR_KPARAM_INFO
	.align		4
.L_15:
        /*0048*/ 	.byte	0x04, 0x17
        /*004a*/ 	.short	(.L_17 - .L_16)
.L_16:
        /*004c*/ 	.word	0x00000000
        /*0050*/ 	.short	0x0009
        /*0052*/ 	.short	0x0030
        /*0054*/ 	.byte	0x00, 0xf0, 0x11, 0x00


	//----- nvinfo : EIATTR_KPARAM_INFO
	.align		4
.L_17:
        /*0058*/ 	.byte	0x04, 0x17
        /*005a*/ 	.short	(.L_19 - .L_18)
.L_18:
        /*005c*/ 	.word	0x00000000
        /*0060*/ 	.short	0x0008
        /*0062*/ 	.short	0x002c
        /*0064*/ 	.byte	0x00, 0xf0, 0x11, 0x00


	//----- nvinfo : EIATTR_KPARAM_INFO
	.align		4
.L_19:
        /*0068*/ 	.byte	0x04, 0x17
        /*006a*/ 	.short	(.L_21 - .L_20)
.L_20:
        /*006c*/ 	.word	0x00000000
        /*0070*/ 	.short	0x0007
        /*0072*/ 	.short	0x0028
        /*0074*/ 	.byte	0x00, 0xf0, 0x11, 0x00


	//----- nvinfo : EIATTR_KPARAM_INFO
	.align		4
.L_21:
        /*0078*/ 	.byte	0x04, 0x17
        /*007a*/ 	.short	(.L_23 - .L_22)
.L_22:
        /*007c*/ 	.word	0x00000000
        /*0080*/ 	.short	0x0006
        /*0082*/ 	.short	0x0024
        /*0084*/ 	.byte	0x00, 0xf0, 0x11, 0x00


	//----- nvinfo : EIATTR_KPARAM_INFO
	.align		4
.L_23:
        /*0088*/ 	.byte	0x04, 0x17
        /*008a*/ 	.short	(.L_25 - .L_24)
.L_24:
        /*008c*/ 	.word	0x00000000
        /*0090*/ 	.short	0x0005
        /*0092*/ 	.short	0x0020
        /*0094*/ 	.byte	0x00, 0xf0, 0x11, 0x00


	//----- nvinfo : EIATTR_KPARAM_INFO
	.align		4
.L_25:
        /*0098*/ 	.byte	0x04, 0x17
        /*009a*/ 	.short	(.L_27 - .L_26)
.L_26:
        /*009c*/ 	.word	0x00000000
        /*00a0*/ 	.short	0x0004
        /*00a2*/ 	.short	0x001c
        /*00a4*/ 	.byte	0x00, 0xf0, 0x11, 0x00


	//----- nvinfo : EIATTR_KPARAM_INFO
	.align		4
.L_27:
        /*00a8*/ 	.byte	0x04, 0x17
        /*00aa*/ 	.short	(.L_29 - .L_28)
.L_28:
        /*00ac*/ 	.word	0x00000000
        /*00b0*/ 	.short	0x0003
        /*00b2*/ 	.short	0x0018
        /*00b4*/ 	.byte	0x00, 0xf0, 0x11, 0x00


	//----- nvinfo : EIATTR_KPARAM_INFO
	.align		4
.L_29:
        /*00b8*/ 	.byte	0x04, 0x17
        /*00ba*/ 	.short	(.L_31 - .L_30)
.L_30:
        /*00bc*/ 	.word	0x00000000
        /*00c0*/ 	.short	0x0002
        /*00c2*/ 	.short	0x0010
        /*00c4*/ 	.byte	0x00, 0xf4, 0x21, 0x00


	//----- nvinfo : EIATTR_KPARAM_INFO
	.align		4
.L_31:
        /*00c8*/ 	.byte	0x04, 0x17
        /*00ca*/ 	.short	(.L_33 - .L_32)
.L_32:
        /*00cc*/ 	.word	0x00000000
        /*00d0*/ 	.short	0x0001
        /*00d2*/ 	.short	0x0008
        /*00d4*/ 	.byte	0x00, 0xf4, 0x21, 0x00


	//----- nvinfo : EIATTR_KPARAM_INFO
	.align		4
.L_33:
        /*00d8*/ 	.byte	0x04, 0x17
        /*00da*/ 	.short	(.L_35 - .L_34)
.L_34:
        /*00dc*/ 	.word	0x00000000
        /*00e0*/ 	.short	0x0000
        /*00e2*/ 	.short	0x0000
        /*00e4*/ 	.byte	0x00, 0xf4, 0x21, 0x00


	//----- nvinfo : EIATTR_SPARSE_MMA_MASK
	.align		4
.L_35:
        /*00e8*/ 	.byte	0x03, 0x50
        /*00ea*/ 	.short	0x0000


	//----- nvinfo : EIATTR_MAXREG_COUNT
	.align		4
        /*00ec*/ 	.byte	0x03, 0x1b
        /*00ee*/ 	.short	0x00ff


	//----- nvinfo : EIATTR_NUM_BARRIERS
	.align		4
        /*00f0*/ 	.byte	0x02, 0x4c
        /*00f2*/ 	.byte	0x01
	.zero		1


	//----- nvinfo : EIATTR_ANNOTATIONS
	.align		4
        /*00f4*/ 	.byte	0x04, 0x55
        /*00f6*/ 	.short	(.L_37 - .L_36)


	//   ....[0]....
.L_36:
        /*00f8*/ 	.word	0x00000001
        /*00fc*/ 	.byte	0xa0, 0x00, 0x00, 0x00, 0x01, 0x00, 0x00, 0x00, 0x80, 0x09, 0x00, 0x00, 0x01, 0x00, 0x00, 0x00
        /* <DEDUP_REMOVED lines=815> */
        /*33fc*/ 	.byte	0xb0, 0xfb, 0x01, 0x00


	//----- nvinfo : EIATTR_MERCURY_ISA_VERSION
	.align		4
.L_37:
        /*3400*/ 	.byte	0x03, 0x5f
        /*3402*/ 	.short	0x0101


	//----- nvinfo : EIATTR_EXIT_INSTR_OFFSETS
	.align		4
        /*3404*/ 	.byte	0x04, 0x1c
        /*3406*/ 	.short	(.L_39 - .L_38)


	//   ....[0]....
.L_38:
        /*3408*/ 	.word	0x00020090


	//   ....[1]....
        /*340c*/ 	.word	0x000200b0


	//----- nvinfo : EIATTR_REQNTID
	.align		4
.L_39:
        /*3410*/ 	.byte	0x04, 0x10
        /*3412*/ 	.short	(.L_41 - .L_40)
.L_40:
        /*3414*/ 	.word	0x00000080
        /*3418*/ 	.word	0x00000001
        /*341c*/ 	.word	0x00000001


	//----- nvinfo : EIATTR_CBANK_PARAM_SIZE
	.align		4
.L_41:
        /*3420*/ 	.byte	0x03, 0x19
        /*3422*/ 	.short	0x0050


	//----- nvinfo : EIATTR_PARAM_CBANK
	.align		4
        /*3424*/ 	.byte	0x04, 0x0a
        /*3426*/ 	.short	(.L_43 - .L_42)
	.align		4
.L_42:
        /*3428*/ 	.word	index@(.nv.constant0.matmul_kernel)
        /*342c*/ 	.short	0x0210
        /*342e*/ 	.short	0x0050


	//----- nvinfo : EIATTR_SW_WAR
	.align		4
.L_43:
        /*3430*/ 	.byte	0x04, 0x36
        /*3432*/ 	.short	(.L_45 - .L_44)
.L_44:
        /*3434*/ 	.word	0x00000008
.L_45:


//--------------------- .nv.callgraph             --------------------------
	.section	.nv.callgraph,"",@"SHT_CUDA_CALLGRAPH"
	.align	4
	.sectionentsize	8
	.align		4
        /*0000*/ 	.word	0x00000000
	.align		4
        /*0004*/ 	.word	0xffffffff
	.align		4
        /*0008*/ 	.word	0x00000000
	.align		4
        /*000c*/ 	.word	0xfffffffe
	.align		4
        /*0010*/ 	.word	0x00000000
	.align		4
        /*0014*/ 	.word	0xfffffffd
	.align		4
        /*0018*/ 	.word	0x00000000
	.align		4
        /*001c*/ 	.word	0xfffffffc


//--------------------- .text.matmul_kernel       --------------------------
	.section	.text.matmul_kernel,"ax",@progbits
	.align	128
        .global         matmul_kernel
        .type           matmul_kernel,@function
        .size           matmul_kernel,(.L_x_3 - matmul_kernel)
        .other          matmul_kernel,@"STO_CUDA_ENTRY STV_DEFAULT"
matmul_kernel:
.text.matmul_kernel:
[----:B------:R-:W0:Y:S08]  /*0000*/  LDC R1, c[0x0][0x28] ;  /* 0x00000a00ff017b82 */ /* 0x000e300000000800 */
[----:B------:R-:W1:Y:S01]  /*0010*/  LDC.64 R2, c[0x0][0x228] ;  /* 0x00008a00ff027b82 */ /* 0x000e620000000a00 */
[----:B------:R-:W2:Y:S01]  /*0020*/  S2R R7, SR_CTAID.X ;  /* 0x0000000000077919 */ /* 0x000ea20000002500 */
[----:B0-----:R-:W-:Y:S01]  /*0030*/  VIADD R1, R1, 0xfffff748 ;  /* 0xfffff74801017836 */ /* 0x001fe20000000000 */
[----:B------:R-:W-:Y:S01]  /*0040*/  UMOV UR4, 0x400 ;  /* 0x0000040000047882 */ /* 0x000fe20000000000 */
[----:B------:R-:W-:Y:S01]  /*0050*/  ULDC.64 UR16, c[0x0][0x208] ;  /* 0x0000820000107ab9 */ /* 0x000fe20000000a00 */
[----:B------:R-:W0:Y:S01]  /*0060*/  S2R R152, SR_TID.X ;  /* 0x0000000000987919 */ /* 0x000e220000002100 */
[----:B------:R-:W-:-:S02]  /*0070*/  CS2R R24, SRZ ;  /* 0x0000000000187805 */ /* 0x000fc4000001ff00 */
[----:B------:R-:W-:Y:S01]  /*0080*/  CS2R R26, SRZ ;  /* 0x00000000001a7805 */ /* 0x000fe2000001ff00 */
[----:B------:R-:W3:Y:S01]  /*0090*/  LDC R183, c[0x0][0x230] ;  /* 0x00008c00ffb77b82 */ /* 0x000ee20000000800 */
[----:B------:R4:W-:Y:S01]  /*00a0*/  STL [R1], RZ ;  /* 0x000000ff01007387 */ /* 0x0009e20000100800 */
[----:B------:R-:W-:Y:S02]  /*00b0*/  CS2R R28, SRZ ;  /* 0x00000000001c7805 */ /* 0x000fe4000001ff00 */
[----:B------:R-:W-:Y:S02]  /*00c0*/  CS2R R30, SRZ ;  /* 0x00000000001e7805 */ /* 0x000fe4000001ff00 */
[----:B------:R-:W-:Y:S02]  /*00d0*/  CS2R R32, SRZ ;  /* 0x0000000000207805 */ /* 0x000fe4000001ff00 */
[----:B------:R-:W-:Y:S02]  /*00e0*/  CS2R R34, SRZ ;  /* 0x0000000000227805 */ /* 0x000fe4000001ff00 */
[----:B------:R-:W-:-:S02]  /*00f0*/  CS2R R36, SRZ ;  /* 0x0000000000247805 */ /* 0x000fc4000001ff00 */
[----:B------:R-:W-:Y:S01]  /*0100*/  CS2R R38, SRZ ;  /* 0x0000000000267805 */ /* 0x000fe2000001ff00 */
[----:B------:R-:W5:Y:S01]  /*0110*/  S2UR UR6, SR_CgaCtaId ;  /* 0x00000000000679c3 */ /* 0x000f620000008800 */
[----:B------:R-:W-:Y:S02]  /*0120*/  CS2R R40, SRZ ;  /* 0x0000000000287805 */ /* 0x000fe4000001ff00 */
[----:B------:R-:W-:Y:S02]  /*0130*/  CS2R R42, SRZ ;  /* 0x00000000002a7805 */ /* 0x000fe4000001ff00 */
[----:B------:R-:W-:Y:S02]  /*0140*/  CS2R R44, SRZ ;  /* 0x00000000002c7805 */ /* 0x000fe4000001ff00 */
[----:B------:R-:W-:Y:S02]  /*0150*/  CS2R R46, SRZ ;  /* 0x00000000002e7805 */ /* 0x000fe4000001ff00 */
[----:B------:R-:W-:-:S02]  /*0160*/  CS2R R48, SRZ ;  /* 0x0000000000307805 */ /* 0x000fc4000001ff00 */
[----:B------:R-:W-:Y:S02]  /*0170*/  CS2R R50, SRZ ;  /* 0x0000000000327805 */ /* 0x000fe4000001ff00 */
[----:B------:R-:W-:Y:S01]  /*0180*/  CS2R R52, SRZ ;  /* 0x0000000000347805 */ /* 0x000fe2000001ff00 */
[----:B-1----:R-:W-:Y:S01]  /*0190*/  VIADD R0, R3, 0x1ff ;  /* 0x000001ff03007836 */ /* 0x002fe20000000000 */
[----:B------:R-:W-:Y:S02]  /*01a0*/  CS2R R54, SRZ ;  /* 0x0000000000367805 */ /* 0x000fe4000001ff00 */
[----:B------:R-:W-:Y:S02]  /*01b0*/  CS2R R56, SRZ ;  /* 0x0000000000387805 */ /* 0x000fe4000001ff00 */
[----:B------:R-:W-:Y:S02]  /*01c0*/  CS2R R58, SRZ ;  /* 0x00000000003a7805 */ /* 0x000fe4000001ff00 */
[----:B------:R-:W-:-:S02]  /*01d0*/  CS2R R60, SRZ ;  /* 0x00000000003c7805 */ /* 0x000fc4000001ff00 */
[----:B------:R-:W-:Y:S02]  /*01e0*/  SHF.R.S32.HI R5, RZ, 0x1f, R0 ;  /* 0x0000001fff057819 */ /* 0x000fe40000011400 */
[----:B------:R-:W-:Y:S02]  /*01f0*/  CS2R R62, SRZ ;  /* 0x00000000003e7805 */ /* 0x000fe4000001ff00 */
[----:B------:R-:W-:Y:S01]  /*0200*/  CS2R R64, SRZ ;  /* 0x0000000000407805 */ /* 0x000fe2000001ff00 */
[----:B---3--:R-:W-:Y:S01]  /*0210*/  VIADD R183, R183, 0x1f ;  /* 0x0000001fb7b77836 */ /* 0x008fe20000000000 */
[----:B------:R-:W-:Y:S02]  /*0220*/  LEA.HI R5, R5, R0, RZ, 0x9 ;  /* 0x0000000005057211 */ /* 0x000fe400078f48ff */
[----:B------:R-:W-:Y:S02]  /*0230*/  CS2R R66, SRZ ;  /* 0x0000000000427805 */ /* 0x000fe4000001ff00 */
[----:B--2---:R-:W-:-:S02]  /*0240*/  IABS R10, R7 ;  /* 0x00000007000a7213 */ /* 0x004fc40000000000 */
[----:B------:R-:W-:Y:S02]  /*0250*/  CS2R R68, SRZ ;  /* 0x0000000000447805 */ /* 0x000fe4000001ff00 */
[----:B------:R-:W-:Y:S02]  /*0260*/  SHF.R.S32.HI R5, RZ, 0x9, R5 ;  /* 0x00000009ff057819 */ /* 0x000fe40000011405 */
[----:B------:R-:W-:Y:S02]  /*0270*/  CS2R R70, SRZ ;  /* 0x0000000000467805 */ /* 0x000fe4000001ff00 */
[----:B0-----:R-:W-:Y:S01]  /*0280*/  SHF.R.U32.HI R182, RZ, 0x6, R152 ;  /* 0x00000006ffb67819 */ /* 0x001fe20000011698 */
[----:B-----5:R-:W-:Y:S01]  /*0290*/  ULEA UR6, UR6, UR4, 0x18 ;  /* 0x0000000406067291 */ /* 0x020fe2000f8ec03f */
[----:B------:R-:W-:Y:S01]  /*02a0*/  CS2R R72, SRZ ;  /* 0x0000000000487805 */ /* 0x000fe2000001ff00 */
[----:B------:R-:W-:Y:S01]  /*02b0*/  IMAD.SHL.U32 R6, R5, 0x4, RZ ;  /* 0x0000000405067824 */ /* 0x000fe200078e00ff */
[----:B------:R-:W-:-:S02]  /*02c0*/  CS2R R74, SRZ ;  /* 0x00000000004a7805 */ /* 0x000fc4000001ff00 */
[----:B------:R-:W-:Y:S02]  /*02d0*/  CS2R R76, SRZ ;  /* 0x00000000004c7805 */ /* 0x000fe4000001ff00 */
[----:B------:R-:W-:Y:S02]  /*02e0*/  CS2R R78, SRZ ;  /* 0x00000000004e7805 */ /* 0x000fe4000001ff00 */
[----:B------:R-:W-:Y:S02]  /*02f0*/  CS2R R80, SRZ ;  /* 0x0000000000507805 */ /* 0x000fe4000001ff00 */
[-C--:B------:R-:W-:Y:S02]  /*0300*/  IABS R9, R6.reuse ;  /* 0x0000000600097213 */ /* 0x080fe40000000000 */
[----:B------:R-:W-:Y:S02]  /*0310*/  CS2R R82, SRZ ;  /* 0x0000000000527805 */ /* 0x000fe4000001ff00 */
[----:B------:R-:W-:-:S02]  /*0320*/  IABS R12, R6 ;  /* 0x00000006000c7213 */ /* 0x000fc40000000000 */
[----:B------:R-:W-:Y:S01]  /*0330*/  CS2R R84, SRZ ;  /* 0x0000000000547805 */ /* 0x000fe2000001ff00 */
[----:B------:R-:W0:Y:S01]  /*0340*/  I2F.RP R0, R9 ;  /* 0x0000000900007306 */ /* 0x000e220000209400 */
[----:B------:R-:W-:Y:S02]  /*0350*/  CS2R R86, SRZ ;  /* 0x0000000000567805 */ /* 0x000fe4000001ff00 */
[----:B------:R-:W-:Y:S02]  /*0360*/  CS2R R88, SRZ ;  /* 0x0000000000587805 */ /* 0x000fe4000001ff00 */
[----:B------:R-:W-:Y:S02]  /*0370*/  CS2R R90, SRZ ;  /* 0x00000000005a7805 */ /* 0x000fe4000001ff00 */
[----:B------:R-:W-:Y:S02]  /*0380*/  CS2R R92, SRZ ;  /* 0x00000000005c7805 */ /* 0x000fe4000001ff00 */
[----:B------:R-:W-:-:S02]  /*0390*/  CS2R R94, SRZ ;  /* 0x00000000005e7805 */ /* 0x000fc4000001ff00 */
[----:B------:R-:W-:Y:S02]  /*03a0*/  CS2R R96, SRZ ;  /* 0x0000000000607805 */ /* 0x000fe4000001ff00 */
[----:B------:R-:W-:Y:S02]  /*03b0*/  CS2R R98, SRZ ;  /* 0x0000000000627805 */ /* 0x000fe4000001ff00 */
[----:B------:R-:W-:Y:S02]  /*03c0*/  CS2R R100, SRZ ;  /* 0x0000000000647805 */ /* 0x000fe4000001ff00 */
[----:B------:R-:W-:Y:S02]  /*03d0*/  CS2R R102, SRZ ;  /* 0x0000000000667805 */ /* 0x000fe4000001ff00 */
[----:B------:R-:W-:Y:S02]  /*03e0*/  CS2R R104, SRZ ;  /* 0x0000000000687805 */ /* 0x000fe4000001ff00 */
[----:B------:R-:W-:-:S02]  /*03f0*/  CS2R R106, SRZ ;  /* 0x00000000006a7805 */ /* 0x000fc4000001ff00 */
[----:B------:R-:W-:Y:S02]  /*0400*/  CS2R R108, SRZ ;  /* 0x00000000006c7805 */ /* 0x000fe4000001ff00 */
[----:B------:R-:W-:Y:S02]  /*0410*/  CS2R R110, SRZ ;  /* 0x00000000006e7805 */ /* 0x000fe4000001ff00 */
[----:B------:R-:W-:Y:S01]  /*0420*/  CS2R R112, SRZ ;  /* 0x0000000000707805 */ /* 0x000fe2000001ff00 */
[----:B0-----:R-:W0:Y:S01]  /*0430*/  MUFU.RCP R0, R0 ;  /* 0x0000000000007308 */ /* 0x001e220000001000 */
[----:B------:R-:W-:Y:S02]  /*0440*/  CS2R R114, SRZ ;  /* 0x0000000000727805 */ /* 0x000fe4000001ff00 */
[----:B------:R-:W-:Y:S02]  /*0450*/  CS2R R116, SRZ ;  /* 0x0000000000747805 */ /* 0x000fe4000001ff00 */
[----:B------:R-:W-:-:S02]  /*0460*/  CS2R R118, SRZ ;  /* 0x0000000000767805 */ /* 0x000fc4000001ff00 */
[----:B------:R-:W-:Y:S02]  /*0470*/  CS2R R120, SRZ ;  /* 0x0000000000787805 */ /* 0x000fe4000001ff00 */
[----:B------:R-:W-:Y:S02]  /*0480*/  CS2R R122, SRZ ;  /* 0x00000000007a7805 */ /* 0x000fe4000001ff00 */
[----:B------:R-:W-:Y:S02]  /*0490*/  CS2R R124, SRZ ;  /* 0x00000000007c7805 */ /* 0x000fe4000001ff00 */
[----:B------:R-:W-:Y:S02]  /*04a0*/  CS2R R126, SRZ ;  /* 0x00000000007e7805 */ /* 0x000fe4000001ff00 */
[----:B------:R-:W-:Y:S02]  /*04b0*/  SGXT.U32 R182, R182, 0x1 ;  /* 0x00000001b6b6781a */ /* 0x000fe40000000000 */
[----:B------:R-:W-:-:S02]  /*04c0*/  CS2R R128, SRZ ;  /* 0x0000000000807805 */ /* 0x000fc4000001ff00 */
[----:B------:R-:W-:Y:S02]  /*04d0*/  CS2R R130, SRZ ;  /* 0x0000000000827805 */ /* 0x000fe4000001ff00 */
[----:B------:R-:W-:Y:S02]  /*04e0*/  CS2R R132, SRZ ;  /* 0x0000000000847805 */ /* 0x000fe4000001ff00 */
[----:B------:R-:W-:Y:S02]  /*04f0*/  CS2R R134, SRZ ;  /* 0x0000000000867805 */ /* 0x000fe4000001ff00 */
[----:B------:R-:W-:Y:S02]  /*0500*/  CS2R R136, SRZ ;  /* 0x0000000000887805 */ /* 0x000fe4000001ff00 */
[----:B------:R-:W-:Y:S02]  /*0510*/  CS2R R138, SRZ ;  /* 0x00000000008a7805 */ /* 0x000fe4000001ff00 */
[----:B------:R-:W-:-:S02]  /*0520*/  CS2R R140, SRZ ;  /* 0x00000000008c7805 */ /* 0x000fc4000001ff00 */
[----:B------:R-:W-:Y:S01]  /*0530*/  CS2R R142, SRZ ;  /* 0x00000000008e7805 */ /* 0x000fe2000001ff00 */
[----:B0-----:R-:W-:Y:S01]  /*0540*/  VIADD R4, R0, 0xffffffe ;  /* 0x0ffffffe00047836 */ /* 0x001fe20000000000 */
[----:B------:R-:W-:Y:S01]  /*0550*/  CS2R R144, SRZ ;  /* 0x0000000000907805 */ /* 0x000fe2000001ff00 */
[----:B------:R-:W-:Y:S01]  /*0560*/  IMAD.MOV R0, RZ, RZ, -R12 ;  /* 0x000000ffff007224 */ /* 0x000fe200078e0a0c */
[----:B------:R-:W-:Y:S01]  /*0570*/  CS2R R146, SRZ ;  /* 0x0000000000927805 */ /* 0x000fe2000001ff00 */
[----:B------:R0:W1:Y:S01]  /*0580*/  F2I.FTZ.U32.TRUNC.NTZ R5, R4 ;  /* 0x0000000400057305 */ /* 0x000062000021f000 */
[----:B------:R-:W-:Y:S02]  /*0590*/  CS2R R148, SRZ ;  /* 0x0000000000947805 */ /* 0x000fe4000001ff00 */
[----:B------:R-:W-:Y:S02]  /*05a0*/  LOP3.LUT R180, R152, 0x7f, RZ, 0xc0, !PT ;  /* 0x0000007f98b47812 */ /* 0x000fe400078ec0ff */
[----:B------:R-:W-:-:S02]  /*05b0*/  CS2R R150, SRZ ;  /* 0x0000000000967805 */ /* 0x000fc4000001ff00 */
[C---:B------:R-:W-:Y:S02]  /*05c0*/  LEA.HI R153, R152.reuse, 0xe, RZ, 0x1a ;  /* 0x0000000e98997811 */ /* 0x040fe400078fd0ff */
[----:B------:R-:W-:Y:S01]  /*05d0*/  LEA.HI R155, R152, 0x1e, RZ, 0x1a ;  /* 0x0000001e989b7811 */ /* 0x000fe200078fd0ff */
[----:B0-----:R-:W-:Y:S02]  /*05e0*/  IMAD.MOV.U32 R4, RZ, RZ, RZ ;  /* 0x000000ffff047224 */ /* 0x001fe400078e00ff */
[----:B-1----:R-:W-:-:S04]  /*05f0*/  IMAD.MOV R8, RZ, RZ, -R5 ;  /* 0x000000ffff087224 */ /* 0x002fc800078e0a05 */
[----:B------:R-:W-:Y:S02]  /*0600*/  IMAD R11, R8, R9, RZ ;  /* 0x00000009080b7224 */ /* 0x000fe400078e02ff */
[----:B------:R-:W-:Y:S02]  /*0610*/  IMAD.MOV.U32 R8, RZ, RZ, R10 ;  /* 0x000000ffff087224 */ /* 0x000fe400078e000a */
[----:B------:R-:W-:-:S06]  /*0620*/  IMAD.HI.U32 R5, R5, R11, R4 ;  /* 0x0000000b05057227 */ /* 0x000fcc00078e0004 */
[----:B------:R-:W-:-:S04]  /*0630*/  IMAD.HI.U32 R5, R5, R8, RZ ;  /* 0x0000000805057227 */ /* 0x000fc800078e00ff */
[----:B------:R-:W-:-:S05]  /*0640*/  IMAD R0, R5, R0, R8 ;  /* 0x0000000005007224 */ /* 0x000fca00078e0208 */
[----:B------:R-:W-:-:S13]  /*0650*/  ISETP.GT.U32.AND P1, PT, R9, R0, PT ;  /* 0x000000000900720c */ /* 0x000fda0003f24070 */
[----:B------:R-:W-:Y:S02]  /*0660*/  @!P1 IMAD.IADD R0, R0, 0x1, -R9 ;  /* 0x0000000100009824 */ /* 0x000fe400078e0a09 */
[----:B------:R-:W-:Y:S01]  /*0670*/  @!P1 VIADD R5, R5, 0x1 ;  /* 0x0000000105059836 */ /* 0x000fe20000000000 */
[----:B------:R-:W-:Y:S02]  /*0680*/  ISETP.NE.AND P1, PT, R6, RZ, PT ;  /* 0x000000ff0600720c */ /* 0x000fe40003f25270 */
[----:B------:R-:W-:Y:S02]  /*0690*/  ISETP.GE.U32.AND P0, PT, R0, R9, PT ;  /* 0x000000090000720c */ /* 0x000fe40003f06070 */
[----:B------:R-:W-:-:S04]  /*06a0*/  LOP3.LUT R0, R7, R6, RZ, 0x3c, !PT ;  /* 0x0000000607007212 */ /* 0x000fc800078e3cff */
[----:B------:R-:W-:Y:S01]  /*06b0*/  ISETP.GE.AND P2, PT, R0, RZ, PT ;  /* 0x000000ff0000720c */ /* 0x000fe20003f46270 */
[----:B------:R-:W-:-:S06]  /*06c0*/  VIADD R0, R2, 0x3f ;  /* 0x0000003f02007836 */ /* 0x000fcc0000000000 */
[----:B------:R-:W-:-:S04]  /*06d0*/  @P0 VIADD R5, R5, 0x1 ;  /* 0x0000000105050836 */ /* 0x000fc80000000000 */
[----:B------:R-:W-:Y:S01]  /*06e0*/  IMAD.MOV.U32 R4, RZ, RZ, R5 ;  /* 0x000000ffff047224 */ /* 0x000fe200078e0005 */
[----:B------:R-:W-:-:S03]  /*06f0*/  SHF.R.S32.HI R5, RZ, 0x1f, R0 ;  /* 0x0000001fff057819 */ /* 0x000fc60000011400 */
[----:B------:R-:W-:Y:S01]  /*0700*/  @!P2 IMAD.MOV R4, RZ, RZ, -R4 ;  /* 0x000000ffff04a224 */ /* 0x000fe200078e0a04 */
[----:B------:R-:W-:Y:S02]  /*0710*/  @!P1 LOP3.LUT R4, RZ, R6, RZ, 0x33, !PT ;  /* 0x00000006ff049212 */ /* 0x000fe400078e33ff */
[----:B------:R-:W-:-:S03]  /*0720*/  LEA.HI R5, R5, R0, RZ, 0x6 ;  /* 0x0000000005057211 */ /* 0x000fc600078f30ff */
[----:B------:R-:W-:Y:S02]  /*0730*/  IMAD.SHL.U32 R8, R4, 0x4, RZ ;  /* 0x0000000404087824 */ /* 0x000fe400078e00ff */
[----:B------:R-:W-:-:S03]  /*0740*/  IMAD.MOV R4, RZ, RZ, -R4 ;  /* 0x000000ffff047224 */ /* 0x000fc600078e0a04 */
[----:B------:R-:W-:Y:S01]  /*0750*/  LEA.HI.SX32 R5, R5, -R8, 0x1a ;  /* 0x8000000805057211 */ /* 0x000fe200078fd2ff */
[----:B------:R-:W-:-:S03]  /*0760*/  IMAD R6, R6, R4, R7 ;  /* 0x0000000406067224 */ /* 0x000fc600078e0207 */
[----:B------:R-:W-:Y:S02]  /*0770*/  VIMNMX R13, R5, 0x4, PT ;  /* 0x00000004050d7848 */ /* 0x000fe40003fe0100 */
[----:B------:R-:W-:Y:S02]  /*0780*/  IABS R11, R6 ;  /* 0x00000006000b7213 */ /* 0x000fe40000000000 */
[----:B------:R-:W-:-:S04]  /*0790*/  IABS R9, R13 ;  /* 0x0000000d00097213 */ /* 0x000fc80000000000 */
[----:B------:R-:W0:Y:S08]  /*07a0*/  I2F.RP R0, R9 ;  /* 0x0000000900007306 */ /* 0x000e300000209400 */
[----:B0-----:R-:W0:Y:S02]  /*07b0*/  MUFU.RCP R0, R0 ;  /* 0x0000000000007308 */ /* 0x001e240000001000 */
[----:B0-----:R-:W-:-:S06]  /*07c0*/  VIADD R5, R0, 0xffffffe ;  /* 0x0ffffffe00057836 */ /* 0x001fcc0000000000 */
[----:B------:R-:W0:Y:S02]  /*07d0*/  F2I.FTZ.U32.TRUNC.NTZ R5, R5 ;  /* 0x0000000500057305 */ /* 0x000e24000021f000 */
[----:B0-----:R-:W-:-:S04]  /*07e0*/  IMAD.MOV R10, RZ, RZ, -R5 ;  /* 0x000000ffff0a7224 */ /* 0x001fc800078e0a05 */
[----:B------:R-:W-:Y:S01]  /*07f0*/  IMAD.MOV.U32 R4, RZ, RZ, R10 ;  /* 0x000000ffff047224 */ /* 0x000fe200078e000a */
[----:B------:R-:W-:-:S03]  /*0800*/  IABS R10, R13 ;  /* 0x0000000d000a7213 */ /* 0x000fc60000000000 */
[----:B------:R-:W-:Y:S02]  /*0810*/  IMAD R7, R4, R9, RZ ;  /* 0x0000000904077224 */ /* 0x000fe400078e02ff */
[----:B------:R-:W-:Y:S02]  /*0820*/  IMAD.MOV.U32 R4, RZ, RZ, RZ ;  /* 0x000000ffff047224 */ /* 0x000fe400078e00ff */
[----:B------:R-:W-:Y:S02]  /*0830*/  IMAD.MOV R0, RZ, RZ, -R10 ;  /* 0x000000ffff007224 */ /* 0x000fe400078e0a0a */
[----:B------:R-:W-:Y:S01]  /*0840*/  IMAD.HI.U32 R4, R5, R7, R4 ;  /* 0x0000000705047227 */ /* 0x000fe200078e0004 */
[----:B------:R-:W-:-:S05]  /*0850*/  LOP3.LUT R5, R152, 0x3f, RZ, 0xc0, !PT ;  /* 0x0000003f98057812 */ /* 0x000fca00078ec0ff */
        /* <DEDUP_REMOVED lines=8> */
[----:B------:R-:W-:-:S07]  /*08e0*/  ISETP.GE.AND P2, PT, R0, RZ, PT ;  /* 0x000000ff0000720c */ /* 0x000fce0003f46270 */
[----:B------:R-:W-:Y:S01]  /*08f0*/  @P0 VIADD R4, R4, 0x1 ;  /* 0x0000000104040836 */ /* 0x000fe20000000000 */
[----:B------:R-:W-:-:S05]  /*0900*/  ISETP.GE.AND P0, PT, R183, 0x20, PT ;  /* 0x00000020b700780c */ /* 0x000fca0003f06270 */
[----:B------:R-:W-:Y:S01]  /*0910*/  @!P2 IMAD.MOV R4, RZ, RZ, -R4 ;  /* 0x000000ffff04a224 */ /* 0x000fe200078e0a04 */
[----:B------:R-:W-:-:S05]  /*0920*/  @!P1 LOP3.LUT R4, RZ, R13, RZ, 0x33, !PT ;  /* 0x0000000dff049212 */ /* 0x000fca00078e33ff */
[----:B------:R-:W-:-:S04]  /*0930*/  IMAD.MOV R0, RZ, RZ, -R4 ;  /* 0x000000ffff007224 */ /* 0x000fc800078e0a04 */
[----:B------:R-:W-:-:S04]  /*0940*/  IMAD R0, R13, R0, R6 ;  /* 0x000000000d007224 */ /* 0x000fc800078e0206 */
[----:B------:R-:W-:-:S04]  /*0950*/  IMAD.IADD R0, R8, 0x1, R0 ;  /* 0x0000000108007824 */ /* 0x000fc800078e0200 */
[----:B------:R-:W-:Y:S02]  /*0960*/  IMAD R14, R0, 0x40, R5 ;  /* 0x00000040000e7824 */ /* 0x000fe400078e0205 */
[----:B------:R-:W-:-:S03]  /*0970*/  IMAD.SHL.U32 R5, R4, 0x200, RZ ;  /* 0x0000020004057824 */ /* 0x000fc600078e00ff */
[----:B------:R4:W-:Y:S04]  /*0980*/  STL [R1+0x52c], R14 ;  /* 0x00052c0e01007387 */ /* 0x0009e80000100800 */
[----:B------:R4:W-:Y:S04]  /*0990*/  STL [R1+0x4], RZ ;  /* 0x000004ff01007387 */ /* 0x0009e80000100800 */
        /* <DEDUP_REMOVED lines=125> */
[----:B------:R4:W-:Y:S01]  /*1170*/  STL [R1+0x1fc], RZ ;  /* 0x0001fcff01007387 */ /* 0x0009e20000100800 */
[----:B------:R-:W-:Y:S05]  /*1180*/  @!P0 BRA `(.L_x_0) ;  /* 0x0000011c002c8947 */ /* 0x000fea0003800000 */
[----:B------:R-:W-:Y:S01]  /*1190*/  IABS R17, R2 ;  /* 0x0000000200117213 */ /* 0x000fe20000000000 */
[----:B------:R-:W-:Y:S01]  /*11a0*/  ULDC UR4, c[0x0][0x240] ;  /* 0x0000900000047ab9 */ /* 0x000fe20000000800 */
[----:B------:R-:W-:Y:S01]  /*11b0*/  IABS R0, R3 ;  /* 0x0000000300007213 */ /* 0x000fe20000000000 */
[----:B------:R-:W-:Y:S01]  /*11c0*/  ULDC.64 UR10, c[0x0][0x218] ;  /* 0x00008600000a7ab9 */ /* 0x000fe20000000a00 */
[----:B------:R-:W0:Y:S01]  /*11d0*/  I2F.RP R11, R17 ;  /* 0x00000011000b7306 */ /* 0x000e220000209400 */
[----:B------:R-:W-:Y:S01]  /*11e0*/  SHF.R.U32.HI R4, RZ, 0x5, R152 ;  /* 0x00000005ff047819 */ /* 0x000fe20000011698 */
[----:B------:R-:W-:Y:S01]  /*11f0*/  ULDC UR5, c[0x0][0x234] ;  /* 0x00008d0000057ab9 */ /* 0x000fe20000000800 */
[----:B------:R-:W-:Y:S01]  /*1200*/  IABS R36, R14 ;  /* 0x0000000e00247213 */ /* 0x000fe20000000000 */
[----:B------:R-:W-:Y:S01]  /*1210*/  ULDC.64 UR8, c[0x0][0x210] ;  /* 0x0000840000087ab9 */ /* 0x000fe20000000a00 */
[----:B------:R-:W-:Y:S01]  /*1220*/  SGXT.U32 R4, R4, 0x2 ;  /* 0x000000020404781a */ /* 0x000fe20000000000 */
[----:B------:R-:W-:Y:S01]  /*1230*/  ULDC UR13, c[0x0][0x238] ;  /* 0x00008e00000d7ab9 */ /* 0x000fe20000000800 */
[----:B------:R-:W-:Y:S01]  /*1240*/  ULDC UR14, c[0x0][0x238] ;  /* 0x00008e00000e7ab9 */ /* 0x000fe20000000800 */
[----:B------:R-:W1:Y:S01]  /*1250*/  I2F.RP R10, R0 ;  /* 0x00000000000a7306 */ /* 0x000e620000209400 */
[----:B------:R-:W-:Y:S01]  /*1260*/  LOP3.LUT R4, R5, R4, RZ, 0xfc, !PT ;  /* 0x0000000405047212 */ /* 0x000fe200078efcff */
[----:B------:R-:W-:Y:S01]  /*1270*/  ULDC UR15, c[0x0][0x238] ;  /* 0x00008e00000f7ab9 */ /* 0x000fe20000000800 */
[----:B------:R-:W-:Y:S01]  /*1280*/  ULDC UR20, c[0x0][0x238] ;  /* 0x00008e0000147ab9 */ /* 0x000fe20000000800 */
[----:B------:R-:W-:Y:S01]  /*1290*/  ULDC UR21, c[0x0][0x238] ;  /* 0x00008e0000157ab9 */ /* 0x000fe20000000800 */
[C---:B------:R-:W-:Y:S01]  /*12a0*/  LOP3.LUT R16, R4.reuse, 0x1e4, RZ, 0xfc, !PT ;  /* 0x000001e404107812 */ /* 0x040fe200078efcff */
[----:B------:R-:W-:Y:S01]  /*12b0*/  ULDC UR22, c[0x0][0x238] ;  /* 0x00008e0000167ab9 */ /* 0x000fe20000000800 */
[C---:B------:R-:W-:Y:S01]  /*12c0*/  LOP3.LUT R18, R4.reuse, 0xe8, RZ, 0xfc, !PT ;  /* 0x000000e804127812 */ /* 0x040fe200078efcff */
[----:B0-----:R-:W0:Y:S01]  /*12d0*/  MUFU.RCP R11, R11 ;  /* 0x0000000b000b7308 */ /* 0x001e220000001000 */
[C---:B------:R-:W-:Y:S01]  /*12e0*/  LOP3.LUT R21, R4.reuse, 0xe4, RZ, 0xfc, !PT ;  /* 0x000000e404157812 */ /* 0x040fe200078efcff */
[----:B------:R-:W-:Y:S01]  /*12f0*/  ULDC UR23, c[0x0][0x238] ;  /* 0x00008e0000177ab9 */ /* 0x000fe20000000800 */
[C---:B------:R-:W-:Y:S01]  /*1300*/  LOP3.LUT R41, R4.reuse, 0x28, RZ, 0xfc, !PT ;  /* 0x0000002804297812 */ /* 0x040fe200078efcff */
[----:B------:R-:W-:Y:S01]  /*1310*/  ULDC UR24, c[0x0][0x238] ;  /* 0x00008e0000187ab9 */ /* 0x000fe20000000800 */
[----:B------:R-:W-:Y:S01]  /*1320*/  IABS R19, R21 ;  /* 0x0000001500137213 */ /* 0x000fe20000000000 */
[----:B------:R-:W-:Y:S01]  /*1330*/  ULDC UR25, c[0x0][0x238] ;  /* 0x00008e0000197ab9 */ /* 0x000fe20000000800 */
[C---:B------:R-:W-:Y:S01]  /*1340*/  LOP3.LUT R39, R4.reuse, 0x2c, RZ, 0xfc, !PT ;  /* 0x0000002c04277812 */ /* 0x040fe200078efcff */
[----:B-1----:R-:W1:Y:S01]  /*1350*/  MUFU.RCP R10, R10 ;  /* 0x0000000a000a7308 */ /* 0x002e620000001000 */
[C---:B------:R-:W-:Y:S01]  /*1360*/  LOP3.LUT R37, R4.reuse, 0x30, RZ, 0xfc, !PT ;  /* 0x0000003004257812 */ /* 0x040fe200078efcff */
[----:B------:R-:W-:Y:S01]  /*1370*/  ULDC UR7, c[0x0][0x23c] ;  /* 0x00008f0000077ab9 */ /* 0x000fe20000000800 */
[C---:B------:R-:W-:Y:S01]  /*1380*/  LOP3.LUT R43, R4.reuse, 0x24, RZ, 0xfc, !PT ;  /* 0x00000024042b7812 */ /* 0x040fe200078efcff */
[----:B------:R-:W-:Y:S01]  /*1390*/  USHF.L.U32 UR18, UR7, 0x5, URZ ;  /* 0x0000000507127899 */ /* 0x000fe2000800063f */
[----:B------:R-:W-:-:S02]  /*13a0*/  LOP3.LUT R45, R4, 0x20, RZ, 0xfc, !PT ;  /* 0x00000020042d7812 */ /* 0x000fc400078efcff */
[C---:B------:R-:W-:Y:S01]  /*13b0*/  LOP3.LUT R47, R4.reuse, 0x18, RZ, 0xfc, !PT ;  /* 0x00000018042f7812 */ /* 0x040fe200078efcff */
[----:B------:R-:W-:Y:S01]  /*13c0*/  USHF.R.S32.HI UR19, URZ, 0x1f, UR18 ;  /* 0x0000001f3f137899 */ /* 0x000fe20008011412 */
[----:B0-----:R-:W-:Y:S01]  /*13d0*/  VIADD R8, R11, 0xffffffe ;  /* 0x0ffffffe0b087836 */ /* 0x001fe20000000000 */
[C---:B------:R-:W-:Y:S02]  /*13e0*/  LOP3.LUT R51, R4.reuse, 0x10, RZ, 0xfc, !PT ;  /* 0x0000001004337812 */ /* 0x040fe400078efcff */
[----:B------:R-:W-:Y:S01]  /*13f0*/  IABS R27, R47 ;  /* 0x0000002f001b7213 */ /* 0x000fe20000000000 */
[----:B------:R0:W2:Y:S01]  /*1400*/  F2I.FTZ.U32.TRUNC.NTZ R9, R8 ;  /* 0x0000000800097305 */ /* 0x0000a2000021f000 */
[C---:B------:R-:W-:Y:S02]  /*1410*/  LOP3.LUT R53, R4.reuse, 0xc, RZ, 0xfc, !PT ;  /* 0x0000000c04357812 */ /* 0x040fe400078efcff */
[----:B------:R-:W-:Y:S01]  /*1420*/  LOP3.LUT R49, R4, 0x14, RZ, 0xfc, !PT ;  /* 0x0000001404317812 */ /* 0x000fe200078efcff */
[----:B-1----:R-:W-:Y:S01]  /*1430*/  VIADD R6, R10, 0xffffffe ;  /* 0x0ffffffe0a067836 */ /* 0x002fe20000000000 */
[----:B------:R-:W-:-:S02]  /*1440*/  IABS R29, R53 ;  /* 0x00000035001d7213 */ /* 0x000fc40000000000 */
[----:B------:R-:W-:Y:S01]  /*1450*/  LOP3.LUT R55, R4, 0x8, RZ, 0xfc, !PT ;  /* 0x0000000804377812 */ /* 0x000fe200078efcff */
[----:B------:R1:W3:Y:S01]  /*1460*/  F2I.FTZ.U32.TRUNC.NTZ R7, R6 ;  /* 0x0000000600077305 */ /* 0x0002e2000021f000 */
[----:B0-----:R-:W-:Y:S02]  /*1470*/  IMAD.MOV.U32 R8, RZ, RZ, RZ ;  /* 0x000000ffff087224 */ /* 0x001fe400078e00ff */
[----:B------:R-:W-:Y:S01]  /*1480*/  IABS R31, R55 ;  /* 0x00000037001f7213 */ /* 0x000fe20000000000 */
[----:B--2---:R-:W-:Y:S02]  /*1490*/  IMAD.MOV R12, RZ, RZ, -R9 ;  /* 0x000000ffff0c7224 */ /* 0x004fe400078e0a09 */
[----:B-1----:R-:W-:Y:S02]  /*14a0*/  IMAD.MOV.U32 R6, RZ, RZ, RZ ;  /* 0x000000ffff067224 */ /* 0x002fe400078e00ff */
[----:B------:R-:W-:Y:S01]  /*14b0*/  IMAD R11, R12, R17, RZ ;  /* 0x000000110c0b7224 */ /* 0x000fe200078e02ff */
[----:B------:R-:W-:Y:S01]  /*14c0*/  LOP3.LUT R12, R4, 0x1ec, RZ, 0xfc, !PT ;  /* 0x000001ec040c7812 */ /* 0x000fe200078efcff */
[----:B---3--:R-:W-:-:S02]  /*14d0*/  IMAD.MOV R13, RZ, RZ, -R7 ;  /* 0x000000ffff0d7224 */ /* 0x008fc400078e0a07 */
[----:B------:R-:W-:Y:S01]  /*14e0*/  IMAD.HI.U32 R8, R9, R11, R8 ;  /* 0x0000000b09087227 */ /* 0x000fe200078e0008 */
[----:B------:R-:W-:-:S03]  /*14f0*/  IABS R11, R4 ;  /* 0x00000004000b7213 */ /* 0x000fc60000000000 */
[----:B------:R-:W-:-:S04]  /*1500*/  IMAD R9, R13, R0, RZ ;  /* 0x000000000d097224 */ /* 0x000fc800078e02ff */
[----:B------:R-:W-:Y:S01]  /*1510*/  IMAD.HI.U32 R6, R7, R9, R6 ;  /* 0x0000000907067227 */ /* 0x000fe200078e0006 */
[----:B------:R-:W-:-:S03]  /*1520*/  LEA.HI R7, R152, R5, RZ, 0x1b ;  /* 0x0000000598077211 */ /* 0x000fc600078fd8ff */
[----:B------:R-:W-:-:S04]  /*1530*/  IMAD.HI.U32 R9, R8, R36, RZ ;  /* 0x0000002408097227 */ /* 0x000fc800078e00ff */
[----:B------:R-:W-:-:S04]  /*1540*/  IMAD.HI.U32 R8, R6, R11, RZ ;  /* 0x0000000b06087227 */ /* 0x000fc800078e00ff */
[----:B------:R-:W-:Y:S02]  /*1550*/  VIADD R10, R7, 0x1fc ;  /* 0x000001fc070a7836 */ /* 0x000fe40000000000 */
[----:B------:R-:W-:Y:S02]  /*1560*/  IMAD.MOV R9, RZ, RZ, -R9 ;  /* 0x000000ffff097224 */ /* 0x000fe400078e0a09 */
[----:B------:R-:W-:Y:S01]  /*1570*/  IMAD.MOV R8, RZ, RZ, -R8 ;  /* 0x000000ffff087224 */ /* 0x000fe200078e0a08 */
[----:B------:R-:W-:Y:S01]  /*1580*/  IABS R13, R10 ;  /* 0x0000000a000d7213 */ /* 0x000fe20000000000 */
[C---:B------:R-:W-:Y:S01]  /*1590*/  IMAD R36, R17.reuse, R9, R36 ;  /* 0x0000000911247224 */ /* 0x040fe200078e0224 */
[----:B------:R-:W-:Y:S01]  /*15a0*/  ISETP.GE.AND P2, PT, R10, RZ, PT ;  /* 0x000000ff0a00720c */ /* 0x000fe20003f46270 */
[----:B------:R-:W-:Y:S01]  /*15b0*/  IMAD R11, R0, R8, R11 ;  /* 0x00000008000b7224 */ /* 0x000fe200078e020b */
[----:B------:R-:W-:Y:S01]  /*15c0*/  SHF.R.S32.HI R8, RZ, 0x1f, R183 ;  /* 0x0000001fff087819 */ /* 0x000fe200000114b7 */
[----:B------:R-:W-:Y:S01]  /*15d0*/  IMAD.HI.U32 R9, R6, R13, RZ ;  /* 0x0000000d06097227 */ /* 0x000fe200078e00ff */
[----:B------:R-:W-:-:S02]  /*15e0*/  ISETP.GT.U32.AND P1, PT, R17, R36, PT ;  /* 0x000000241100720c */ /* 0x000fc40003f24070 */
[----:B------:R-:W-:Y:S01]  /*15f0*/  ISETP.GT.U32.AND P0, PT, R0, R11, PT ;  /* 0x0000000b0000720c */ /* 0x000fe20003f04070 */
[----:B------:R-:W-:Y:S01]  /*1600*/  IMAD.MOV R9, RZ, RZ, -R9 ;  /* 0x000000ffff097224 */ /* 0x000fe200078e0a09 */
[----:B------:R-:W-:Y:S02]  /*1610*/  LEA.HI R183, R8, R183, RZ, 0x5 ;  /* 0x000000b708b77211 */ /* 0x000fe400078f28ff */
[----:B------:R-:W-:Y:S01]  /*1620*/  LOP3.LUT R8, R4, 0x1f8, RZ, 0xfc, !PT ;  /* 0x000001f804087812 */ /* 0x000fe200078efcff */
[----:B------:R-:W-:Y:S01]  /*1630*/  IMAD R20, R0, R9, R13 ;  /* 0x0000000900147224 */ /* 0x000fe200078e020d */
[----:B------:R-:W-:Y:S02]  /*1640*/  LOP3.LUT R9, R4, 0x1f4, RZ, 0xfc, !PT ;  /* 0x000001f404097812 */ /* 0x000fe400078efcff */
[----:B------:R-:W-:Y:S02]  /*1650*/  IABS R13, R8 ;  /* 0x00000008000d7213 */ /* 0x000fe40000000000 */
[----:B------:R-:W-:Y:S01]  /*1660*/  ISETP.GT.U32.AND P5, PT, R0, R20, PT ;  /* 0x000000140000720c */ /* 0x000fe20003fa4070 */
[----:B------:R-:W-:Y:S01]  /*1670*/  @!P1 IMAD.IADD R36, R36, 0x1, -R17 ;  /* 0x0000000124249824 */ /* 0x000fe200078e0a11 */
[----:B------:R-:W-:Y:S01]  /*1680*/  ISETP.GE.AND P6, PT, R8, RZ, PT ;  /* 0x000000ff0800720c */ /* 0x000fe20003fc6270 */
[----:B------:R-:W-:Y:S01]  /*1690*/  @!P0 IMAD.IADD R11, R11, 0x1, -R0 ;  /* 0x000000010b0b8824 */ /* 0x000fe200078e0a00 */
[----:B------:R-:W-:Y:S01]  /*16a0*/  LOP3.LUT R10, R4, 0x1f0, RZ, 0xfc, !PT ;  /* 0x000001f0040a7812 */ /* 0x000fe200078efcff */
[----:B------:R-:W-:Y:S01]  /*16b0*/  IMAD.HI.U32 R8, R6, R13, RZ ;  /* 0x0000000d06087227 */ /* 0x000fe200078e00ff */
[----:B------:R-:W-:-:S02]  /*16c0*/  ISETP.GT.U32.AND P3, PT, R17, R36, PT ;  /* 0x000000241100720c */ /* 0x000fc40003f64070 */
[----:B------:R-:W-:Y:S01]  /*16d0*/  ISETP.GT.U32.AND P1, PT, R0, R11, PT ;  /* 0x0000000b0000720c */ /* 0x000fe20003f24070 */
[----:B------:R-:W-:Y:S01]  /*16e0*/  IMAD.MOV R8, RZ, RZ, -R8 ;  /* 0x000000ffff087224 */ /* 0x000fe200078e0a08 */
[----:B------:R-:W-:Y:S02]  /*16f0*/  IABS R15, R9 ;  /* 0x00000009000f7213 */ /* 0x000fe40000000000 */
[----:B------:R-:W-:Y:S01]  /*1700*/  ISETP.GE.AND P0, PT, R14, RZ, PT ;  /* 0x000000ff0e00720c */ /* 0x000fe20003f06270 */
[--C-:B------:R-:W-:Y:S01]  /*1710*/  @!P5 IMAD.IADD R20, R20, 0x1, -R0.reuse ;  /* 0x000000011414d824 */ /* 0x100fe200078e0a00 */
[----:B------:R-:W-:Y:S01]  /*1720*/  ISETP.GE.AND P4, PT, R9, RZ, PT ;  /* 0x000000ff0900720c */ /* 0x000fe20003f86270 */
[----:B------:R-:W-:Y:S01]  /*1730*/  IMAD.HI.U32 R9, R6, R15, RZ ;  /* 0x0000000f06097227 */ /* 0x000fe200078e00ff */
[----:B----4-:R-:W-:Y:S02]  /*1740*/  LOP3.LUT R14, R4, 0x1e8, RZ, 0xfc, !PT ;  /* 0x000001e8040e7812 */ /* 0x010fe400078efcff */
[----:B------:R-:W-:Y:S01]  /*1750*/  ISETP.GT.U32.AND P5, PT, R0, R20, PT ;  /* 0x000000140000720c */ /* 0x000fe20003fa4070 */
[----:B------:R-:W-:Y:S01]  /*1760*/  @!P3 IMAD.IADD R36, R36, 0x1, -R17 ;  /* 0x000000012424b824 */ /* 0x000fe200078e0a11 */
[----:B------:R-:W-:Y:S01]  /*1770*/  ISETP.GE.AND P3, PT, R10, RZ, PT ;  /* 0x000000ff0a00720c */ /* 0x000fe20003f66270 */
[----:B------:R-:W-:Y:S01]  /*1780*/  @!P1 IMAD.IADD R11, R11, 0x1, -R0 ;  /* 0x000000010b0b9824 */ /* 0x000fe200078e0a00 */
[----:B------:R-:W-:Y:S01]  /*1790*/  ISETP.NE.AND P1, PT, R2, RZ, PT ;  /* 0x000000ff0200720c */ /* 0x000fe20003f25270 */
[C---:B------:R-:W-:Y:S01]  /*17a0*/  IMAD R24, R0.reuse, R8, R13 ;  /* 0x0000000800187224 */ /* 0x040fe200078e020d */
[----:B------:R-:W-:Y:S01]  /*17b0*/  IABS R10, R10 ;  /* 0x0000000a000a7213 */ /* 0x000fe20000000000 */
[----:B------:R-:W-:Y:S01]  /*17c0*/  IMAD.MOV R9, RZ, RZ, -R9 ;  /* 0x000000ffff097224 */ /* 0x000fe200078e0a09 */
[----:B------:R-:W-:Y:S01]  /*17d0*/  IABS R17, R14 ;  /* 0x0000000e00117213 */ /* 0x000fe20000000000 */
[----:B------:R-:W-:Y:S01]  /*17e0*/  @!P0 IMAD.MOV R36, RZ, RZ, -R36 ;  /* 0x000000ffff248224 */ /* 0x000fe200078e0a24 */
[----:B------:R-:W-:Y:S01]  /*17f0*/  ISETP.GT.U32.AND P0, PT, R0, R24, PT ;  /* 0x000000180000720c */ /* 0x000fe20003f04070 */
[----:B------:R-:W-:Y:S01]  /*1800*/  IMAD.MOV.U32 R13, RZ, RZ, R10 ;  /* 0x000000ffff0d7224 */ /* 0x000fe200078e000a */
[----:B------:R-:W-:Y:S01]  /*1810*/  SHF.R.S32.HI R183, RZ, 0x5, R183 ;  /* 0x00000005ffb77819 */ /* 0x000fe200000114b7 */
[----:B------:R-:W-:Y:S01]  /*1820*/  @!P5 IMAD.IADD R20, R20, 0x1, -R0 ;  /* 0x000000011414d824 */ /* 0x000fe200078e0a00 */
[----:B------:R-:W-:Y:S01]  /*1830*/  ISETP.GE.AND P5, PT, R4, RZ, PT ;  /* 0x000000ff0400720c */ /* 0x000fe20003fa6270 */
[----:B------:R-:W-:-:S02]  /*1840*/  IMAD.HI.U32 R8, R6, R13, RZ ;  /* 0x0000000d06087227 */ /* 0x000fc400078e00ff */
[----:B------:R-:W-:Y:S02]  /*1850*/  @!P1 LOP3.LUT R36, RZ, R2, RZ, 0x33, !PT ;  /* 0x00000002ff249212 */ /* 0x000fe400078e33ff */
[----:B------:R-:W-:Y:S01]  /*1860*/  IMAD R26, R0, R9, R15 ;  /* 0x00000009001a7224 */ /* 0x000fe200078e020f */
[----:B------:R-:W-:Y:S01]  /*1870*/  IABS R2, R16 ;  /* 0x0000001000027213 */ /* 0x000fe20000000000 */
[----:B------:R-:W-:Y:S01]  /*1880*/  IMAD.MOV R8, RZ, RZ, -R8 ;  /* 0x000000ffff087224 */ /* 0x000fe200078e0a08 */
[----:B------:R-:W-:Y:S01]  /*1890*/  IABS R15, R12 ;  /* 0x0000000c000f7213 */ /* 0x000fe20000000000 */
[----:B------:R-:W-:Y:S01]  /*18a0*/  @!P0 IMAD.IADD R24, R24, 0x1, -R0 ;  /* 0x0000000118188824 */ /* 0x000fe200078e0a00 */
[C---:B------:R-:W-:Y:S01]  /*18b0*/  ISETP.GT.U32.AND P1, PT, R0.reuse, R26, PT ;  /* 0x0000001a0000720c */ /* 0x040fe20003f24070 */
[C---:B------:R-:W-:Y:S02]  /*18c0*/  IMAD R28, R0.reuse, R8, R13 ;  /* 0x00000008001c7224 */ /* 0x040fe400078e020d */
[----:B------:R-:W-:Y:S01]  /*18d0*/  IMAD.MOV.U32 R13, RZ, RZ, R2 ;  /* 0x000000ffff0d7224 */ /* 0x000fe200078e0002 */
[----:B------:R-:W-:Y:S01]  /*18e0*/  ISETP.GT.U32.AND P0, PT, R0, R24, PT ;  /* 0x000000180000720c */ /* 0x000fe20003f04070 */
[----:B------:R-:W-:-:S02]  /*18f0*/  IMAD.MOV.U32 R2, RZ, RZ, R11 ;  /* 0x000000ffff027224 */ /* 0x000fc400078e000b */
[----:B------:R-:W-:-:S04]  /*1900*/  IMAD.HI.U32 R8, R6, R15, RZ ;  /* 0x0000000f06087227 */ /* 0x000fc800078e00ff */
[----:B------:R-:W-:Y:S01]  /*1910*/  @!P5 IMAD.MOV R2, RZ, RZ, -R2 ;  /* 0x000000ffff02d224 */ /* 0x000fe200078e0a02 */
[----:B------:R-:W-:Y:S01]  /*1920*/  ISETP.GT.U32.AND P5, PT, R0, R28, PT ;  /* 0x0000001c0000720c */ /* 0x000fe20003fa4070 */
[----:B------:R-:W-:Y:S02]  /*1930*/  @!P1 IMAD.IADD R26, R26, 0x1, -R0 ;  /* 0x000000011a1a9824 */ /* 0x000fe400078e0a00 */
[----:B------:R-:W-:-:S03]  /*1940*/  IMAD.HI.U32 R9, R6, R17, RZ ;  /* 0x0000001106097227 */ /* 0x000fc600078e00ff */
[----:B------:R-:W-:Y:S01]  /*1950*/  ISETP.GT.U32.AND P1, PT, R0, R26, PT ;  /* 0x0000001a0000720c */ /* 0x000fe20003f24070 */
[----:B------:R-:W-:Y:S02]  /*1960*/  IMAD.MOV R8, RZ, RZ, -R8 ;  /* 0x000000ffff087224 */ /* 0x000fe400078e0a08 */
[----:B------:R-:W-:Y:S02]  /*1970*/  IMAD.MOV R9, RZ, RZ, -R9 ;  /* 0x000000ffff097224 */ /* 0x000fe400078e0a09 */
[----:B------:R-:W-:-:S04]  /*1980*/  IMAD.HI.U32 R10, R6, R13, RZ ;  /* 0x0000000d060a7227 */ /* 0x000fc800078e00ff */
[--C-:B------:R-:W-:Y:S02]  /*1990*/  @!P5 IMAD.IADD R28, R28, 0x1, -R0.reuse ;  /* 0x000000011c1cd824 */ /* 0x100fe400078e0a00 */
[----:B------:R-:W-:Y:S02]  /*19a0*/  IMAD R30, R0, R8, R15 ;  /* 0x00000008001e7224 */ /* 0x000fe400078e020f */
[----:B------:R-:W-:Y:S01]  /*19b0*/  @!P0 IMAD.IADD R24, R24, 0x1, -R0 ;  /* 0x0000000118188824 */ /* 0x000fe200078e0a00 */
[C---:B------:R-:W-:Y:S01]  /*19c0*/  ISETP.GT.U32.AND P5, PT, R0.reuse, R28, PT ;  /* 0x0000001c0000720c */ /* 0x040fe20003fa4070 */
[----:B------:R-:W-:Y:S01]  /*19d0*/  IMAD R32, R0, R9, R17 ;  /* 0x0000000900207224 */ /* 0x000fe200078e0211 */
[----:B------:R-:W-:Y:S01]  /*19e0*/  ISETP.GE.AND P0, PT, R14, RZ, PT ;  /* 0x000000ff0e00720c */ /* 0x000fe20003f06270 */
[----:B------:R-:W-:Y:S01]  /*19f0*/  IMAD.MOV R10, RZ, RZ, -R10 ;  /* 0x000000ffff0a7224 */ /* 0x000fe200078e0a0a */
[----:B------:R-:W-:Y:S01]  /*1a00*/  LOP3.LUT R14, R4, 0x1d8, RZ, 0xfc, !PT ;  /* 0x000001d8040e7812 */ /* 0x000fe200078efcff */
[----:B------:R-:W-:Y:S01]  /*1a10*/  @!P1 IMAD.IADD R26, R26, 0x1, -R0 ;  /* 0x000000011a1a9824 */ /* 0x000fe200078e0a00 */
[C---:B------:R-:W-:Y:S01]  /*1a20*/  ISETP.GT.U32.AND P1, PT, R0.reuse, R30, PT ;  /* 0x0000001e0000720c */ /* 0x040fe20003f24070 */
[----:B------:R-:W-:Y:S01]  /*1a30*/  @!P6 IMAD.MOV R24, RZ, RZ, -R24 ;  /* 0x000000ffff18e224 */ /* 0x000fe200078e0a18 */
[C---:B------:R-:W-:Y:S01]  /*1a40*/  ISETP.GT.U32.AND P6, PT, R0.reuse, R32, PT ;  /* 0x000000200000720c */ /* 0x040fe20003fc4070 */
[----:B------:R-:W-:Y:S01]  /*1a50*/  IMAD R34, R0, R10, R13 ;  /* 0x0000000a00227224 */ /* 0x000fe200078e020d */
[----:B------:R-:W-:Y:S01]  /*1a60*/  IABS R15, R14 ;  /* 0x0000000e000f7213 */ /* 0x000fe20000000000 */
[----:B------:R-:W-:Y:S01]  /*1a70*/  @!P2 IMAD.MOV R20, RZ, RZ, -R20 ;  /* 0x000000ffff14a224 */ /* 0x000fe200078e0a14 */
[----:B------:R-:W-:Y:S01]  /*1a80*/  ISETP.GE.AND P2, PT, R12, RZ, PT ;  /* 0x000000ff0c00720c */ /* 0x000fe20003f46270 */
[----:B------:R-:W-:Y:S01]  /*1a90*/  @!P5 IMAD.IADD R28, R28, 0x1, -R0 ;  /* 0x000000011c1cd824 */ /* 0x000fe200078e0a00 */
[----:B------:R-:W-:Y:S01]  /*1aa0*/  ISETP.GT.U32.AND P5, PT, R0, R34, PT ;  /* 0x000000220000720c */ /* 0x000fe20003fa4070 */
[----:B------:R-:W-:Y:S01]  /*1ab0*/  VIADD R8, R7, 0x1dc ;  /* 0x000001dc07087836 */ /* 0x000fe20000000000 */
[----:B------:R-:W-:Y:S01]  /*1ac0*/  LOP3.LUT R12, R4, 0x1e0, RZ, 0xfc, !PT ;  /* 0x000001e0040c7812 */ /* 0x000fe200078efcff */
[----:B------:R-:W-:Y:S01]  /*1ad0*/  @!P4 IMAD.MOV R26, RZ, RZ, -R26 ;  /* 0x000000ffff1ac224 */ /* 0x000fe200078e0a1a */
[----:B------:R-:W-:Y:S01]  /*1ae0*/  IABS R17, R18 ;  /* 0x0000001200117213 */ /* 0x000fe20000000000 */
[--C-:B------:R-:W-:Y:S01]  /*1af0*/  @!P1 IMAD.IADD R30, R30, 0x1, -R0.reuse ;  /* 0x000000011e1e9824 */ /* 0x100fe200078e0a00 */
[----:B------:R-:W-:Y:S01]  /*1b00*/  IABS R11, R12 ;  /* 0x0000000c000b7213 */ /* 0x000fe20000000000 */
[----:B------:R-:W-:Y:S01]  /*1b10*/  @!P6 IMAD.IADD R32, R32, 0x1, -R0 ;  /* 0x000000012020e824 */ /* 0x000fe200078e0a00 */
[----:B------:R-:W-:Y:S01]  /*1b20*/  IABS R13, R8 ;  /* 0x00000008000d7213 */ /* 0x000fe20000000000 */
[----:B------:R-:W-:Y:S01]  /*1b30*/  IMAD.HI.U32 R10, R6, R15, RZ ;  /* 0x0000000f060a7227 */ /* 0x000fe200078e00ff */
[----:B------:R-:W-:-:S02]  /*1b40*/  ISETP.GT.U32.AND P1, PT, R0, R30, PT ;  /* 0x0000001e0000720c */ /* 0x000fc40003f24070 */
[----:B------:R-:W-:Y:S01]  /*1b50*/  ISETP.GE.AND P4, PT, R8, RZ, PT ;  /* 0x000000ff0800720c */ /* 0x000fe20003f86270 */
[----:B------:R-:W-:Y:S01]  /*1b60*/  @!P5 IMAD.IADD R34, R34, 0x1, -R0 ;  /* 0x000000012222d824 */ /* 0x000fe200078e0a00 */
[----:B------:R-:W-:Y:S01]  /*1b70*/  ISETP.GT.U32.AND P6, PT, R0, R32, PT ;  /* 0x000000200000720c */ /* 0x000fe20003fc4070 */
[----:B------:R-:W-:-:S03]  /*1b80*/  IMAD.HI.U32 R8, R6, R11, RZ ;  /* 0x0000000b06087227 */ /* 0x000fc600078e00ff */
[----:B------:R-:W-:Y:S01]  /*1b90*/  ISETP.GT.U32.AND P5, PT, R0, R34, PT ;  /* 0x000000220000720c */ /* 0x000fe20003fa4070 */
[----:B------:R-:W-:-:S04]  /*1ba0*/  IMAD.HI.U32 R9, R6, R13, RZ ;  /* 0x0000000d06097227 */ /* 0x000fc800078e00ff */
[----:B------:R-:W-:Y:S02]  /*1bb0*/  IMAD.MOV R8, RZ, RZ, -R8 ;  /* 0x000000ffff087224 */ /* 0x000fe400078e0a08 */
[----:B------:R-:W-:Y:S02]  /*1bc0*/  IMAD.MOV R9, RZ, RZ, -R9 ;  /* 0x000000ffff097224 */ /* 0x000fe400078e0a09 */
[----:B------:R-:W-:Y:S01]  /*1bd0*/  IMAD R38, R0, R8, R11 ;  /* 0x0000000800267224 */ /* 0x000fe200078e020b */
[----:B------:R-:W-:Y:S01]  /*1be0*/  LOP3.LUT R8, R4, 0x1d4, RZ, 0xfc, !PT ;  /* 0x000001d404087812 */ /* 0x000fe200078efcff */
[----:B------:R-:W-:Y:S01]  /*1bf0*/  @!P1 IMAD.IADD R30, R30, 0x1, -R0 ;  /* 0x000000011e1e9824 */ /* 0x000fe200078e0a00 */
[----:B------:R-:W-:Y:S01]  /*1c00*/  ISETP.GE.AND P1, PT, R12, RZ, PT ;  /* 0x000000ff0c00720c */ /* 0x000fe20003f26270 */
[----:B------:R-:W-:Y:S01]  /*1c10*/  IMAD.MOV R10, RZ, RZ, -R10 ;  /* 0x000000ffff0a7224 */ /* 0x000fe200078e0a0a */
[----:B------:R-:W-:Y:S01]  /*1c20*/  LOP3.LUT R12, R4, 0x1cc, RZ, 0xfc, !PT ;  /* 0x000001cc040c7812 */ /* 0x000fe200078efcff */
[----:B------:R-:W-:Y:S01]  /*1c30*/  IMAD R42, R0, R9, R13 ;  /* 0x00000009002a7224 */ /* 0x000fe200078e020d */
[----:B------:R-:W-:Y:S01]  /*1c40*/  IABS R9, R8 ;  /* 0x0000000800097213 */ /* 0x000fe20000000000 */
[----:B------:R-:W-:Y:S01]  /*1c50*/  @!P6 IMAD.IADD R32, R32, 0x1, -R0 ;  /* 0x000000012020e824 */ /* 0x000fe200078e0a00 */
[C---:B------:R-:W-:Y:S01]  /*1c60*/  ISETP.GT.U32.AND P6, PT, R0.reuse, R38, PT ;  /* 0x000000260000720c */ /* 0x040fe20003fc4070 */
[----:B------:R-:W-:Y:S01]  /*1c70*/  IMAD R40, R0, R10, R15 ;  /* 0x0000000a00287224 */ /* 0x000fe200078e020f */
[----:B------:R-:W-:Y:S01]  /*1c80*/  LOP3.LUT R10, R4, 0x1d0, RZ, 0xfc, !PT ;  /* 0x000001d0040a7812 */ /* 0x000fe200078efcff */
[----:B------:R-:W-:Y:S01]  /*1c90*/  @!P2 IMAD.MOV R30, RZ, RZ, -R30 ;  /* 0x000000ffff1ea224 */ /* 0x000fe200078e0a1e */
[----:B------:R-:W-:Y:S01]  /*1ca0*/  ISETP.GT.U32.AND P2, PT, R0, R42, PT ;  /* 0x0000002a0000720c */ /* 0x000fe20003f44070 */
[----:B------:R-:W-:Y:S01]  /*1cb0*/  @!P5 IMAD.IADD R34, R34, 0x1, -R0 ;  /* 0x000000012222d824 */ /* 0x000fe200078e0a00 */
[----:B------:R-:W-:Y:S01]  /*1cc0*/  ISETP.GT.U32.AND P5, PT, R0, R40, PT ;  /* 0x000000280000720c */ /* 0x000fe20003fa4070 */
[----:B------:R-:W-:Y:S01]  /*1cd0*/  @!P0 IMAD.MOV R32, RZ, RZ, -R32 ;  /* 0x000000ffff208224 */ /* 0x000fe200078e0a20 */
[----:B------:R-:W-:Y:S01]  /*1ce0*/  IABS R11, R10 ;  /* 0x0000000a000b7213 */ /* 0x000fe20000000000 */
[----:B------:R-:W-:Y:S01]  /*1cf0*/  @!P3 IMAD.MOV R28, RZ, RZ, -R28 ;  /* 0x000000ffff1cb224 */ /* 0x000fe200078e0a1c */
[----:B------:R-:W-:-:S02]  /*1d00*/  ISETP.GE.AND P0, PT, R14, RZ, PT ;  /* 0x000000ff0e00720c */ /* 0x000fc40003f06270 */
[----:B------:R-:W-:Y:S01]  /*1d10*/  LOP3.LUT R14, R4, 0x1c8, RZ, 0xfc, !PT ;  /* 0x000001c8040e7812 */ /* 0x000fe200078efcff */
[--C-:B------:R-:W-:Y:S01]  /*1d20*/  @!P6 IMAD.IADD R38, R38, 0x1, -R0.reuse ;  /* 0x000000012626e824 */ /* 0x100fe200078e0a00 */
[----:B------:R-:W-:Y:S01]  /*1d30*/  ISETP.GE.AND P6, PT, R8, RZ, PT ;  /* 0x000000ff0800720c */ /* 0x000fe20003fc6270 */
[----:B------:R-:W-:Y:S01]  /*1d40*/  IMAD.HI.U32 R8, R6, R9, RZ ;  /* 0x0000000906087227 */ /* 0x000fe200078e00ff */
[----:B------:R-:W-:Y:S02]  /*1d50*/  ISETP.GE.AND P3, PT, R16, RZ, PT ;  /* 0x000000ff1000720c */ /* 0x000fe40003f66270 */
[----:B------:R-:W-:Y:S01]  /*1d60*/  LOP3.LUT R16, R4, 0x1c4, RZ, 0xfc, !PT ;  /* 0x000001c404107812 */ /* 0x000fe200078efcff */
[--C-:B------:R-:W-:Y:S01]  /*1d70*/  @!P2 IMAD.IADD R42, R42, 0x1, -R0.reuse ;  /* 0x000000012a2aa824 */ /* 0x100fe200078e0a00 */
[----:B------:R-:W-:Y:S01]  /*1d80*/  ISETP.GT.U32.AND P2, PT, R0, R38, PT ;  /* 0x000000260000720c */ /* 0x000fe20003f44070 */
[----:B------:R-:W-:Y:S01]  /*1d90*/  @!P5 IMAD.IADD R40, R40, 0x1, -R0 ;  /* 0x000000012828d824 */ /* 0x000fe200078e0a00 */
[----:B------:R-:W-:Y:S01]  /*1da0*/  IABS R13, R16 ;  /* 0x00000010000d7213 */ /* 0x000fe20000000000 */
[----:B------:R-:W-:Y:S01]  /*1db0*/  IMAD.MOV R44, RZ, RZ, -R8 ;  /* 0x000000ffff2c7224 */ /* 0x000fe200078e0a08 */
[----:B------:R-:W-:Y:S01]  /*1dc0*/  ISETP.GT.U32.AND P5, PT, R0, R42, PT ;  /* 0x0000002a0000720c */ /* 0x000fe20003fa4070 */
[----:B------:R-:W-:-:S04]  /*1dd0*/  IMAD.HI.U32 R8, R6, R11, RZ ;  /* 0x0000000b06087227 */ /* 0x000fc800078e00ff */
[----:B------:R-:W-:Y:S02]  /*1de0*/  IMAD.MOV R8, RZ, RZ, -R8 ;  /* 0x000000ffff087224 */ /* 0x000fe400078e0a08 */
[C---:B------:R-:W-:Y:S01]  /*1df0*/  IMAD R44, R0.reuse, R44, R9 ;  /* 0x0000002c002c7224 */ /* 0x040fe200078e0209 */
[----:B------:R-:W-:Y:S01]  /*1e00*/  IABS R9, R12 ;  /* 0x0000000c00097213 */ /* 0x000fe20000000000 */
[----:B------:R-:W-:Y:S01]  /*1e10*/  IMAD R46, R0, R8, R11 ;  /* 0x00000008002e7224 */ /* 0x000fe200078e020b */
[----:B------:R-:W-:Y:S01]  /*1e20*/  IABS R11, R14 ;  /* 0x0000000e000b7213 */ /* 0x000fe20000000000 */
[--C-:B------:R-:W-:Y:S01]  /*1e30*/  @!P2 IMAD.IADD R38, R38, 0x1, -R0.reuse ;  /* 0x000000012626a824 */ /* 0x100fe200078e0a00 */
[----:B------:R-:W-:Y:S01]  /*1e40*/  ISETP.GT.U32.AND P2, PT, R0, R44, PT ;  /* 0x0000002c0000720c */ /* 0x000fe20003f44070 */
[----:B------:R-:W-:Y:S01]  /*1e50*/  @!P5 IMAD.IADD R42, R42, 0x1, -R0 ;  /* 0x000000012a2ad824 */ /* 0x000fe200078e0a00 */
[----:B------:R-:W-:Y:S01]  /*1e60*/  ISETP.GT.U32.AND P5, PT, R0, R46, PT ;  /* 0x0000002e0000720c */ /* 0x000fe20003fa4070 */
[----:B------:R-:W-:-:S04]  /*1e70*/  IMAD.HI.U32 R8, R6, R9, RZ ;  /* 0x0000000906087227 */ /* 0x000fc800078e00ff */
[----:B------:R-:W-:Y:S02]  /*1e80*/  IMAD.MOV R8, RZ, RZ, -R8 ;  /* 0x000000ffff087224 */ /* 0x000fe400078e0a08 */
[----:B------:R-:W-:Y:S02]  /*1e90*/  @!P1 IMAD.MOV R38, RZ, RZ, -R38 ;  /* 0x000000ffff269224 */ /* 0x000fe400078e0a26 */
[----:B------:R-:W-:Y:S02]  /*1ea0*/  IMAD R48, R0, R8, R9 ;  /* 0x0000000800307224 */ /* 0x000fe400078e0209 */
[--C-:B------:R-:W-:Y:S01]  /*1eb0*/  @!P2 IMAD.IADD R44, R44, 0x1, -R0.reuse ;  /* 0x000000012c2ca824 */ /* 0x100fe200078e0a00 */
[----:B------:R-:W-:Y:S01]  /*1ec0*/  ISETP.GE.AND P2, PT, R12, RZ, PT ;  /* 0x000000ff0c00720c */ /* 0x000fe20003f46270 */
[----:B------:R-:W-:Y:S01]  /*1ed0*/  @!P5 IMAD.IADD R46, R46, 0x1, -R0 ;  /* 0x000000012e2ed824 */ /* 0x000fe200078e0a00 */
[----:B------:R-:W-:Y:S01]  /*1ee0*/  LOP3.LUT R12, R4, 0x1ac, RZ, 0xfc, !PT ;  /* 0x000001ac040c7812 */ /* 0x000fe200078efcff */
[----:B------:R-:W-:Y:S01]  /*1ef0*/  IMAD.HI.U32 R8, R6, R11, RZ ;  /* 0x0000000b06087227 */ /* 0x000fe200078e00ff */
[----:B------:R-:W-:-:S02]  /*1f00*/  ISETP.GT.U32.AND P1, PT, R0, R44, PT ;  /* 0x0000002c0000720c */ /* 0x000fc40003f24070 */
[C---:B------:R-:W-:Y:S01]  /*1f10*/  ISETP.GT.U32.AND P5, PT, R0.reuse, R46, PT ;  /* 0x0000002e0000720c */ /* 0x040fe20003fa4070 */
[----:B------:R-:W-:Y:S01]  /*1f20*/  @!P4 IMAD.MOV R42, RZ, RZ, -R42 ;  /* 0x000000ffff2ac224 */ /* 0x000fe200078e0a2a */
[----:B------:R-:W-:Y:S01]  /*1f30*/  ISETP.GT.U32.AND P4, PT, R0, R48, PT ;  /* 0x000000300000720c */ /* 0x000fe20003f84070 */
[----:B------:R-:W-:-:S04]  /*1f40*/  IMAD.HI.U32 R9, R6, R13, RZ ;  /* 0x0000000d06097227 */ /* 0x000fc800078e00ff */
[----:B------:R-:W-:Y:S02]  /*1f50*/  IMAD.MOV R50, RZ, RZ, -R8 ;  /* 0x000000ffff327224 */ /* 0x000fe400078e0a08 */
[----:B------:R-:W-:Y:S02]  /*1f60*/  IMAD.MOV R9, RZ, RZ, -R9 ;  /* 0x000000ffff097224 */ /* 0x000fe400078e0a09 */
[C---:B------:R-:W-:Y:S02]  /*1f70*/  IMAD R50, R0.reuse, R50, R11 ;  /* 0x0000003200327224 */ /* 0x040fe400078e020b */
[----:B------:R-:W-:Y:S01]  /*1f80*/  @!P3 IMAD.MOV R34, RZ, RZ, -R34 ;  /* 0x000000ffff22b224 */ /* 0x000fe200078e0a22 */
[C---:B------:R-:W-:Y:S01]  /*1f90*/  ISETP.GT.U32.AND P3, PT, R0.reuse, R40, PT ;  /* 0x000000280000720c */ /* 0x040fe20003f64070 */
[----:B------:R-:W-:Y:S01]  /*1fa0*/  IMAD R52, R0, R9, R13 ;  /* 0x0000000900347224 */ /* 0x000fe200078e020d */
[----:B------:R-:W-:Y:S01]  /*1fb0*/  LOP3.LUT R9, R4, 0x1c0, RZ, 0xfc, !PT ;  /* 0x000001c004097812 */ /* 0x000fe200078efcff */
[----:B------:R-:W-:-:S02]  /*1fc0*/  @!P1 IMAD.IADD R44, R44, 0x1, -R0 ;  /* 0x000000012c2c9824 */ /* 0x000fc400078e0a00 */
[--C-:B------:R-:W-:Y:S01]  /*1fd0*/  @!P5 IMAD.IADD R46, R46, 0x1, -R0.reuse ;  /* 0x000000012e2ed824 */ /* 0x100fe200078e0a00 */
[----:B------:R-:W-:Y:S01]  /*1fe0*/  ISETP.GT.U32.AND P5, PT, R0, R50, PT ;  /* 0x000000320000720c */ /* 0x000fe20003fa4070 */
[----:B------:R-:W-:Y:S01]  /*1ff0*/  @!P4 IMAD.IADD R48, R48, 0x1, -R0 ;  /* 0x000000013030c824 */ /* 0x000fe200078e0a00 */
[----:B------:R-:W-:Y:S01]  /*2000*/  IABS R11, R9 ;  /* 0x00000009000b7213 */ /* 0x000fe20000000000 */
[----:B------:R-:W-:Y:S01]  /*2010*/  @!P6 IMAD.MOV R44, RZ, RZ, -R44 ;  /* 0x000000ffff2ce224 */ /* 0x000fe200078e0a2c */
[C---:B------:R-:W-:Y:S01]  /*2020*/  ISETP.GT.U32.AND P6, PT, R0.reuse, R52, PT ;  /* 0x000000340000720c */ /* 0x040fe20003fc4070 */
[----:B------:R-:W-:Y:S01]  /*2030*/  VIADD R8, R7, 0x1bc ;  /* 0x000001bc07087836 */ /* 0x000fe20000000000 */
[----:B------:R-:W-:Y:S01]  /*2040*/  ISETP.GT.U32.AND P4, PT, R0, R48, PT ;  /* 0x000000300000720c */ /* 0x000fe20003f84070 */
[----:B------:R-:W-:Y:S01]  /*2050*/  @!P3 IMAD.IADD R40, R40, 0x1, -R0 ;  /* 0x000000012828b824 */ /* 0x000fe200078e0a00 */
[----:B------:R-:W-:Y:S02]  /*2060*/  ISETP.GE.AND P3, PT, R10, RZ, PT ;  /* 0x000000ff0a00720c */ /* 0x000fe40003f66270 */
[----:B------:R-:W-:Y:S01]  /*2070*/  LOP3.LUT R10, R4, 0x1b8, RZ, 0xfc, !PT ;  /* 0x000001b8040a7812 */ /* 0x000fe200078efcff */
[----:B------:R-:W-:Y:S01]  /*2080*/  @!P0 IMAD.MOV R40, RZ, RZ, -R40 ;  /* 0x000000ffff288224 */ /* 0x000fe200078e0a28 */
[----:B------:R-:W-:Y:S01]  /*2090*/  ISETP.GE.AND P1, PT, R8, RZ, PT ;  /* 0x000000ff0800720c */ /* 0x000fe20003f26270 */
[----:B------:R-:W-:Y:S01]  /*20a0*/  @!P5 IMAD.IADD R50, R50, 0x1, -R0 ;  /* 0x000000013232d824 */ /* 0x000fe200078e0a00 */
[----:B------:R-:W-:Y:S01]  /*20b0*/  IABS R13, R8 ;  /* 0x00000008000d7213 */ /* 0x000fe20000000000 */
[----:B------:R-:W-:Y:S01]  /*20c0*/  IMAD.HI.U32 R8, R6, R11, RZ ;  /* 0x0000000b06087227 */ /* 0x000fe200078e00ff */
[----:B------:R-:W-:-:S02]  /*20d0*/  IABS R15, R10 ;  /* 0x0000000a000f7213 */ /* 0x000fc40000000000 */
[----:B------:R-:W-:Y:S01]  /*20e0*/  ISETP.GT.U32.AND P5, PT, R0, R50, PT ;  /* 0x000000320000720c */ /* 0x000fe20003fa4070 */
[--C-:B------:R-:W-:Y:S01]  /*20f0*/  @!P6 IMAD.IADD R52, R52, 0x1, -R0.reuse ;  /* 0x000000013434e824 */ /* 0x100fe200078e0a00 */
[----:B------:R-:W-:Y:S01]  /*2100*/  ISETP.GE.AND P0, PT, R14, RZ, PT ;  /* 0x000000ff0e00720c */ /* 0x000fe20003f06270 */
[----:B------:R-:W-:Y:S01]  /*2110*/  @!P4 IMAD.IADD R48, R48, 0x1, -R0 ;  /* 0x000000013030c824 */ /* 0x000fe200078e0a00 */
[----:B------:R-:W-:Y:S01]  /*2120*/  ISETP.GE.AND P4, PT, R9, RZ, PT ;  /* 0x000000ff0900720c */ /* 0x000fe20003f86270 */
[----:B------:R-:W-:Y:S01]  /*2130*/  IMAD.MOV R58, RZ, RZ, -R8 ;  /* 0x000000ffff3a7224 */ /* 0x000fe200078e0a08 */
[----:B------:R-:W-:Y:S01]  /*2140*/  ISETP.GT.U32.AND P6, PT, R0, R52, PT ;  /* 0x000000340000720c */ /* 0x000fe20003fc4070 */
[----:B------:R-:W-:Y:S01]  /*2150*/  IMAD.HI.U32 R9, R6, R15, RZ ;  /* 0x0000000f06097227 */ /* 0x000fe200078e00ff */
[----:B------:R-:W-:-:S03]  /*2160*/  LOP3.LUT R14, R4, 0x1a8, RZ, 0xfc, !PT ;  /* 0x000001a8040e7812 */ /* 0x000fc600078efcff */
[----:B------:R-:W-:-:S04]  /*2170*/  IMAD.HI.U32 R8, R6, R13, RZ ;  /* 0x0000000d06087227 */ /* 0x000fc800078e00ff */
[----:B------:R-:W-:Y:S02]  /*2180*/  IMAD.MOV R9, RZ, RZ, -R9 ;  /* 0x000000ffff097224 */ /* 0x000fe400078e0a09 */
[----:B------:R-:W-:Y:S02]  /*2190*/  IMAD.MOV R8, RZ, RZ, -R8 ;  /* 0x000000ffff087224 */ /* 0x000fe400078e0a08 */
[C---:B------:R-:W-:Y:S02]  /*21a0*/  IMAD R58, R0.reuse, R58, R11 ;  /* 0x0000003a003a7224 */ /* 0x040fe400078e020b */
[----:B------:R-:W-:Y:S01]  /*21b0*/  IMAD R56, R0, R9, R15 ;  /* 0x0000000900387224 */ /* 0x000fe200078e020f */
[----:B------:R-:W-:Y:S01]  /*21c0*/  IABS R15, R14 ;  /* 0x0000000e000f7213 */ /* 0x000fe20000000000 */
[--C-:B------:R-:W-:Y:S01]  /*21d0*/  @!P5 IMAD.IADD R50, R50, 0x1, -R0.reuse ;  /* 0x000000013232d824 */ /* 0x100fe200078e0a00 */
[C---:B------:R-:W-:Y:S01]  /*21e0*/  ISETP.GT.U32.AND P5, PT, R0.reuse, R58, PT ;  /* 0x0000003a0000720c */ /* 0x040fe20003fa4070 */
[----:B------:R-:W-:Y:S01]  /*21f0*/  IMAD R54, R0, R8, R13 ;  /* 0x0000000800367224 */ /* 0x000fe200078e020d */
[----:B------:R-:W-:Y:S01]  /*2200*/  LOP3.LUT R8, R4, 0x1b4, RZ, 0xfc, !PT ;  /* 0x000001b404087812 */ /* 0x000fe200078efcff */
[----:B------:R-:W-:Y:S01]  /*2210*/  @!P6 IMAD.IADD R52, R52, 0x1, -R0 ;  /* 0x000000013434e824 */ /* 0x000fe200078e0a00 */
[C---:B------:R-:W-:Y:S01]  /*2220*/  ISETP.GT.U32.AND P6, PT, R0.reuse, R56, PT ;  /* 0x000000380000720c */ /* 0x040fe20003fc4070 */
[----:B------:R-:W-:Y:S01]  /*2230*/  @!P0 IMAD.MOV R50, RZ, RZ, -R50 ;  /* 0x000000ffff328224 */ /* 0x000fe200078e0a32 */
[----:B------:R-:W-:Y:S01]  /*2240*/  ISETP.GT.U32.AND P0, PT, R0, R54, PT ;  /* 0x000000360000720c */ /* 0x000fe20003f04070 */
[----:B------:R-:W-:Y:S01]  /*2250*/  @!P3 IMAD.MOV R46, RZ, RZ, -R46 ;  /* 0x000000ffff2eb224 */ /* 0x000fe200078e0a2e */
[----:B------:R-:W-:Y:S01]  /*2260*/  ISETP.GE.AND P3, PT, R16, RZ, PT ;  /* 0x000000ff1000720c */ /* 0x000fe20003f66270 */
[----:B------:R-:W-:Y:S01]  /*2270*/  @!P2 IMAD.MOV R48, RZ, RZ, -R48 ;  /* 0x000000ffff30a224 */ /* 0x000fe200078e0a30 */
[----:B------:R-:W-:-:S02]  /*2280*/  ISETP.GE.AND P2, PT, R10, RZ, PT ;  /* 0x000000ff0a00720c */ /* 0x000fc40003f46270 */
[----:B------:R-:W-:Y:S01]  /*2290*/  IABS R9, R8 ;  /* 0x0000000800097213 */ /* 0x000fe20000000000 */
[--C-:B------:R-:W-:Y:S01]  /*22a0*/  @!P5 IMAD.IADD R58, R58, 0x1, -R0.reuse ;  /* 0x000000013a3ad824 */ /* 0x100fe200078e0a00 */
[----:B------:R-:W-:Y:S02]  /*22b0*/  LOP3.LUT R10, R4, 0x1b0, RZ, 0xfc, !PT ;  /* 0x000001b0040a7812 */ /* 0x000fe400078efcff */
[----:B------:R-:W-:Y:S01]  /*22c0*/  ISETP.GE.AND P5, PT, R8, RZ, PT ;  /* 0x000000ff0800720c */ /* 0x000fe20003fa6270 */
[--C-:B------:R-:W-:Y:S01]  /*22d0*/  @!P6 IMAD.IADD R56, R56, 0x1, -R0.reuse ;  /* 0x000000013838e824 */ /* 0x100fe200078e0a00 */
[----:B------:R-:W-:Y:S01]  /*22e0*/  IABS R11, R10 ;  /* 0x0000000a000b7213 */ /* 0x000fe20000000000 */
[----:B------:R-:W-:Y:S01]  /*22f0*/  IMAD.HI.U32 R8, R6, R9, RZ ;  /* 0x0000000906087227 */ /* 0x000fe200078e00ff */
[----:B------:R-:W-:Y:S02]  /*2300*/  IABS R13, R12 ;  /* 0x0000000c000d7213 */ /* 0x000fe40000000000 */
[----:B------:R-:W-:Y:S01]  /*2310*/  ISETP.GT.U32.AND P6, PT, R0, R56, PT ;  /* 0x000000380000720c */ /* 0x000fe20003fc4070 */
[----:B------:R-:W-:Y:S01]  /*2320*/  @!P0 IMAD.IADD R54, R54, 0x1, -R0 ;  /* 0x0000000136368824 */ /* 0x000fe200078e0a00 */
[----:B------:R-:W-:Y:S01]  /*2330*/  ISETP.GT.U32.AND P0, PT, R0, R58, PT ;  /* 0x0000003a0000720c */ /* 0x000fe20003f04070 */
[----:B------:R-:W-:Y:S01]  /*2340*/  IMAD.MOV R60, RZ, RZ, -R8 ;  /* 0x000000ffff3c7224 */ /* 0x000fe200078e0a08 */
[----:B------:R-:W-:Y:S01]  /*2350*/  LOP3.LUT R16, R4, 0x184, RZ, 0xfc, !PT ;  /* 0x0000018404107812 */ /* 0x000fe200078efcff */
[----:B------:R-:W-:Y:S01]  /*2360*/  @!P3 IMAD.MOV R52, RZ, RZ, -R52 ;  /* 0x000000ffff34b224 */ /* 0x000fe200078e0a34 */
[----:B------:R-:W-:Y:S01]  /*2370*/  ISETP.GT.U32.AND P3, PT, R0, R54, PT ;  /* 0x000000360000720c */ /* 0x000fe20003f64070 */
[----:B------:R-:W-:-:S04]  /*2380*/  IMAD.HI.U32 R8, R6, R11, RZ ;  /* 0x0000000b06087227 */ /* 0x000fc800078e00ff */
[----:B------:R-:W-:Y:S02]  /*2390*/  IMAD.MOV R62, RZ, RZ, -R8 ;  /* 0x000000ffff3e7224 */ /* 0x000fe400078e0a08 */
[----:B------:R-:W-:-:S04]  /*23a0*/  IMAD.HI.U32 R8, R6, R13, RZ ;  /* 0x0000000d06087227 */ /* 0x000fc800078e00ff */
[C---:B------:R-:W-:Y:S02]  /*23b0*/  IMAD R60, R0.reuse, R60, R9 ;  /* 0x0000003c003c7224 */ /* 0x040fe400078e0209 */
[----:B------:R-:W-:Y:S02]  /*23c0*/  IMAD R62, R0, R62, R11 ;  /* 0x0000003e003e7224 */ /* 0x000fe400078e020b */
[----:B------:R-:W-:-:S04]  /*23d0*/  IMAD.HI.U32 R9, R6, R15, RZ ;  /* 0x0000000f06097227 */ /* 0x000fc800078e00ff */
[----:B------:R-:W-:Y:S02]  /*23e0*/  IMAD.MOV R8, RZ, RZ, -R8 ;  /* 0x000000ffff087224 */ /* 0x000fe400078e0a08 */
[--C-:B------:R-:W-:Y:S01]  /*23f0*/  @!P0 IMAD.IADD R58, R58, 0x1, -R0.reuse ;  /* 0x000000013a3a8824 */ /* 0x100fe200078e0a00 */
[----:B------:R-:W-:Y:S01]  /*2400*/  ISETP.GT.U32.AND P0, PT, R0, R60, PT ;  /* 0x0000003c0000720c */ /* 0x000fe20003f04070 */
[--C-:B------:R-:W-:Y:S01]  /*2410*/  @!P6 IMAD.IADD R56, R56, 0x1, -R0.reuse ;  /* 0x000000013838e824 */ /* 0x100fe200078e0a00 */
[----:B------:R-:W-:Y:S01]  /*2420*/  ISETP.GT.U32.AND P6, PT, R0, R62, PT ;  /* 0x0000003e0000720c */ /* 0x000fe20003fc4070 */
[----:B------:R-:W-:Y:S01]  /*2430*/  @!P3 IMAD.IADD R54, R54, 0x1, -R0 ;  /* 0x000000013636b824 */ /* 0x000fe200078e0a00 */
[----:B------:R-:W-:Y:S01]  /*2440*/  ISETP.GE.AND P3, PT, R10, RZ, PT ;  /* 0x000000ff0a00720c */ /* 0x000fe20003f66270 */
[----:B------:R-:W-:Y:S01]  /*2450*/  IMAD.MOV R9, RZ, RZ, -R9 ;  /* 0x000000ffff097224 */ /* 0x000fe200078e0a09 */
[----:B------:R-:W-:Y:S01]  /*2460*/  LOP3.LUT R10, R4, 0x1a4, RZ, 0xfc, !PT ;  /* 0x000001a4040a7812 */ /* 0x000fe200078efcff */
[----:B------:R-:W-:-:S02]  /*2470*/  IMAD R64, R0, R8, R13 ;  /* 0x0000000800407224 */ /* 0x000fc400078e020d */
[C---:B------:R-:W-:Y:S01]  /*2480*/  IMAD R66, R0.reuse, R9, R15 ;  /* 0x0000000900427224 */ /* 0x040fe200078e020f */
[----:B------:R-:W-:Y:S01]  /*2490*/  IABS R9, R10 ;  /* 0x0000000a00097213 */ /* 0x000fe20000000000 */
[----:B------:R-:W-:Y:S01]  /*24a0*/  @!P1 IMAD.MOV R54, RZ, RZ, -R54 ;  /* 0x000000ffff369224 */ /* 0x000fe200078e0a36 */
[C---:B------:R-:W-:Y:S01]  /*24b0*/  ISETP.GT.U32.AND P1, PT, R0.reuse, R64, PT ;  /* 0x000000400000720c */ /* 0x040fe20003f24070 */
[----:B------:R-:W-:Y:S01]  /*24c0*/  @!P2 IMAD.MOV R56, RZ, RZ, -R56 ;  /* 0x000000ffff38a224 */ /* 0x000fe200078e0a38 */
[----:B------:R-:W-:Y:S01]  /*24d0*/  ISETP.GT.U32.AND P2, PT, R0, R66, PT ;  /* 0x000000420000720c */ /* 0x000fe20003f44070 */
[----:B------:R-:W-:Y:S01]  /*24e0*/  VIADD R8, R7, 0x19c ;  /* 0x0000019c07087836 */ /* 0x000fe20000000000 */
[----:B------:R-:W-:Y:S01]  /*24f0*/  LOP3.LUT R15, R4, 0x1a0, RZ, 0xfc, !PT ;  /* 0x000001a0040f7812 */ /* 0x000fe200078efcff */
[--C-:B------:R-:W-:Y:S02]  /*2500*/  @!P0 IMAD.IADD R60, R60, 0x1, -R0.reuse ;  /* 0x000000013c3c8824 */ /* 0x100fe400078e0a00 */
[----:B------:R-:W-:Y:S01]  /*2510*/  @!P6 IMAD.IADD R62, R62, 0x1, -R0 ;  /* 0x000000013e3ee824 */ /* 0x000fe200078e0a00 */
[----:B------:R-:W-:Y:S01]  /*2520*/  ISETP.GE.AND P0, PT, R8, RZ, PT ;  /* 0x000000ff0800720c */ /* 0x000fe20003f06270 */
[----:B------:R-:W-:Y:S01]  /*2530*/  @!P4 IMAD.MOV R58, RZ, RZ, -R58 ;  /* 0x000000ffff3ac224 */ /* 0x000fe200078e0a3a */
[----:B------:R-:W-:Y:S01]  /*2540*/  IABS R13, R8 ;  /* 0x00000008000d7213 */ /* 0x000fe20000000000 */
[----:B------:R-:W-:Y:S01]  /*2550*/  IMAD.HI.U32 R8, R6, R9, RZ ;  /* 0x0000000906087227 */ /* 0x000fe200078e00ff */
[----:B------:R-:W-:-:S02]  /*2560*/  ISETP.GT.U32.AND P6, PT, R0, R62, PT ;  /* 0x0000003e0000720c */ /* 0x000fc40003fc4070 */
[----:B------:R-:W-:Y:S01]  /*2570*/  IABS R11, R15 ;  /* 0x0000000f000b7213 */ /* 0x000fe20000000000 */
[----:B------:R-:W-:Y:S01]  /*2580*/  @!P1 IMAD.IADD R64, R64, 0x1, -R0 ;  /* 0x0000000140409824 */ /* 0x000fe200078e0a00 */
[----:B------:R-:W-:Y:S01]  /*2590*/  ISETP.GT.U32.AND P4, PT, R0, R60, PT ;  /* 0x0000003c0000720c */ /* 0x000fe20003f84070 */
[----:B------:R-:W-:Y:S01]  /*25a0*/  IMAD.MOV R8, RZ, RZ, -R8 ;  /* 0x000000ffff087224 */ /* 0x000fe200078e0a08 */
[----:B------:R-:W-:Y:S01]  /*25b0*/  ISETP.GE.AND P1, PT, R14, RZ, PT ;  /* 0x000000ff0e00720c */ /* 0x000fe20003f26270 */
[----:B------:R-:W-:Y:S01]  /*25c0*/  @!P2 IMAD.IADD R66, R66, 0x1, -R0 ;  /* 0x000000014242a824 */ /* 0x000fe200078e0a00 */
[C---:B------:R-:W-:Y:S01]  /*25d0*/  ISETP.GT.U32.AND P2, PT, R0.reuse, R64, PT ;  /* 0x000000400000720c */ /* 0x040fe20003f44070 */
[----:B------:R-:W-:Y:S01]  /*25e0*/  IMAD R68, R0, R8, R9 ;  /* 0x0000000800447224 */ /* 0x000fe200078e0209 */
[----:B------:R-:W-:Y:S01]  /*25f0*/  LOP3.LUT R14, R4, 0x194, RZ, 0xfc, !PT ;  /* 0x00000194040e7812 */ /* 0x000fe200078efcff */
[----:B------:R-:W-:-:S04]  /*2600*/  IMAD.HI.U32 R8, R6, R11, RZ ;  /* 0x0000000b06087227 */ /* 0x000fc800078e00ff */
[----:B------:R-:W-:Y:S02]  /*2610*/  IMAD.MOV R8, RZ, RZ, -R8 ;  /* 0x000000ffff087224 */ /* 0x000fe400078e0a08 */
[--C-:B------:R-:W-:Y:S01]  /*2620*/  @!P6 IMAD.IADD R62, R62, 0x1, -R0.reuse ;  /* 0x000000013e3ee824 */ /* 0x100fe200078e0a00 */
[----:B------:R-:W-:Y:S01]  /*2630*/  ISETP.GT.U32.AND P6, PT, R0, R68, PT ;  /* 0x000000440000720c */ /* 0x000fe20003fc4070 */
[----:B------:R-:W-:Y:S01]  /*2640*/  @!P4 IMAD.IADD R60, R60, 0x1, -R0 ;  /* 0x000000013c3cc824 */ /* 0x000fe200078e0a00 */
[----:B------:R-:W-:Y:S01]  /*2650*/  ISETP.GE.AND P4, PT, R12, RZ, PT ;  /* 0x000000ff0c00720c */ /* 0x000fe20003f86270 */
[----:B------:R-:W-:Y:S01]  /*2660*/  IMAD R70, R0, R8, R11 ;  /* 0x0000000800467224 */ /* 0x000fe200078e020b */
[----:B------:R-:W-:Y:S01]  /*2670*/  LOP3.LUT R12, R4, 0x198, RZ, 0xfc, !PT ;  /* 0x00000198040c7812 */ /* 0x000fe200078efcff */
[----:B------:R-:W-:-:S03]  /*2680*/  IMAD.HI.U32 R9, R6, R13, RZ ;  /* 0x0000000d06097227 */ /* 0x000fc600078e00ff */
[----:B------:R-:W-:Y:S01]  /*2690*/  IABS R11, R12 ;  /* 0x0000000c000b7213 */ /* 0x000fe20000000000 */
[----:B------:R-:W-:Y:S01]  /*26a0*/  @!P5 IMAD.MOV R60, RZ, RZ, -R60 ;  /* 0x000000ffff3cd224 */ /* 0x000fe200078e0a3c */
[----:B------:R-:W-:Y:S01]  /*26b0*/  ISETP.GT.U32.AND P5, PT, R0, R66, PT ;  /* 0x000000420000720c */ /* 0x000fe20003fa4070 */
[--C-:B------:R-:W-:Y:S01]  /*26c0*/  @!P2 IMAD.IADD R64, R64, 0x1, -R0.reuse ;  /* 0x000000014040a824 */ /* 0x100fe200078e0a00 */
[----:B------:R-:W-:Y:S01]  /*26d0*/  ISETP.GT.U32.AND P2, PT, R0, R70, PT ;  /* 0x000000460000720c */ /* 0x000fe20003f44070 */
[----:B------:R-:W-:Y:S02]  /*26e0*/  IMAD.MOV R9, RZ, RZ, -R9 ;  /* 0x000000ffff097224 */ /* 0x000fe400078e0a09 */
[----:B------:R-:W-:Y:S02]  /*26f0*/  @!P6 IMAD.IADD R68, R68, 0x1, -R0 ;  /* 0x000000014444e824 */ /* 0x000fe400078e0a00 */
[C---:B------:R-:W-:Y:S01]  /*2700*/  IMAD R72, R0.reuse, R9, R13 ;  /* 0x0000000900487224 */ /* 0x040fe200078e020d */
[----:B------:R-:W-:Y:S01]  /*2710*/  IABS R13, R14 ;  /* 0x0000000e000d7213 */ /* 0x000fe20000000000 */
[----:B------:R-:W-:Y:S01]  /*2720*/  @!P3 IMAD.MOV R62, RZ, RZ, -R62 ;  /* 0x000000ffff3eb224 */ /* 0x000fe200078e0a3e */
[----:B------:R-:W-:Y:S01]  /*2730*/  ISETP.GT.U32.AND P6, PT, R0, R68, PT ;  /* 0x000000440000720c */ /* 0x000fe20003fc4070 */
[----:B------:R-:W-:Y:S01]  /*2740*/  IMAD.HI.U32 R8, R6, R11, RZ ;  /* 0x0000000b06087227 */ /* 0x000fe200078e00ff */
[----:B------:R-:W-:-:S02]  /*2750*/  ISETP.GE.AND P3, PT, R10, RZ, PT ;  /* 0x000000ff0a00720c */ /* 0x000fc40003f66270 */
[----:B------:R-:W-:Y:S01]  /*2760*/  LOP3.LUT R10, R4, 0x190, RZ, 0xfc, !PT ;  /* 0x00000190040a7812 */ /* 0x000fe200078efcff */
[----:B------:R-:W-:-:S04]  /*2770*/  IMAD.HI.U32 R9, R6, R13, RZ ;  /* 0x0000000d06097227 */ /* 0x000fc800078e00ff */
[--C-:B------:R-:W-:Y:S01]  /*2780*/  @!P5 IMAD.IADD R66, R66, 0x1, -R0.reuse ;  /* 0x000000014242d824 */ /* 0x100fe200078e0a00 */
[----:B------:R-:W-:Y:S01]  /*2790*/  ISETP.GE.AND P5, PT, R15, RZ, PT ;  /* 0x000000ff0f00720c */ /* 0x000fe20003fa6270 */
[----:B------:R-:W-:Y:S01]  /*27a0*/  @!P2 IMAD.IADD R70, R70, 0x1, -R0 ;  /* 0x000000014646a824 */ /* 0x000fe200078e0a00 */
[----:B------:R-:W-:Y:S01]  /*27b0*/  ISETP.GE.AND P2, PT, R14, RZ, PT ;  /* 0x000000ff0e00720c */ /* 0x000fe20003f46270 */
[----:B------:R-:W-:Y:S01]  /*27c0*/  IMAD.MOV R9, RZ, RZ, -R9 ;  /* 0x000000ffff097224 */ /* 0x000fe200078e0a09 */
[----:B------:R-:W-:Y:S01]  /*27d0*/  LOP3.LUT R14, R4, 0x188, RZ, 0xfc, !PT ;  /* 0x00000188040e7812 */ /* 0x000fe200078efcff */
[----:B------:R-:W-:Y:S01]  /*27e0*/  @!P1 IMAD.MOV R66, RZ, RZ, -R66 ;  /* 0x000000ffff429224 */ /* 0x000fe200078e0a42 */
[C---:B------:R-:W-:Y:S01]  /*27f0*/  ISETP.GT.U32.AND P1, PT, R0.reuse, R70, PT ;  /* 0x000000460000720c */ /* 0x040fe20003f24070 */
[C---:B------:R-:W-:Y:S01]  /*2800*/  IMAD R76, R0.reuse, R9, R13 ;  /* 0x00000009004c7224 */ /* 0x040fe200078e020d */
[----:B------:R-:W-:Y:S01]  /*2810*/  IABS R9, R10 ;  /* 0x0000000a00097213 */ /* 0x000fe20000000000 */
[----:B------:R-:W-:Y:S01]  /*2820*/  IMAD.MOV R8, RZ, RZ, -R8 ;  /* 0x000000ffff087224 */ /* 0x000fe200078e0a08 */
[----:B------:R-:W-:Y:S01]  /*2830*/  IABS R13, R14 ;  /* 0x0000000e000d7213 */ /* 0x000fe20000000000 */
[----:B------:R-:W-:Y:S01]  /*2840*/  @!P4 IMAD.MOV R64, RZ, RZ, -R64 ;  /* 0x000000ffff40c224 */ /* 0x000fe200078e0a40 */
[----:B------:R-:W-:Y:S01]  /*2850*/  ISETP.GT.U32.AND P4, PT, R0, R72, PT ;  /* 0x000000480000720c */ /* 0x000fe20003f84070 */
[----:B------:R-:W-:Y:S01]  /*2860*/  @!P6 IMAD.IADD R68, R68, 0x1, -R0 ;  /* 0x000000014444e824 */ /* 0x000fe200078e0a00 */
[----:B------:R-:W-:Y:S01]  /*2870*/  ISETP.GE.AND P6, PT, R12, RZ, PT ;  /* 0x000000ff0c00720c */ /* 0x000fe20003fc6270 */
[----:B------:R-:W-:Y:S01]  /*2880*/  IMAD R74, R0, R8, R11 ;  /* 0x00000008004a7224 */ /* 0x000fe200078e020b */
[----:B------:R-:W-:Y:S01]  /*2890*/  LOP3.LUT R12, R4, 0x18c, RZ, 0xfc, !PT ;  /* 0x0000018c040c7812 */ /* 0x000fe200078efcff */
[----:B------:R-:W-:Y:S01]  /*28a0*/  IMAD.HI.U32 R8, R6, R9, RZ ;  /* 0x0000000906087227 */ /* 0x000fe200078e00ff */
[----:B------:R-:W-:-:S02]  /*28b0*/  IABS R15, R16 ;  /* 0x00000010000f7213 */ /* 0x000fc40000000000 */
[----:B------:R-:W-:Y:S01]  /*28c0*/  IABS R11, R12 ;  /* 0x0000000c000b7213 */ /* 0x000fe20000000000 */
[----:B------:R-:W-:Y:S01]  /*28d0*/  @!P3 IMAD.MOV R68, RZ, RZ, -R68 ;  /* 0x000000ffff44b224 */ /* 0x000fe200078e0a44 */
[----:B------:R-:W-:Y:S01]  /*28e0*/  ISETP.GT.U32.AND P3, PT, R0, R74, PT ;  /* 0x0000004a0000720c */ /* 0x000fe20003f64070 */
[----:B------:R-:W-:Y:S01]  /*28f0*/  @!P1 IMAD.IADD R70, R70, 0x1, -R0 ;  /* 0x0000000146469824 */ /* 0x000fe200078e0a00 */
[----:B------:R-:W-:Y:S01]  /*2900*/  ISETP.GT.U32.AND P1, PT, R0, R76, PT ;  /* 0x0000004c0000720c */ /* 0x000fe20003f24070 */
[----:B------:R-:W-:Y:S02]  /*2910*/  IMAD.MOV R8, RZ, RZ, -R8 ;  /* 0x000000ffff087224 */ /* 0x000fe400078e0a08 */
[----:B------:R-:W-:Y:S02]  /*2920*/  @!P4 IMAD.IADD R72, R72, 0x1, -R0 ;  /* 0x000000014848c824 */ /* 0x000fe400078e0a00 */
[C---:B------:R-:W-:Y:S02]  /*2930*/  IMAD R78, R0.reuse, R8, R9 ;  /* 0x00000008004e7224 */ /* 0x040fe400078e0209 */
[----:B------:R-:W-:Y:S01]  /*2940*/  @!P5 IMAD.MOV R70, RZ, RZ, -R70 ;  /* 0x000000ffff46d224 */ /* 0x000fe200078e0a46 */
[----:B------:R-:W-:Y:S01]  /*2950*/  ISETP.GT.U32.AND P4, PT, R0, R72, PT ;  /* 0x000000480000720c */ /* 0x000fe20003f84070 */
[----:B------:R-:W-:Y:S01]  /*2960*/  IMAD.HI.U32 R8, R6, R11, RZ ;  /* 0x0000000b06087227 */ /* 0x000fe200078e00ff */
[----:B------:R-:W-:-:S03]  /*2970*/  ISETP.GT.U32.AND P5, PT, R0, R78, PT ;  /* 0x0000004e0000720c */ /* 0x000fc60003fa4070 */
[--C-:B------:R-:W-:Y:S02]  /*2980*/  @!P3 IMAD.IADD R74, R74, 0x1, -R0.reuse ;  /* 0x000000014a4ab824 */ /* 0x100fe400078e0a00 */
[----:B------:R-:W-:Y:S02]  /*2990*/  @!P1 IMAD.IADD R76, R76, 0x1, -R0 ;  /* 0x000000014c4c9824 */ /* 0x000fe400078e0a00 */
[----:B------:R-:W-:Y:S01]  /*29a0*/  IMAD.HI.U32 R9, R6, R13, RZ ;  /* 0x0000000d06097227 */ /* 0x000fe200078e00ff */
[C---:B------:R-:W-:Y:S02]  /*29b0*/  ISETP.GT.U32.AND P3, PT, R0.reuse, R74, PT ;  /* 0x0000004a0000720c */ /* 0x040fe40003f64070 */
[----:B------:R-:W-:Y:S01]  /*29c0*/  ISETP.GT.U32.AND P1, PT, R0, R76, PT ;  /* 0x0000004c0000720c */ /* 0x000fe20003f24070 */
[----:B------:R-:W-:Y:S02]  /*29d0*/  IMAD.MOV R8, RZ, RZ, -R8 ;  /* 0x000000ffff087224 */ /* 0x000fe400078e0a08 */
[----:B------:R-:W-:-:S02]  /*29e0*/  @!P5 IMAD.IADD R78, R78, 0x1, -R0 ;  /* 0x000000014e4ed824 */ /* 0x000fc400078e0a00 */
[----:B------:R-:W-:Y:S01]  /*29f0*/  @!P4 IMAD.IADD R72, R72, 0x1, -R0 ;  /* 0x000000014848c824 */ /* 0x000fe200078e0a00 */
[----:B------:R-:W-:Y:S01]  /*2a00*/  ISETP.GE.AND P4, PT, R10, RZ, PT ;  /* 0x000000ff0a00720c */ /* 0x000fe20003f86270 */
[----:B------:R-:W-:Y:S01]  /*2a10*/  IMAD.MOV R9, RZ, RZ, -R9 ;  /* 0x000000ffff097224 */ /* 0x000fe200078e0a09 */
[----:B------:R-:W-:Y:S01]  /*2a20*/  ISETP.GT.U32.AND P5, PT, R0, R78, PT ;  /* 0x0000004e0000720c */ /* 0x000fe20003fa4070 */
[----:B------:R-:W-:-:S04]  /*2a30*/  IMAD.HI.U32 R10, R6, R15, RZ ;  /* 0x0000000f060a7227 */ /* 0x000fc800078e00ff */
[----:B------:R-:W-:Y:S02]  /*2a40*/  IMAD R80, R0, R8, R11 ;  /* 0x0000000800507224 */ /* 0x000fe400078e020b */
[----:B------:R-:W-:Y:S01]  /*2a50*/  @!P3 IMAD.IADD R74, R74, 0x1, -R0 ;  /* 0x000000014a4ab824 */ /* 0x000fe200078e0a00 */
[----:B------:R-:W-:Y:S01]  /*2a60*/  ISETP.GE.AND P3, PT, R14, RZ, PT ;  /* 0x000000ff0e00720c */ /* 0x000fe20003f66270 */
[----:B------:R-:W-:Y:S01]  /*2a70*/  IMAD R82, R0, R9, R13 ;  /* 0x0000000900527224 */ /* 0x000fe200078e020d */
[----:B------:R-:W-:Y:S01]  /*2a80*/  LOP3.LUT R14, R4, 0x178, RZ, 0xfc, !PT ;  /* 0x00000178040e7812 */ /* 0x000fe200078efcff */
[----:B------:R-:W-:Y:S02]  /*2a90*/  IMAD.MOV R10, RZ, RZ, -R10 ;  /* 0x000000ffff0a7224 */ /* 0x000fe400078e0a0a */
[----:B------:R-:W-:Y:S01]  /*2aa0*/  @!P1 IMAD.IADD R76, R76, 0x1, -R0 ;  /* 0x000000014c4c9824 */ /* 0x000fe200078e0a00 */
[C---:B------:R-:W-:Y:S01]  /*2ab0*/  ISETP.GT.U32.AND P1, PT, R0.reuse, R80, PT ;  /* 0x000000500000720c */ /* 0x040fe20003f24070 */
[----:B------:R-:W-:Y:S01]  /*2ac0*/  @!P6 IMAD.MOV R74, RZ, RZ, -R74 ;  /* 0x000000ffff4ae224 */ /* 0x000fe200078e0a4a */
[C---:B------:R-:W-:Y:S01]  /*2ad0*/  ISETP.GT.U32.AND P6, PT, R0.reuse, R82, PT ;  /* 0x000000520000720c */ /* 0x040fe20003fc4070 */
[----:B------:R-:W-:Y:S01]  /*2ae0*/  IMAD R84, R0, R10, R15 ;  /* 0x0000000a00547224 */ /* 0x000fe200078e020f */
[----:B------:R-:W-:Y:S01]  /*2af0*/  IABS R15, R14 ;  /* 0x0000000e000f7213 */ /* 0x000fe20000000000 */
[----:B------:R-:W-:-:S02]  /*2b00*/  @!P5 IMAD.IADD R78, R78, 0x1, -R0 ;  /* 0x000000014e4ed824 */ /* 0x000fc400078e0a00 */
[----:B------:R-:W-:Y:S01]  /*2b10*/  @!P0 IMAD.MOV R72, RZ, RZ, -R72 ;  /* 0x000000ffff488224 */ /* 0x000fe200078e0a48 */
[----:B------:R-:W-:Y:S01]  /*2b20*/  ISETP.GT.U32.AND P5, PT, R0, R84, PT ;  /* 0x000000540000720c */ /* 0x000fe20003fa4070 */
[----:B------:R-:W-:Y:S01]  /*2b30*/  VIADD R8, R7, 0x17c ;  /* 0x0000017c07087836 */ /* 0x000fe20000000000 */
[----:B------:R-:W-:Y:S01]  /*2b40*/  ISETP.GE.AND P0, PT, R12, RZ, PT ;  /* 0x000000ff0c00720c */ /* 0x000fe20003f06270 */
[----:B------:R-:W-:Y:S01]  /*2b50*/  @!P2 IMAD.MOV R76, RZ, RZ, -R76 ;  /* 0x000000ffff4ca224 */ /* 0x000fe200078e0a4c */
[----:B------:R-:W-:Y:S01]  /*2b60*/  LOP3.LUT R12, R4, 0x180, RZ, 0xfc, !PT ;  /* 0x00000180040c7812 */ /* 0x000fe200078efcff */
        /* <DEDUP_REMOVED lines=69> */
[----:B------:R-:W-:Y:S02]  /*2fc0*/  IMAD.MOV R98, RZ, RZ, -R8 ;  /* 0x000000ffff627224 */ /* 0x000fe400078e0a08 */
[----:B------:R-:W-:-:S04]  /*2fd0*/  IMAD.HI.U32 R9, R6, R13, RZ ;  /* 0x0000000d06097227 */ /* 0x000fc800078e00ff */
[C---:B------:R-:W-:Y:S02]  /*2fe0*/  IMAD R98, R0.reuse, R98, R11 ;  /* 0x0000006200627224 */ /* 0x040fe400078e020b */
[----:B------:R-:W-:Y:S02]  /*2ff0*/  IMAD.MOV R9, RZ, RZ, -R9 ;  /* 0x000000ffff097224 */ /* 0x000fe400078e0a09 */
[----:B------:R-:W-:Y:S01]  /*3000*/  @!P4 IMAD.MOV R84, RZ, RZ, -R84 ;  /* 0x000000ffff54c224 */ /* 0x000fe200078e0a54 */
[----:B------:R-:W-:Y:S01]  /*3010*/  ISETP.GT.U32.AND P4, PT, R0, R90, PT ;  /* 0x0000005a0000720c */ /* 0x000fe20003f84070 */
[--C-:B------:R-:W-:Y:S01]  /*3020*/  @!P5 IMAD.IADD R96, R96, 0x1, -R0.reuse ;  /* 0x000000016060d824 */ /* 0x100fe200078e0a00 */
[C---:B------:R-:W-:Y:S01]  /*3030*/  ISETP.GT.U32.AND P5, PT, R0.reuse, R98, PT ;  /* 0x000000620000720c */ /* 0x040fe20003fa4070 */
[----:B------:R-:W-:Y:S01]  /*3040*/  IMAD R114, R0, R9, R13 ;  /* 0x0000000900727224 */ /* 0x000fe200078e020d */
[----:B------:R-:W-:Y:S01]  /*3050*/  LOP3.LUT R9, R4, 0x160, RZ, 0xfc, !PT ;  /* 0x0000016004097812 */ /* 0x000fe200078efcff */
[----:B------:R-:W-:-:S02]  /*3060*/  @!P1 IMAD.IADD R92, R92, 0x1, -R0 ;  /* 0x000000015c5c9824 */ /* 0x000fc400078e0a00 */
[----:B------:R-:W-:Y:S01]  /*3070*/  @!P2 IMAD.IADD R94, R94, 0x1, -R0 ;  /* 0x000000015e5ea824 */ /* 0x000fe200078e0a00 */
[----:B------:R-:W-:Y:S01]  /*3080*/  IABS R11, R9 ;  /* 0x00000009000b7213 */ /* 0x000fe20000000000 */
[----:B------:R-:W-:Y:S01]  /*3090*/  @!P6 IMAD.MOV R92, RZ, RZ, -R92 ;  /* 0x000000ffff5ce224 */ /* 0x000fe200078e0a5c */
[C---:B------:R-:W-:Y:S01]  /*30a0*/  ISETP.GT.U32.AND P6, PT, R0.reuse, R114, PT ;  /* 0x000000720000720c */ /* 0x040fe20003fc4070 */
[----:B------:R-:W-:Y:S01]  /*30b0*/  VIADD R8, R7, 0x15c ;  /* 0x0000015c07087836 */ /* 0x000fe20000000000 */
[----:B------:R-:W-:Y:S01]  /*30c0*/  ISETP.GT.U32.AND P2, PT, R0, R94, PT ;  /* 0x0000005e0000720c */ /* 0x000fe20003f44070 */
[--C-:B------:R-:W-:Y:S01]  /*30d0*/  @!P4 IMAD.IADD R90, R90, 0x1, -R0.reuse ;  /* 0x000000015a5ac824 */ /* 0x100fe200078e0a00 */
[----:B------:R-:W-:Y:S01]  /*30e0*/  ISETP.GE.AND P4, PT, R10, RZ, PT ;  /* 0x000000ff0a00720c */ /* 0x000fe20003f86270 */
[----:B------:R-:W-:Y:S01]  /*30f0*/  @!P5 IMAD.IADD R98, R98, 0x1, -R0 ;  /* 0x000000016262d824 */ /* 0x000fe200078e0a00 */
[----:B------:R-:W-:Y:S01]  /*3100*/  LOP3.LUT R10, R4, 0x158, RZ, 0xfc, !PT ;  /* 0x00000158040a7812 */ /* 0x000fe200078efcff */
[----:B------:R-:W-:Y:S01]  /*3110*/  @!P3 IMAD.MOV R90, RZ, RZ, -R90 ;  /* 0x000000ffff5ab224 */ /* 0x000fe200078e0a5a */
[----:B------:R-:W-:-:S02]  /*3120*/  ISETP.GE.AND P1, PT, R8, RZ, PT ;  /* 0x000000ff0800720c */ /* 0x000fc40003f26270 */
[----:B------:R-:W-:Y:S01]  /*3130*/  IABS R13, R8 ;  /* 0x00000008000d7213 */ /* 0x000fe20000000000 */
[----:B------:R-:W-:Y:S01]  /*3140*/  IMAD.HI.U32 R8, R6, R11, RZ ;  /* 0x0000000b06087227 */ /* 0x000fe200078e00ff */
[----:B------:R-:W-:Y:S02]  /*3150*/  ISETP.GT.U32.AND P5, PT, R0, R98, PT ;  /* 0x000000620000720c */ /* 0x000fe40003fa4070 */
[----:B------:R-:W-:Y:S01]  /*3160*/  IABS R15, R10 ;  /* 0x0000000a000f7213 */ /* 0x000fe20000000000 */
[----:B------:R-:W-:Y:S01]  /*3170*/  @!P6 IMAD.IADD R114, R114, 0x1, -R0 ;  /* 0x000000017272e824 */ /* 0x000fe200078e0a00 */
[----:B------:R-:W-:Y:S01]  /*3180*/  ISETP.GE.AND P3, PT, R14, RZ, PT ;  /* 0x000000ff0e00720c */ /* 0x000fe20003f66270 */
[----:B------:R-:W-:Y:S01]  /*3190*/  IMAD.MOV R116, RZ, RZ, -R8 ;  /* 0x000000ffff747224 */ /* 0x000fe200078e0a08 */
[----:B------:R-:W-:Y:S01]  /*31a0*/  LOP3.LUT R14, R4, 0x148, RZ, 0xfc, !PT ;  /* 0x00000148040e7812 */ /* 0x000fe200078efcff */
[----:B------:R-:W-:Y:S01]  /*31b0*/  @!P2 IMAD.IADD R94, R94, 0x1, -R0 ;  /* 0x000000015e5ea824 */ /* 0x000fe200078e0a00 */
[----:B------:R-:W-:Y:S01]  /*31c0*/  ISETP.GE.AND P2, PT, R9, RZ, PT ;  /* 0x000000ff0900720c */ /* 0x000fe20003f46270 */
[----:B------:R-:W-:Y:S01]  /*31d0*/  IMAD.HI.U32 R8, R6, R13, RZ ;  /* 0x0000000d06087227 */ /* 0x000fe200078e00ff */
[----:B------:R-:W-:-:S03]  /*31e0*/  ISETP.GT.U32.AND P6, PT, R0, R114, PT ;  /* 0x000000720000720c */ /* 0x000fc60003fc4070 */
[----:B------:R-:W-:-:S04]  /*31f0*/  IMAD.HI.U32 R9, R6, R15, RZ ;  /* 0x0000000f06097227 */ /* 0x000fc800078e00ff */
[----:B------:R-:W-:Y:S02]  /*3200*/  IMAD R116, R0, R116, R11 ;  /* 0x0000007400747224 */ /* 0x000fe400078e020b */
[----:B------:R-:W-:Y:S02]  /*3210*/  IMAD.MOV R8, RZ, RZ, -R8 ;  /* 0x000000ffff087224 */ /* 0x000fe400078e0a08 */
[----:B------:R-:W-:Y:S02]  /*3220*/  IMAD.MOV R9, RZ, RZ, -R9 ;  /* 0x000000ffff097224 */ /* 0x000fe400078e0a09 */
[----:B------:R-:W-:Y:S01]  /*3230*/  @!P5 IMAD.IADD R98, R98, 0x1, -R0 ;  /* 0x000000016262d824 */ /* 0x000fe200078e0a00 */
[C---:B------:R-:W-:Y:S01]  /*3240*/  ISETP.GT.U32.AND P5, PT, R0.reuse, R116, PT ;  /* 0x000000740000720c */ /* 0x040fe20003fa4070 */
[----:B------:R-:W-:Y:S01]  /*3250*/  IMAD R118, R0, R8, R13 ;  /* 0x0000000800767224 */ /* 0x000fe200078e020d */
[----:B------:R-:W-:Y:S01]  /*3260*/  LOP3.LUT R8, R4, 0x154, RZ, 0xfc, !PT ;  /* 0x0000015404087812 */ /* 0x000fe200078efcff */
[C---:B------:R-:W-:Y:S01]  /*3270*/  IMAD R120, R0.reuse, R9, R15 ;  /* 0x0000000900787224 */ /* 0x040fe200078e020f */
[----:B------:R-:W-:Y:S01]  /*3280*/  IABS R13, R12 ;  /* 0x0000000c000d7213 */ /* 0x000fe20000000000 */
[----:B------:R-:W-:Y:S01]  /*3290*/  @!P3 IMAD.MOV R98, RZ, RZ, -R98 ;  /* 0x000000ffff62b224 */ /* 0x000fe200078e0a62 */
[----:B------:R-:W-:Y:S01]  /*32a0*/  ISETP.GT.U32.AND P3, PT, R0, R118, PT ;  /* 0x000000760000720c */ /* 0x000fe20003f64070 */
[----:B------:R-:W-:Y:S01]  /*32b0*/  @!P6 IMAD.IADD R114, R114, 0x1, -R0 ;  /* 0x000000017272e824 */ /* 0x000fe200078e0a00 */
[----:B------:R-:W-:Y:S01]  /*32c0*/  ISETP.GT.U32.AND P6, PT, R0, R120, PT ;  /* 0x000000780000720c */ /* 0x000fe20003fc4070 */
[----:B------:R-:W-:Y:S01]  /*32d0*/  @!P4 IMAD.MOV R96, RZ, RZ, -R96 ;  /* 0x000000ffff60c224 */ /* 0x000fe200078e0a60 */
[----:B------:R-:W-:Y:S01]  /*32e0*/  ISETP.GE.AND P4, PT, R16, RZ, PT ;  /* 0x000000ff1000720c */ /* 0x000fe20003f86270 */
[----:B------:R-:W-:Y:S01]  /*32f0*/  @!P0 IMAD.MOV R94, RZ, RZ, -R94 ;  /* 0x000000ffff5e8224 */ /* 0x000fe200078e0a5e */
[----:B------:R-:W-:Y:S01]  /*3300*/  ISETP.GE.AND P0, PT, R10, RZ, PT ;  /* 0x000000ff0a00720c */ /* 0x000fe20003f06270 */
[----:B------:R-:W-:Y:S01]  /*3310*/  @!P5 IMAD.IADD R116, R116, 0x1, -R0 ;  /* 0x000000017474d824 */ /* 0x000fe200078e0a00 */
[----:B------:R-:W-:-:S02]  /*3320*/  IABS R9, R8 ;  /* 0x0000000800097213 */ /* 0x000fc40000000000 */
[----:B------:R-:W-:Y:S02]  /*3330*/  LOP3.LUT R10, R4, 0x150, RZ, 0xfc, !PT ;  /* 0x00000150040a7812 */ /* 0x000fe400078efcff */
[----:B------:R-:W-:Y:S01]  /*3340*/  ISETP.GE.AND P5, PT, R8, RZ, PT ;  /* 0x000000ff0800720c */ /* 0x000fe20003fa6270 */
[--C-:B------:R-:W-:Y:S01]  /*3350*/  @!P3 IMAD.IADD R118, R118, 0x1, -R0.reuse ;  /* 0x000000017676b824 */ /* 0x100fe200078e0a00 */
[----:B------:R-:W-:Y:S01]  /*3360*/  ISETP.GT.U32.AND P3, PT, R0, R116, PT ;  /* 0x000000740000720c */ /* 0x000fe20003f64070 */
[----:B------:R-:W-:Y:S01]  /*3370*/  @!P6 IMAD.IADD R120, R120, 0x1, -R0 ;  /* 0x000000017878e824 */ /* 0x000fe200078e0a00 */
[----:B------:R-:W-:Y:S01]  /*3380*/  IABS R11, R10 ;  /* 0x0000000a000b7213 */ /* 0x000fe20000000000 */
[----:B------:R-:W-:Y:S01]  /*3390*/  IMAD.HI.U32 R8, R6, R9, RZ ;  /* 0x0000000906087227 */ /* 0x000fe200078e00ff */
[----:B------:R-:W-:Y:S02]  /*33a0*/  IABS R15, R14 ;  /* 0x0000000e000f7213 */ /* 0x000fe40000000000 */
[----:B------:R-:W-:Y:S01]  /*33b0*/  ISETP.GT.U32.AND P6, PT, R0, R120, PT ;  /* 0x000000780000720c */ /* 0x000fe20003fc4070 */
[----:B------:R-:W-:Y:S01]  /*33c0*/  IMAD.MOV R122, RZ, RZ, -R8 ;  /* 0x000000ffff7a7224 */ /* 0x000fe200078e0a08 */
[----:B------:R-:W-:Y:S01]  /*33d0*/  LOP3.LUT R16, R4, 0x124, RZ, 0xfc, !PT ;  /* 0x0000012404107812 */ /* 0x000fe200078efcff */
[----:B------:R-:W-:Y:S01]  /*33e0*/  @!P4 IMAD.MOV R114, RZ, RZ, -R114 ;  /* 0x000000ffff72c224 */ /* 0x000fe200078e0a72 */
[----:B------:R-:W-:Y:S01]  /*33f0*/  ISETP.GT.U32.AND P4, PT, R0, R118, PT ;  /* 0x000000760000720c */ /* 0x000fe20003f84070 */
[----:B------:R-:W-:-:S04]  /*3400*/  IMAD.HI.U32 R8, R6, R11, RZ ;  /* 0x0000000b06087227 */ /* 0x000fc800078e00ff */
[----:B------:R-:W-:Y:S02]  /*3410*/  IMAD R122, R0, R122, R9 ;  /* 0x0000007a007a7224 */ /* 0x000fe400078e0209 */
[----:B------:R-:W-:Y:S02]  /*3420*/  IMAD.MOV R124, RZ, RZ, -R8 ;  /* 0x000000ffff7c7224 */ /* 0x000fe400078e0a08 */
[----:B------:R-:W-:-:S04]  /*3430*/  IMAD.HI.U32 R8, R6, R13, RZ ;  /* 0x0000000d06087227 */ /* 0x000fc800078e00ff */
[----:B------:R-:W-:Y:S01]  /*3440*/  @!P3 IMAD.IADD R116, R116, 0x1, -R0 ;  /* 0x000000017474b824 */ /* 0x000fe200078e0a00 */
[C---:B------:R-:W-:Y:S01]  /*3450*/  ISETP.GT.U32.AND P3, PT, R0.reuse, R122, PT ;  /* 0x0000007a0000720c */ /* 0x040fe20003f64070 */
[----:B------:R-:W-:Y:S02]  /*3460*/  IMAD R124, R0, R124, R11 ;  /* 0x0000007c007c7224 */ /* 0x000fe400078e020b */
[----:B------:R-:W-:-:S04]  /*3470*/  IMAD.HI.U32 R9, R6, R15, RZ ;  /* 0x0000000f06097227 */ /* 0x000fc800078e00ff */
[----:B------:R-:W-:Y:S02]  /*3480*/  IMAD.MOV R8, RZ, RZ, -R8 ;  /* 0x000000ffff087224 */ /* 0x000fe400078e0a08 */
[--C-:B------:R-:W-:Y:S01]  /*3490*/  @!P6 IMAD.IADD R120, R120, 0x1, -R0.reuse ;  /* 0x000000017878e824 */ /* 0x100fe200078e0a00 */
[----:B------:R-:W-:Y:S01]  /*34a0*/  ISETP.GT.U32.AND P6, PT, R0, R124, PT ;  /* 0x0000007c0000720c */ /* 0x000fe20003fc4070 */
[----:B------:R-:W-:Y:S01]  /*34b0*/  @!P4 IMAD.IADD R118, R118, 0x1, -R0 ;  /* 0x000000017676c824 */ /* 0x000fe200078e0a00 */
[----:B------:R-:W-:Y:S01]  /*34c0*/  ISETP.GE.AND P4, PT, R10, RZ, PT ;  /* 0x000000ff0a00720c */ /* 0x000fe20003f86270 */
[----:B------:R-:W-:Y:S01]  /*34d0*/  IMAD.MOV R9, RZ, RZ, -R9 ;  /* 0x000000ffff097224 */ /* 0x000fe200078e0a09 */
[----:B------:R-:W-:Y:S01]  /*34e0*/  LOP3.LUT R10, R4, 0x144, RZ, 0xfc, !PT ;  /* 0x00000144040a7812 */ /* 0x000fe200078efcff */
[C---:B------:R-:W-:Y:S02]  /*34f0*/  IMAD R126, R0.reuse, R8, R13 ;  /* 0x00000008007e7224 */ /* 0x040fe400078e020d */
[C---:B------:R-:W-:Y:S01]  /*3500*/  IMAD R128, R0.reuse, R9, R15 ;  /* 0x0000000900807224 */ /* 0x040fe200078e020f */
[----:B------:R-:W-:Y:S01]  /*3510*/  IABS R9, R10 ;  /* 0x0000000a00097213 */ /* 0x000fe20000000000 */
[----:B------:R-:W-:Y:S01]  /*3520*/  @!P1 IMAD.MOV R118, RZ, RZ, -R118 ;  /* 0x000000ffff769224 */ /* 0x000fe200078e0a76 */
[----:B------:R-:W-:Y:S01]  /*3530*/  ISETP.GT.U32.AND P1, PT, R0, R126, PT ;  /* 0x0000007e0000720c */ /* 0x000fe20003f24070 */
[----:B------:R-:W-:Y:S01]  /*3540*/  @!P3 IMAD.IADD R122, R122, 0x1, -R0 ;  /* 0x000000017a7ab824 */ /* 0x000fe200078e0a00 */
[----:B------:R-:W-:Y:S01]  /*3550*/  LOP3.LUT R15, R4, 0x140, RZ, 0xfc, !PT ;  /* 0x00000140040f7812 */ /* 0x000fe200078efcff */
[----:B------:R-:W-:Y:S01]  /*3560*/  @!P0 IMAD.MOV R120, RZ, RZ, -R120 ;  /* 0x000000ffff788224 */ /* 0x000fe200078e0a78 */
[C---:B------:R-:W-:Y:S01]  /*3570*/  ISETP.GT.U32.AND P0, PT, R0.reuse, R128, PT ;  /* 0x000000800000720c */ /* 0x040fe20003f04070 */
[----:B------:R-:W-:Y:S01]  /*3580*/  VIADD R8, R7, 0x13c ;  /* 0x0000013c07087836 */ /* 0x000fe20000000000 */
[----:B------:R-:W-:Y:S01]  /*3590*/  IABS R11, R15 ;  /* 0x0000000f000b7213 */ /* 0x000fe20000000000 */
[----:B------:R-:W-:Y:S01]  /*35a0*/  @!P2 IMAD.MOV R116, RZ, RZ, -R116 ;  /* 0x000000ffff74a224 */ /* 0x000fe200078e0a74 */
[----:B------:R-:W-:Y:S01]  /*35b0*/  ISETP.GT.U32.AND P2, PT, R0, R122, PT ;  /* 0x0000007a0000720c */ /* 0x000fe20003f44070 */
[----:B------:R-:W-:Y:S01]  /*35c0*/  @!P6 IMAD.IADD R124, R124, 0x1, -R0 ;  /* 0x000000017c7ce824 */ /* 0x000fe200078e0a00 */
[----:B------:R-:W-:-:S02]  /*35d0*/  ISETP.GE.AND P3, PT, R8, RZ, PT ;  /* 0x000000ff0800720c */ /* 0x000fc40003f66270 */
[----:B------:R-:W-:Y:S01]  /*35e0*/  IABS R13, R8 ;  /* 0x00000008000d7213 */ /* 0x000fe20000000000 */
[----:B------:R-:W-:Y:S01]  /*35f0*/  IMAD.HI.U32 R8, R6, R9, RZ ;  /* 0x0000000906087227 */ /* 0x000fe200078e00ff */
[----:B------:R-:W-:-:S03]  /*3600*/  ISETP.GT.U32.AND P6, PT, R0, R124, PT ;  /* 0x0000007c0000720c */ /* 0x000fc60003fc4070 */
[----:B------:R-:W-:Y:S01]  /*3610*/  @!P1 IMAD.IADD R126, R126, 0x1, -R0 ;  /* 0x000000017e7e9824 */ /* 0x000fe200078e0a00 */
[----:B------:R-:W-:Y:S01]  /*3620*/  ISETP.GE.AND P1, PT, R14, RZ, PT ;  /* 0x000000ff0e00720c */ /* 0x000fe20003f26270 */
[----:B------:R-:W-:Y:S01]  /*3630*/  IMAD.MOV R8, RZ, RZ, -R8 ;  /* 0x000000ffff087224 */ /* 0x000fe200078e0a08 */
[----:B------:R-:W-:Y:S01]  /*3640*/  LOP3.LUT R14, R4, 0x134, RZ, 0xfc, !PT ;  /* 0x00000134040e7812 */ /* 0x000fe200078efcff */
[----:B------:R-:W-:Y:S01]  /*3650*/  @!P0 IMAD.IADD R128, R128, 0x1, -R0 ;  /* 0x0000000180808824 */ /* 0x000fe200078e0a00 */
[C---:B------:R-:W-:Y:S01]  /*3660*/  ISETP.GT.U32.AND P0, PT, R0.reuse, R126, PT ;  /* 0x0000007e0000720c */ /* 0x040fe20003f04070 */
[----:B------:R-:W-:Y:S02]  /*3670*/  IMAD R130, R0, R8, R9 ;  /* 0x0000000800827224 */ /* 0x000fe400078e0209 */
[----:B------:R-:W-:-:S04]  /*3680*/  IMAD.HI.U32 R8, R6, R11, RZ ;  /* 0x0000000b06087227 */ /* 0x000fc800078e00ff */
[----:B------:R-:W-:Y:S01]  /*3690*/  @!P2 IMAD.IADD R122, R122, 0x1, -R0 ;  /* 0x000000017a7aa824 */ /* 0x000fe200078e0a00 */
[----:B------:R-:W-:Y:S01]  /*36a0*/  ISETP.GE.AND P2, PT, R12, RZ, PT ;  /* 0x000000ff0c00720c */ /* 0x000fe20003f46270 */
[----:B------:R-:W-:Y:S01]  /*36b0*/  IMAD.HI.U32 R9, R6, R13, RZ ;  /* 0x0000000d06097227 */ /* 0x000fe200078e00ff */
[----:B------:R-:W-:-:S03]  /*36c0*/  LOP3.LUT R12, R4, 0x138, RZ, 0xfc, !PT ;  /* 0x00000138040c7812 */ /* 0x000fc600078efcff */
[----:B------:R-:W-:Y:S02]  /*36d0*/  IMAD.MOV R8, RZ, RZ, -R8 ;  /* 0x000000ffff087224 */ /* 0x000fe400078e0a08 */
[--C-:B------:R-:W-:Y:S01]  /*36e0*/  @!P6 IMAD.IADD R124, R124, 0x1, -R0.reuse ;  /* 0x000000017c7ce824 */ /* 0x100fe200078e0a00 */
[C---:B------:R-:W-:Y:S01]  /*36f0*/  ISETP.GT.U32.AND P6, PT, R0.reuse, R130, PT ;  /* 0x000000820000720c */ /* 0x040fe20003fc4070 */
[----:B------:R-:W-:Y:S02]  /*3700*/  IMAD.MOV R9, RZ, RZ, -R9 ;  /* 0x000000ffff097224 */ /* 0x000fe400078e0a09 */
[C---:B------:R-:W-:Y:S01]  /*3710*/  IMAD R132, R0.reuse, R8, R11 ;  /* 0x0000000800847224 */ /* 0x040fe200078e020b */
[----:B------:R-:W-:Y:S01]  /*3720*/  IABS R11, R12 ;  /* 0x0000000c000b7213 */ /* 0x000fe20000000000 */
[----:B------:R-:W-:Y:S01]  /*3730*/  IMAD R134, R0, R9, R13 ;  /* 0x0000000900867224 */ /* 0x000fe200078e020d */
[----:B------:R-:W-:Y:S01]  /*3740*/  IABS R13, R14 ;  /* 0x0000000e000d7213 */ /* 0x000fe20000000000 */
[----:B------:R-:W-:Y:S01]  /*3750*/  @!P0 IMAD.IADD R126, R126, 0x1, -R0 ;  /* 0x000000017e7e8824 */ /* 0x000fe200078e0a00 */
[----:B------:R-:W-:Y:S01]  /*3760*/  ISETP.GT.U32.AND P0, PT, R0, R132, PT ;  /* 0x000000840000720c */ /* 0x000fe20003f04070 */
[----:B------:R-:W-:-:S02]  /*3770*/  @!P5 IMAD.MOV R122, RZ, RZ, -R122 ;  /* 0x000000ffff7ad224 */ /* 0x000fc400078e0a7a */
[----:B------:R-:W-:Y:S01]  /*3780*/  @!P2 IMAD.MOV R126, RZ, RZ, -R126 ;  /* 0x000000ffff7ea224 */ /* 0x000fe200078e0a7e */
[----:B------:R-:W-:Y:S01]  /*3790*/  ISETP.GT.U32.AND P2, PT, R0, R134, PT ;  /* 0x000000860000720c */ /* 0x000fe20003f44070 */
[----:B------:R-:W-:Y:S01]  /*37a0*/  @!P6 IMAD.IADD R130, R130, 0x1, -R0 ;  /* 0x000000018282e824 */ /* 0x000fe200078e0a00 */
[----:B------:R-:W-:Y:S01]  /*37b0*/  ISETP.GT.U32.AND P6, PT, R0, R128, PT ;  /* 0x000000800000720c */ /* 0x000fe20003fc4070 */
[----:B------:R-:W-:-:S03]  /*37c0*/  IMAD.HI.U32 R9, R6, R13, RZ ;  /* 0x0000000d06097227 */ /* 0x000fc600078e00ff */
[----:B------:R-:W-:Y:S01]  /*37d0*/  ISETP.GT.U32.AND P5, PT, R0, R130, PT ;  /* 0x000000820000720c */ /* 0x000fe20003fa4070 */
[----:B------:R-:W-:Y:S01]  /*37e0*/  @!P4 IMAD.MOV R124, RZ, RZ, -R124 ;  /* 0x000000ffff7cc224 */ /* 0x000fe200078e0a7c */
[----:B------:R-:W-:Y:S01]  /*37f0*/  ISETP.GE.AND P4, PT, R10, RZ, PT ;  /* 0x000000ff0a00720c */ /* 0x000fe20003f86270 */
[--C-:B------:R-:W-:Y:S01]  /*3800*/  @!P0 IMAD.IADD R132, R132, 0x1, -R0.reuse ;  /* 0x0000000184848824 */ /* 0x100fe200078e0a00 */
[----:B------:R-:W-:Y:S01]  /*3810*/  LOP3.LUT R10, R4, 0x130, RZ, 0xfc, !PT ;  /* 0x00000130040a7812 */ /* 0x000fe200078efcff */
[----:B------:R-:W-:Y:S01]  /*3820*/  IMAD.MOV R9, RZ, RZ, -R9 ;  /* 0x000000ffff097224 */ /* 0x000fe200078e0a09 */
[----:B------:R-:W-:Y:S01]  /*3830*/  ISETP.GE.AND P0, PT, R14, RZ, PT ;  /* 0x000000ff0e00720c */ /* 0x000fe20003f06270 */
[----:B------:R-:W-:Y:S01]  /*3840*/  @!P2 IMAD.IADD R134, R134, 0x1, -R0 ;  /* 0x000000018686a824 */ /* 0x000fe200078e0a00 */
[----:B------:R-:W-:Y:S01]  /*3850*/  ISETP.GT.U32.AND P2, PT, R0, R132, PT ;  /* 0x000000840000720c */ /* 0x000fe20003f44070 */
[----:B------:R-:W-:Y:S01]  /*3860*/  IMAD.HI.U32 R8, R6, R11, RZ ;  /* 0x0000000b06087227 */ /* 0x000fe200078e00ff */
[----:B------:R-:W-:-:S03]  /*3870*/  LOP3.LUT R14, R4, 0x128, RZ, 0xfc, !PT ;  /* 0x00000128040e7812 */ /* 0x000fc600078efcff */
[----:B------:R-:W-:Y:S01]  /*3880*/  IMAD R138, R0, R9, R13 ;  /* 0x00000009008a7224 */ /* 0x000fe200078e020d */
[----:B------:R-:W-:Y:S01]  /*3890*/  IABS R9, R10 ;  /* 0x0000000a00097213 */ /* 0x000fe20000000000 */
[----:B------:R-:W-:Y:S01]  /*38a0*/  IMAD.MOV R8, RZ, RZ, -R8 ;  /* 0x000000ffff087224 */ /* 0x000fe200078e0a08 */
[----:B------:R-:W-:Y:S01]  /*38b0*/  IABS R13, R14 ;  /* 0x0000000e000d7213 */ /* 0x000fe20000000000 */
[--C-:B------:R-:W-:Y:S01]  /*38c0*/  @!P6 IMAD.IADD R128, R128, 0x1, -R0.reuse ;  /* 0x000000018080e824 */ /* 0x100fe200078e0a00 */
[----:B------:R-:W-:Y:S01]  /*38d0*/  ISETP.GE.AND P6, PT, R15, RZ, PT ;  /* 0x000000ff0f00720c */ /* 0x000fe20003fc6270 */
        /* <DEDUP_REMOVED lines=10> */
[C---:B------:R-:W-:Y:S01]  /*3980*/  ISETP.GT.U32.AND P2, PT, R0.reuse, R138, PT ;  /* 0x0000008a0000720c */ /* 0x040fe20003f44070 */
[----:B------:R-:W-:Y:S02]  /*3990*/  IMAD.MOV R8, RZ, RZ, -R8 ;  /* 0x000000ffff087224 */ /* 0x000fe400078e0a08 */
[----:B------:R-:W-:Y:S02]  /*39a0*/  @!P6 IMAD.MOV R132, RZ, RZ, -R132 ;  /* 0x000000ffff84e224 */ /* 0x000fe400078e0a84 */
        /* <DEDUP_REMOVED lines=102> */
[----:B------:R-:W-:Y:S01]  /*4010*/  ISETP.GT.U32.AND P6, PT, R0, R158, PT ;  /* 0x0000009e0000720c */ /* 0x000fe20003fc4070 */
[----:B------:R-:W-:Y:S01]  /*4020*/  IMAD.HI.U32 R9, R6, R13, RZ ;  /* 0x0000000d06097227 */ /* 0x000fe200078e00ff */
[----:B------:R-:W-:-:S03]  /*4030*/  IABS R15, R12 ;  /* 0x0000000c000f7213 */ /* 0x000fc60000000000 */
[----:B------:R-:W-:Y:S02]  /*4040*/  IMAD.MOV R8, RZ, RZ, -R8 ;  /* 0x000000ffff087224 */ /* 0x000fe400078e0a08 */
[----:B------:R-:W-:Y:S01]  /*4050*/  @!P1 IMAD.MOV R146, RZ, RZ, -R146 ;  /* 0x000000ffff929224 */ /* 0x000fe200078e0a92 */
[C---:B------:R-:W-:Y:S01]  /*4060*/  ISETP.GT.U32.AND P1, PT, R0.reuse, R154, PT ;  /* 0x0000009a0000720c */ /* 0x040fe20003f24070 */
[----:B------:R-:W-:Y:S02]  /*4070*/  IMAD.MOV R9, RZ, RZ, -R9 ;  /* 0x000000ffff097224 */ /* 0x000fe400078e0a09 */
[C---:B------:R-:W-:Y:S02]  /*4080*/  IMAD R162, R0.reuse, R8, R11 ;  /* 0x0000000800a27224 */ /* 0x040fe400078e020b */
[----:B------:R-:W-:Y:S02]  /*4090*/  IMAD R164, R0, R9, R13 ;  /* 0x0000000900a47224 */ /* 0x000fe400078e020d */
[----:B------:R-:W-:-:S02]  /*40a0*/  @!P2 IMAD.IADD R156, R156, 0x1, -R0 ;  /* 0x000000019c9ca824 */ /* 0x000fc400078e0a00 */
[----:B------:R-:W-:Y:S01]  /*40b0*/  @!P6 IMAD.IADD R158, R158, 0x1, -R0 ;  /* 0x000000019e9ee824 */ /* 0x000fe200078e0a00 */
[C---:B------:R-:W-:Y:S01]  /*40c0*/  ISETP.GT.U32.AND P6, PT, R0.reuse, R162, PT ;  /* 0x000000a20000720c */ /* 0x040fe20003fc4070 */
[----:B------:R-:W-:Y:S01]  /*40d0*/  @!P5 IMAD.MOV R156, RZ, RZ, -R156 ;  /* 0x000000ffff9cd224 */ /* 0x000fe200078e0a9c */
[C---:B------:R-:W-:Y:S01]  /*40e0*/  ISETP.GT.U32.AND P5, PT, R0.reuse, R164, PT ;  /* 0x000000a40000720c */ /* 0x040fe20003fa4070 */
[----:B------:R-:W-:Y:S01]  /*40f0*/  @!P0 IMAD.MOV R150, RZ, RZ, -R150 ;  /* 0x000000ffff968224 */ /* 0x000fe200078e0a96 */
[----:B------:R-:W-:Y:S01]  /*4100*/  ISETP.GT.U32.AND P0, PT, R0, R160, PT ;  /* 0x000000a00000720c */ /* 0x000fe20003f04070 */
[----:B------:R-:W-:Y:S01]  /*4110*/  @!P1 IMAD.IADD R154, R154, 0x1, -R0 ;  /* 0x000000019a9a9824 */ /* 0x000fe200078e0a00 */
[----:B------:R-:W-:Y:S01]  /*4120*/  ISETP.GE.AND P1, PT, R10, RZ, PT ;  /* 0x000000ff0a00720c */ /* 0x000fe20003f26270 */
[----:B------:R-:W-:Y:S01]  /*4130*/  VIADD R8, R7, 0xfc ;  /* 0x000000fc07087836 */ /* 0x000fe20000000000 */
[----:B------:R-:W-:Y:S01]  /*4140*/  LOP3.LUT R10, R4, 0x100, RZ, 0xfc, !PT ;  /* 0x00000100040a7812 */ /* 0x000fe200078efcff */
[----:B------:R-:W-:-:S03]  /*4150*/  IMAD.HI.U32 R9, R6, R15, RZ ;  /* 0x0000000f06097227 */ /* 0x000fc600078e00ff */
[----:B------:R-:W-:Y:S01]  /*4160*/  IABS R11, R10 ;  /* 0x0000000a000b7213 */ /* 0x000fe20000000000 */
[--C-:B------:R-:W-:Y:S01]  /*4170*/  @!P6 IMAD.IADD R162, R162, 0x1, -R0.reuse ;  /* 0x00000001a2a2e824 */ /* 0x100fe200078e0a00 */
[----:B------:R-:W-:Y:S01]  /*4180*/  ISETP.GE.AND P2, PT, R8, RZ, PT ;  /* 0x000000ff0800720c */ /* 0x000fe20003f46270 */
[--C-:B------:R-:W-:Y:S01]  /*4190*/  @!P5 IMAD.IADD R164, R164, 0x1, -R0.reuse ;  /* 0x00000001a4a4d824 */ /* 0x100fe200078e0a00 */
[----:B------:R-:W-:Y:S01]  /*41a0*/  IABS R13, R8 ;  /* 0x00000008000d7213 */ /* 0x000fe20000000000 */
[----:B------:R-:W-:Y:S01]  /*41b0*/  @!P0 IMAD.IADD R160, R160, 0x1, -R0 ;  /* 0x00000001a0a08824 */ /* 0x000fe200078e0a00 */
[----:B------:R-:W-:Y:S01]  /*41c0*/  ISETP.GT.U32.AND P6, PT, R0, R162, PT ;  /* 0x000000a20000720c */ /* 0x000fe20003fc4070 */
[----:B------:R-:W-:Y:S01]  /*41d0*/  IMAD.HI.U32 R8, R6, R11, RZ ;  /* 0x0000000b06087227 */ /* 0x000fe200078e00ff */
[C---:B------:R-:W-:Y:S02]  /*41e0*/  ISETP.GT.U32.AND P5, PT, R0.reuse, R164, PT ;  /* 0x000000a40000720c */ /* 0x040fe40003fa4070 */
[----:B------:R-:W-:Y:S01]  /*41f0*/  ISETP.GT.U32.AND P0, PT, R0, R160, PT ;  /* 0x000000a00000720c */ /* 0x000fe20003f04070 */
[----:B------:R-:W-:-:S02]  /*4200*/  IMAD.MOV R166, RZ, RZ, -R8 ;  /* 0x000000ffffa67224 */ /* 0x000fc400078e0a08 */
[----:B------:R-:W-:-:S04]  /*4210*/  IMAD.HI.U32 R8, R6, R13, RZ ;  /* 0x0000000d06087227 */ /* 0x000fc800078e00ff */
[----:B------:R-:W-:Y:S02]  /*4220*/  IMAD R166, R0, R166, R11 ;  /* 0x000000a600a67224 */ /* 0x000fe400078e020b */
[----:B------:R-:W-:Y:S02]  /*4230*/  IMAD.MOV R8, RZ, RZ, -R8 ;  /* 0x000000ffff087224 */ /* 0x000fe400078e0a08 */
[--C-:B------:R-:W-:Y:S01]  /*4240*/  @!P6 IMAD.IADD R162, R162, 0x1, -R0.reuse ;  /* 0x00000001a2a2e824 */ /* 0x100fe200078e0a00 */
[C---:B------:R-:W-:Y:S01]  /*4250*/  ISETP.GT.U32.AND P6, PT, R0.reuse, R166, PT ;  /* 0x000000a60000720c */ /* 0x040fe20003fc4070 */
[----:B------:R-:W-:Y:S02]  /*4260*/  IMAD R168, R0, R8, R13 ;  /* 0x0000000800a87224 */ /* 0x000fe400078e020d */
[--C-:B------:R-:W-:Y:S02]  /*4270*/  @!P5 IMAD.IADD R164, R164, 0x1, -R0.reuse ;  /* 0x00000001a4a4d824 */ /* 0x100fe400078e0a00 */
[----:B------:R-:W-:Y:S01]  /*4280*/  @!P0 IMAD.IADD R160, R160, 0x1, -R0 ;  /* 0x00000001a0a08824 */ /* 0x000fe200078e0a00 */
[----:B------:R-:W-:Y:S01]  /*4290*/  ISETP.GT.U32.AND P5, PT, R0, R168, PT ;  /* 0x000000a80000720c */ /* 0x000fe20003fa4070 */
[----:B------:R-:W-:Y:S01]  /*42a0*/  IMAD.MOV R9, RZ, RZ, -R9 ;  /* 0x000000ffff097224 */ /* 0x000fe200078e0a09 */
[----:B------:R-:W-:Y:S01]  /*42b0*/  ISETP.GE.AND P0, PT, R10, RZ, PT ;  /* 0x000000ff0a00720c */ /* 0x000fe20003f06270 */
[----:B------:R-:W-:Y:S01]  /*42c0*/  @!P3 IMAD.MOV R160, RZ, RZ, -R160 ;  /* 0x000000ffffa0b224 */ /* 0x000fe200078e0aa0 */
[----:B------:R-:W-:Y:S01]  /*42d0*/  ISETP.GE.AND P3, PT, R12, RZ, PT ;  /* 0x000000ff0c00720c */ /* 0x000fe20003f66270 */
[----:B------:R-:W-:Y:S01]  /*42e0*/  IMAD R170, R0, R9, R15 ;  /* 0x0000000900aa7224 */ /* 0x000fe200078e020f */
[----:B------:R-:W-:Y:S01]  /*42f0*/  LOP3.LUT R12, R4, 0xf4, RZ, 0xfc, !PT ;  /* 0x000000f4040c7812 */ /* 0x000fe200078efcff */
[----:B------:R-:W-:-:S02]  /*4300*/  @!P6 IMAD.IADD R166, R166, 0x1, -R0 ;  /* 0x00000001a6a6e824 */ /* 0x000fc400078e0a00 */
[----:B------:R-:W-:Y:S01]  /*4310*/  @!P4 IMAD.MOV R154, RZ, RZ, -R154 ;  /* 0x000000ffff9ac224 */ /* 0x000fe200078e0a9a */
[----:B------:R-:W-:Y:S01]  /*4320*/  IABS R11, R12 ;  /* 0x0000000c000b7213 */ /* 0x000fe20000000000 */
[----:B------:R-:W-:Y:S01]  /*4330*/  @!P1 IMAD.MOV R158, RZ, RZ, -R158 ;  /* 0x000000ffff9e9224 */ /* 0x000fe200078e0a9e */
[----:B------:R-:W-:Y:S01]  /*4340*/  ISETP.GT.U32.AND P6, PT, R0, R170, PT ;  /* 0x000000aa0000720c */ /* 0x000fe20003fc4070 */
[----:B------:R-:W-:Y:S01]  /*4350*/  @!P5 IMAD.IADD R168, R168, 0x1, -R0 ;  /* 0x00000001a8a8d824 */ /* 0x000fe200078e0a00 */
[----:B------:R-:W-:Y:S01]  /*4360*/  ISETP.GT.U32.AND P5, PT, R0, R166, PT ;  /* 0x000000a60000720c */ /* 0x000fe20003fa4070 */
[----:B------:R-:W-:Y:S01]  /*4370*/  IMAD.HI.U32 R8, R6, R11, RZ ;  /* 0x0000000b06087227 */ /* 0x000fe200078e00ff */
[----:B------:R-:W-:Y:S02]  /*4380*/  ISETP.GE.AND P4, PT, R14, RZ, PT ;  /* 0x000000ff0e00720c */ /* 0x000fe40003f86270 */
[----:B------:R-:W-:Y:S01]  /*4390*/  LOP3.LUT R14, R4, 0xf0, RZ, 0xfc, !PT ;  /* 0x000000f0040e7812 */ /* 0x000fe200078efcff */
[----:B------:R-:W-:Y:S01]  /*43a0*/  IMAD.MOV R8, RZ, RZ, -R8 ;  /* 0x000000ffff087224 */ /* 0x000fe200078e0a08 */
[----:B------:R-:W-:Y:S01]  /*43b0*/  ISETP.GE.AND P1, PT, R16, RZ, PT ;  /* 0x000000ff1000720c */ /* 0x000fe20003f26270 */
[----:B------:R-:W-:Y:S01]  /*43c0*/  IMAD.HI.U32 R10, R6, R19, RZ ;  /* 0x00000013060a7227 */ /* 0x000fe200078e00ff */
[----:B------:R-:W-:-:S02]  /*43d0*/  IABS R13, R14 ;  /* 0x0000000e000d7213 */ /* 0x000fc40000000000 */
[----:B------:R-:W-:Y:S01]  /*43e0*/  LOP3.LUT R16, R4, 0xec, RZ, 0xfc, !PT ;  /* 0x000000ec04107812 */ /* 0x000fe200078efcff */
[----:B------:R-:W-:Y:S02]  /*43f0*/  IMAD R172, R0, R8, R11 ;  /* 0x0000000800ac7224 */ /* 0x000fe400078e020b */
[--C-:B------:R-:W-:Y:S01]  /*4400*/  @!P5 IMAD.IADD R166, R166, 0x1, -R0.reuse ;  /* 0x00000001a6a6d824 */ /* 0x100fe200078e0a00 */
[----:B------:R-:W-:Y:S01]  /*4410*/  IABS R15, R16 ;  /* 0x00000010000f7213 */ /* 0x000fe20000000000 */
[----:B------:R-:W-:Y:S01]  /*4420*/  @!P6 IMAD.IADD R170, R170, 0x1, -R0 ;  /* 0x00000001aaaae824 */ /* 0x000fe200078e0a00 */
[----:B------:R-:W-:Y:S01]  /*4430*/  ISETP.GT.U32.AND P5, PT, R0, R172, PT ;  /* 0x000000ac0000720c */ /* 0x000fe20003fa4070 */
[----:B------:R-:W-:Y:S01]  /*4440*/  IMAD.HI.U32 R9, R6, R13, RZ ;  /* 0x0000000d06097227 */ /* 0x000fe200078e00ff */
[----:B------:R-:W-:-:S03]  /*4450*/  ISETP.GT.U32.AND P6, PT, R0, R168, PT ;  /* 0x000000a80000720c */ /* 0x000fc60003fc4070 */
[----:B------:R-:W-:Y:S02]  /*4460*/  IMAD.MOV R9, RZ, RZ, -R9 ;  /* 0x000000ffff097224 */ /* 0x000fe400078e0a09 */
[----:B------:R-:W-:Y:S02]  /*4470*/  @!P1 IMAD.MOV R164, RZ, RZ, -R164 ;  /* 0x000000ffffa49224 */ /* 0x000fe400078e0aa4 */
[C---:B------:R-:W-:Y:S02]  /*4480*/  IMAD R174, R0.reuse, R9, R13 ;  /* 0x0000000900ae7224 */ /* 0x040fe400078e020d */
[----:B------:R-:W-:Y:S01]  /*4490*/  @!P4 IMAD.MOV R162, RZ, RZ, -R162 ;  /* 0x000000ffffa2c224 */ /* 0x000fe200078e0aa2 */
[----:B------:R-:W-:Y:S01]  /*44a0*/  ISETP.GT.U32.AND P4, PT, R0, R170, PT ;  /* 0x000000aa0000720c */ /* 0x000fe20003f84070 */
[--C-:B------:R-:W-:Y:S02]  /*44b0*/  @!P5 IMAD.IADD R172, R172, 0x1, -R0.reuse ;  /* 0x00000001acacd824 */ /* 0x100fe400078e0a00 */
[----:B------:R-:W-:Y:S01]  /*44c0*/  @!P6 IMAD.IADD R168, R168, 0x1, -R0 ;  /* 0x00000001a8a8e824 */ /* 0x000fe200078e0a00 */
[----:B------:R-:W-:Y:S01]  /*44d0*/  ISETP.GT.U32.AND P6, PT, R0, R174, PT ;  /* 0x000000ae0000720c */ /* 0x000fe20003fc4070 */
[----:B------:R-:W-:Y:S01]  /*44e0*/  IMAD.HI.U32 R9, R6, R17, RZ ;  /* 0x0000001106097227 */ /* 0x000fe200078e00ff */
[----:B------:R-:W-:-:S03]  /*44f0*/  ISETP.GT.U32.AND P1, PT, R0, R172, PT ;  /* 0x000000ac0000720c */ /* 0x000fc60003f24070 */
[----:B------:R-:W-:-:S04]  /*4500*/  IMAD.HI.U32 R8, R6, R15, RZ ;  /* 0x0000000f06087227 */ /* 0x000fc800078e00ff */
[----:B------:R-:W-:Y:S02]  /*4510*/  IMAD.MOV R9, RZ, RZ, -R9 ;  /* 0x000000ffff097224 */ /* 0x000fe400078e0a09 */
[----:B------:R-:W-:Y:S02]  /*4520*/  IMAD.MOV R10, RZ, RZ, -R10 ;  /* 0x000000ffff0a7224 */ /* 0x000fe400078e0a0a */
[----:B------:R-:W-:Y:S02]  /*4530*/  IMAD.MOV R8, RZ, RZ, -R8 ;  /* 0x000000ffff087224 */ /* 0x000fe400078e0a08 */
[C---:B------:R-:W-:Y:S02]  /*4540*/  IMAD R178, R0.reuse, R9, R17 ;  /* 0x0000000900b27224 */ /* 0x040fe400078e0211 */
[----:B------:R-:W-:Y:S01]  /*4550*/  IMAD R184, R0, R10, R19 ;  /* 0x0000000a00b87224 */ /* 0x000fe200078e0213 */
[----:B------:R-:W-:Y:S01]  /*4560*/  LOP3.LUT R10, R4, 0xe0, RZ, 0xfc, !PT ;  /* 0x000000e0040a7812 */ /* 0x000fe200078efcff */
[----:B------:R-:W-:-:S02]  /*4570*/  IMAD R176, R0, R8, R15 ;  /* 0x0000000800b07224 */ /* 0x000fc400078e020f */
[----:B------:R-:W-:Y:S01]  /*4580*/  @!P6 IMAD.IADD R174, R174, 0x1, -R0 ;  /* 0x00000001aeaee824 */ /* 0x000fe200078e0a00 */
[----:B------:R-:W-:Y:S01]  /*4590*/  IABS R9, R10 ;  /* 0x0000000a00097213 */ /* 0x000fe20000000000 */
[----:B------:R-:W-:Y:S01]  /*45a0*/  @!P2 IMAD.MOV R168, RZ, RZ, -R168 ;  /* 0x000000ffffa8a224 */ /* 0x000fe200078e0aa8 */
[----:B------:R-:W-:Y:S01]  /*45b0*/  ISETP.GT.U32.AND P2, PT, R0, R178, PT ;  /* 0x000000b20000720c */ /* 0x000fe20003f44070 */
[--C-:B------:R-:W-:Y:S01]  /*45c0*/  @!P1 IMAD.IADD R172, R172, 0x1, -R0.reuse ;  /* 0x00000001acac9824 */ /* 0x100fe200078e0a00 */
[----:B------:R-:W-:Y:S01]  /*45d0*/  ISETP.GT.U32.AND P1, PT, R0, R184, PT ;  /* 0x000000b80000720c */ /* 0x000fe20003f24070 */
[----:B------:R-:W-:Y:S01]  /*45e0*/  @!P4 IMAD.IADD R170, R170, 0x1, -R0 ;  /* 0x00000001aaaac824 */ /* 0x000fe200078e0a00 */
[----:B------:R-:W-:Y:S01]  /*45f0*/  ISETP.GT.U32.AND P6, PT, R0, R176, PT ;  /* 0x000000b00000720c */ /* 0x000fe20003fc4070 */
[----:B------:R-:W-:Y:S01]  /*4600*/  VIADD R8, R7, 0xdc ;  /* 0x000000dc07087836 */ /* 0x000fe20000000000 */
[----:B------:R-:W-:Y:S01]  /*4610*/  ISETP.GE.AND P4, PT, R12, RZ, PT ;  /* 0x000000ff0c00720c */ /* 0x000fe20003f86270 */
[----:B------:R-:W-:Y:S01]  /*4620*/  @!P0 IMAD.MOV R166, RZ, RZ, -R166 ;  /* 0x000000ffffa68224 */ /* 0x000fe200078e0aa6 */
[----:B------:R-:W-:Y:S01]  /*4630*/  ISETP.GT.U32.AND P0, PT, R0, R174, PT ;  /* 0x000000ae0000720c */ /* 0x000fe20003f04070 */
[----:B------:R-:W-:Y:S01]  /*4640*/  @!P3 IMAD.MOV R170, RZ, RZ, -R170 ;  /* 0x000000ffffaab224 */ /* 0x000fe200078e0aaa */
[----:B------:R-:W-:-:S02]  /*4650*/  ISETP.GE.AND P5, PT, R8, RZ, PT ;  /* 0x000000ff0800720c */ /* 0x000fc40003fa6270 */
[----:B------:R-:W-:Y:S01]  /*4660*/  IABS R11, R8 ;  /* 0x00000008000b7213 */ /* 0x000fe20000000000 */
[----:B------:R-:W-:Y:S01]  /*4670*/  IMAD.HI.U32 R8, R6, R9, RZ ;  /* 0x0000000906087227 */ /* 0x000fe200078e00ff */
[----:B------:R-:W-:Y:S02]  /*4680*/  ISETP.GE.AND P3, PT, R14, RZ, PT ;  /* 0x000000ff0e00720c */ /* 0x000fe40003f66270 */
[C---:B------:R-:W-:Y:S01]  /*4690*/  LOP3.LUT R12, R4.reuse, 0xd8, RZ, 0xfc, !PT ;  /* 0x000000d8040c7812 */ /* 0x040fe200078efcff */
[----:B------:R-:W-:Y:S01]  /*46a0*/  IMAD.MOV R186, RZ, RZ, -R8 ;  /* 0x000000ffffba7224 */ /* 0x000fe200078e0a08 */
[----:B------:R-:W-:Y:S01]  /*46b0*/  LOP3.LUT R14, R4, 0xd4, RZ, 0xfc, !PT ;  /* 0x000000d4040e7812 */ /* 0x000fe200078efcff */
[--C-:B------:R-:W-:Y:S02]  /*46c0*/  @!P2 IMAD.IADD R178, R178, 0x1, -R0.reuse ;  /* 0x00000001b2b2a824 */ /* 0x100fe400078e0a00 */
[--C-:B------:R-:W-:Y:S01]  /*46d0*/  @!P1 IMAD.IADD R184, R184, 0x1, -R0.reuse ;  /* 0x00000001b8b89824 */ /* 0x100fe200078e0a00 */
[----:B------:R-:W-:Y:S01]  /*46e0*/  IABS R13, R14 ;  /* 0x0000000e000d7213 */ /* 0x000fe20000000000 */
[--C-:B------:R-:W-:Y:S01]  /*46f0*/  @!P0 IMAD.IADD R174, R174, 0x1, -R0.reuse ;  /* 0x00000001aeae8824 */ /* 0x100fe200078e0a00 */
[----:B------:R-:W-:Y:S01]  /*4700*/  ISETP.GE.AND P0, PT, R16, RZ, PT ;  /* 0x000000ff1000720c */ /* 0x000fe20003f06270 */
[----:B------:R-:W-:Y:S01]  /*4710*/  @!P6 IMAD.IADD R176, R176, 0x1, -R0 ;  /* 0x00000001b0b0e824 */ /* 0x000fe200078e0a00 */
[C---:B------:R-:W-:Y:S01]  /*4720*/  ISETP.GT.U32.AND P1, PT, R0.reuse, R184, PT ;  /* 0x000000b80000720c */ /* 0x040fe20003f24070 */
[----:B------:R-:W-:Y:S01]  /*4730*/  IMAD R186, R0, R186, R9 ;  /* 0x000000ba00ba7224 */ /* 0x000fe200078e0209 */
[----:B------:R-:W-:Y:S01]  /*4740*/  ISETP.GE.AND P6, PT, R18, RZ, PT ;  /* 0x000000ff1200720c */ /* 0x000fe20003fc6270 */
[----:B------:R-:W-:Y:S01]  /*4750*/  @!P4 IMAD.MOV R172, RZ, RZ, -R172 ;  /* 0x000000ffffacc224 */ /* 0x000fe200078e0aac */
[C---:B------:R-:W-:Y:S01]  /*4760*/  ISETP.GT.U32.AND P4, PT, R0.reuse, R178, PT ;  /* 0x000000b20000720c */ /* 0x040fe20003f84070 */
[----:B------:R-:W-:Y:S01]  /*4770*/  @!P3 IMAD.MOV R174, RZ, RZ, -R174 ;  /* 0x000000ffffaeb224 */ /* 0x000fe200078e0aae */
[----:B------:R-:W-:Y:S01]  /*4780*/  ISETP.GT.U32.AND P2, PT, R0, R176, PT ;  /* 0x000000b00000720c */ /* 0x000fe20003f44070 */
[----:B------:R-:W-:Y:S01]  /*4790*/  IMAD.HI.U32 R8, R6, R11, RZ ;  /* 0x0000000b06087227 */ /* 0x000fe200078e00ff */
[----:B------:R-:W-:-:S02]  /*47a0*/  ISETP.GT.U32.AND P3, PT, R0, R186, PT ;  /* 0x000000ba0000720c */ /* 0x000fc40003f64070 */
[C---:B------:R-:W-:Y:S01]  /*47b0*/  LOP3.LUT R16, R4.reuse, 0xb4, RZ, 0xfc, !PT ;  /* 0x000000b404107812 */ /* 0x040fe200078efcff */
[----:B------:R-:W-:Y:S01]  /*47c0*/  IMAD.MOV R8, RZ, RZ, -R8 ;  /* 0x000000ffff087224 */ /* 0x000fe200078e0a08 */
[----:B------:R-:W-:Y:S01]  /*47d0*/  LOP3.LUT R18, R4, 0xa8, RZ, 0xfc, !PT ;  /* 0x000000a804127812 */ /* 0x000fe200078efcff */
[--C-:B------:R-:W-:Y:S01]  /*47e0*/  @!P1 IMAD.IADD R184, R184, 0x1, -R0.reuse ;  /* 0x00000001b8b89824 */ /* 0x100fe200078e0a00 */
[----:B------:R-:W-:Y:S01]  /*47f0*/  ISETP.GE.AND P1, PT, R10, RZ, PT ;  /* 0x000000ff0a00720c */ /* 0x000fe20003f26270 */
[----:B------:R-:W-:Y:S01]  /*4800*/  IMAD R188, R0, R8, R11 ;  /* 0x0000000800bc7224 */ /* 0x000fe200078e020b */
[----:B------:R-:W-:Y:S01]  /*4810*/  IABS R11, R12 ;  /* 0x0000000c000b7213 */ /* 0x000fe20000000000 */
[--C-:B------:R-:W-:Y:S01]  /*4820*/  @!P4 IMAD.IADD R178, R178, 0x1, -R0.reuse ;  /* 0x00000001b2b2c824 */ /* 0x100fe200078e0a00 */
[----:B------:R-:W-:Y:S01]  /*4830*/  LOP3.LUT R10, R4, 0xd0, RZ, 0xfc, !PT ;  /* 0x000000d0040a7812 */ /* 0x000fe200078efcff */
[--C-:B------:R-:W-:Y:S01]  /*4840*/  @!P2 IMAD.IADD R176, R176, 0x1, -R0.reuse ;  /* 0x00000001b0b0a824 */ /* 0x100fe200078e0a00 */
[----:B------:R-:W-:Y:S01]  /*4850*/  ISETP.GT.U32.AND P4, PT, R0, R188, PT ;  /* 0x000000bc0000720c */ /* 0x000fe20003f84070 */
[----:B------:R-:W-:Y:S01]  /*4860*/  @!P3 IMAD.IADD R186, R186, 0x1, -R0 ;  /* 0x00000001babab824 */ /* 0x000fe200078e0a00 */
[----:B------:R-:W-:Y:S01]  /*4870*/  IABS R15, R10 ;  /* 0x0000000a000f7213 */ /* 0x000fe20000000000 */
[----:B------:R-:W-:Y:S01]  /*4880*/  IMAD.HI.U32 R8, R6, R11, RZ ;  /* 0x0000000b06087227 */ /* 0x000fe200078e00ff */
[----:B------:R-:W-:-:S02]  /*4890*/  ISETP.GE.AND P2, PT, R21, RZ, PT ;  /* 0x000000ff1500720c */ /* 0x000fc40003f46270 */
[----:B------:R-:W-:Y:S01]  /*48a0*/  ISETP.GE.AND P3, PT, R12, RZ, PT ;  /* 0x000000ff0c00720c */ /* 0x000fe20003f66270 */
[----:B------:R-:W-:Y:S01]  /*48b0*/  @!P0 IMAD.MOV R176, RZ, RZ, -R176 ;  /* 0x000000ffffb08224 */ /* 0x000fe200078e0ab0 */
[----:B------:R-:W-:Y:S01]  /*48c0*/  ISETP.GT.U32.AND P0, PT, R0, R186, PT ;  /* 0x000000ba0000720c */ /* 0x000fe20003f04070 */
[----:B------:R-:W-:Y:S01]  /*48d0*/  IMAD.MOV R8, RZ, RZ, -R8 ;  /* 0x000000ffff087224 */ /* 0x000fe200078e0a08 */
[----:B------:R-:W-:Y:S01]  /*48e0*/  LOP3.LUT R12, R4, 0xc4, RZ, 0xfc, !PT ;  /* 0x000000c4040c7812 */ /* 0x000fe200078efcff */
[----:B------:R-:W-:Y:S01]  /*48f0*/  IMAD.HI.U32 R9, R6, R13, RZ ;  /* 0x0000000d06097227 */ /* 0x000fe200078e00ff */
[----:B------:R-:W-:-:S03]  /*4900*/  IABS R19, R16 ;  /* 0x0000001000137213 */ /* 0x000fc60000000000 */
[----:B------:R-:W-:Y:S02]  /*4910*/  IMAD R190, R0, R8, R11 ;  /* 0x0000000800be7224 */ /* 0x000fe400078e020b */
[----:B------:R-:W-:-:S04]  /*4920*/  IMAD.HI.U32 R8, R6, R15, RZ ;  /* 0x0000000f06087227 */ /* 0x000fc800078e00ff */
[----:B------:R-:W-:Y:S02]  /*4930*/  @!P4 IMAD.IADD R188, R188, 0x1, -R0 ;  /* 0x00000001bcbcc824 */ /* 0x000fe400078e0a00 */
[----:B------:R-:W-:Y:S02]  /*4940*/  IMAD.MOV R8, RZ, RZ, -R8 ;  /* 0x000000ffff087224 */ /* 0x000fe400078e0a08 */
[----:B------:R-:W-:Y:S01]  /*4950*/  @!P0 IMAD.IADD R186, R186, 0x1, -R0 ;  /* 0x00000001baba8824 */ /* 0x000fe200078e0a00 */
[C---:B------:R-:W-:Y:S01]  /*4960*/  ISETP.GT.U32.AND P4, PT, R0.reuse, R188, PT ;  /* 0x000000bc0000720c */ /* 0x040fe20003f84070 */
[C---:B------:R-:W-:Y:S01]  /*4970*/  IMAD R194, R0.reuse, R8, R15 ;  /* 0x0000000800c27224 */ /* 0x040fe200078e020f */
[----:B------:R-:W-:Y:S01]  /*4980*/  IABS R15, R12 ;  /* 0x0000000c000f7213 */ /* 0x000fe20000000000 */
[----:B------:R-:W-:Y:S02]  /*4990*/  @!P1 IMAD.MOV R186, RZ, RZ, -R186 ;  /* 0x000000ffffba9224 */ /* 0x000fe400078e0aba */
[----:B------:R-:W-:Y:S01]  /*49a0*/  IMAD.MOV R9, RZ, RZ, -R9 ;  /* 0x000000ffff097224 */ /* 0x000fe200078e0a09 */
[C---:B------:R-:W-:Y:S01]  /*49b0*/  ISETP.GT.U32.AND P1, PT, R0.reuse, R194, PT ;  /* 0x000000c20000720c */ /* 0x040fe20003f24070 */
[----:B------:R-:W-:Y:S01]  /*49c0*/  @!P6 IMAD.MOV R178, RZ, RZ, -R178 ;  /* 0x000000ffffb2e224 */ /* 0x000fe200078e0ab2 */
[C---:B------:R-:W-:Y:S01]  /*49d0*/  ISETP.GT.U32.AND P6, PT, R0.reuse, R190, PT ;  /* 0x000000be0000720c */ /* 0x040fe20003fc4070 */
[----:B------:R-:W-:Y:S01]  /*49e0*/  IMAD R192, R0, R9, R13 ;  /* 0x0000000900c07224 */ /* 0x000fe200078e020d */
[----:B------:R-:W-:Y:S01]  /*49f0*/  LOP3.LUT R9, R4, 0xcc, RZ, 0xfc, !PT ;  /* 0x000000cc04097812 */ /* 0x000fe200078efcff */
[----:B------:R-:W-:Y:S01]  /*4a00*/  @!P2 IMAD.MOV R184, RZ, RZ, -R184 ;  /* 0x000000ffffb8a224 */ /* 0x000fe200078e0ab8 */
[----:B------:R-:W-:Y:S01]  /*4a10*/  ISETP.GE.AND P2, PT, R14, RZ, PT ;  /* 0x000000ff0e00720c */ /* 0x000fe20003f46270 */
[----:B------:R-:W-:Y:S01]  /*4a20*/  @!P4 IMAD.IADD R188, R188, 0x1, -R0 ;  /* 0x00000001bcbcc824 */ /* 0x000fe200078e0a00 */
[----:B------:R-:W-:-:S02]  /*4a30*/  ISETP.GT.U32.AND P0, PT, R0, R192, PT ;  /* 0x000000c00000720c */ /* 0x000fc40003f04070 */
[----:B------:R-:W-:Y:S01]  /*4a40*/  ISETP.GE.AND P4, PT, R10, RZ, PT ;  /* 0x000000ff0a00720c */ /* 0x000fe20003f86270 */
[----:B------:R-:W-:Y:S01]  /*4a50*/  @!P5 IMAD.MOV R188, RZ, RZ, -R188 ;  /* 0x000000ffffbcd224 */ /* 0x000fe200078e0abc */
[----:B------:R-:W-:Y:S01]  /*4a60*/  LOP3.LUT R10, R4, 0xc8, RZ, 0xfc, !PT ;  /* 0x000000c8040a7812 */ /* 0x000fe200078efcff */
[--C-:B------:R-:W-:Y:S01]  /*4a70*/  @!P1 IMAD.IADD R194, R194, 0x1, -R0.reuse ;  /* 0x00000001c2c29824 */ /* 0x100fe200078e0a00 */
[----:B------:R-:W-:Y:S01]  /*4a80*/  IABS R11, R9 ;  /* 0x00000009000b7213 */ /* 0x000fe20000000000 */
[----:B------:R-:W-:Y:S01]  /*4a90*/  @!P6 IMAD.IADD R190, R190, 0x1, -R0 ;  /* 0x00000001bebee824 */ /* 0x000fe200078e0a00 */
[----:B------:R-:W-:Y:S02]  /*4aa0*/  IABS R13, R10 ;  /* 0x0000000a000d7213 */ /* 0x000fe40000000000 */
[----:B------:R-:W-:Y:S01]  /*4ab0*/  ISETP.GE.AND P5, PT, R9, RZ, PT ;  /* 0x000000ff0900720c */ /* 0x000fe20003fa6270 */
[----:B------:R-:W-:Y:S01]  /*4ac0*/  IMAD.HI.U32 R8, R6, R11, RZ ;  /* 0x0000000b06087227 */ /* 0x000fe200078e00ff */
[----:B------:R-:W-:-:S02]  /*4ad0*/  ISETP.GT.U32.AND P1, PT, R0, R194, PT ;  /* 0x000000c20000720c */ /* 0x000fc40003f24070 */
[----:B------:R-:W-:Y:S01]  /*4ae0*/  ISETP.GT.U32.AND P6, PT, R0, R190, PT ;  /* 0x000000be0000720c */ /* 0x000fe20003fc4070 */
[----:B------:R-:W-:Y:S01]  /*4af0*/  IMAD.HI.U32 R9, R6, R13, RZ ;  /* 0x0000000d06097227 */ /* 0x000fe200078e00ff */
[----:B------:R-:W-:-:S03]  /*4b00*/  LOP3.LUT R14, R4, 0xb8, RZ, 0xfc, !PT ;  /* 0x000000b8040e7812 */ /* 0x000fc600078efcff */
[----:B------:R-:W-:Y:S01]  /*4b10*/  @!P0 IMAD.IADD R192, R192, 0x1, -R0 ;  /* 0x00000001c0c08824 */ /* 0x000fe200078e0a00 */
[----:B------:R-:W-:Y:S01]  /*4b20*/  IABS R17, R14 ;  /* 0x0000000e00117213 */ /* 0x000fe20000000000 */
[----:B------:R-:W-:Y:S02]  /*4b30*/  IMAD.MOV R9, RZ, RZ, -R9 ;  /* 0x000000ffff097224 */ /* 0x000fe400078e0a09 */
[----:B------:R-:W-:Y:S01]  /*4b40*/  IMAD.MOV R8, RZ, RZ, -R8 ;  /* 0x000000ffff087224 */ /* 0x000fe200078e0a08 */
[C---:B------:R-:W-:Y:S01]  /*4b50*/  ISETP.GT.U32.AND P0, PT, R0.reuse, R192, PT ;  /* 0x000000c00000720c */ /* 0x040fe20003f04070 */
[----:B------:R-:W-:Y:S02]  /*4b60*/  IMAD R196, R0, R9, R13 ;  /* 0x0000000900c47224 */ /* 0x000fe400078e020d */
[--C-:B------:R-:W-:Y:S02]  /*4b70*/  @!P1 IMAD.IADD R194, R194, 0x1, -R0.reuse ;  /* 0x00000001c2c29824 */ /* 0x100fe400078e0a00 */
[----:B------:R-:W-:Y:S01]  /*4b80*/  @!P6 IMAD.IADD R190, R190, 0x1, -R0 ;  /* 0x00000001bebee824 */ /* 0x000fe200078e0a00 */
[C---:B------:R-:W-:Y:S01]  /*4b90*/  ISETP.GT.U32.AND P1, PT, R0.reuse, R196, PT ;  /* 0x000000c40000720c */ /* 0x040fe20003f24070 */
[----:B------:R-:W-:Y:S01]  /*4ba0*/  IMAD R198, R0, R8, R11 ;  /* 0x0000000800c67224 */ /* 0x000fe200078e020b */
[----:B------:R-:W-:Y:S01]  /*4bb0*/  ISETP.GE.AND P6, PT, R10, RZ, PT ;  /* 0x000000ff0a00720c */ /* 0x000fe20003fc6270 */
[----:B------:R-:W-:-:S04]  /*4bc0*/  IMAD.HI.U32 R10, R6, R15, RZ ;  /* 0x0000000f060a7227 */ /* 0x000fc800078e00ff */
[----:B------:R-:W-:Y:S01]  /*4bd0*/  @!P0 IMAD.IADD R192, R192, 0x1, -R0 ;  /* 0x00000001c0c08824 */ /* 0x000fe200078e0a00 */
[----:B------:R-:W-:Y:S01]  /*4be0*/  ISETP.GE.AND P0, PT, R12, RZ, PT ;  /* 0x000000ff0c00720c */ /* 0x000fe20003f06270 */
[----:B------:R-:W-:Y:S01]  /*4bf0*/  @!P3 IMAD.MOV R190, RZ, RZ, -R190 ;  /* 0x000000ffffbeb224 */ /* 0x000fe200078e0abe */
[----:B------:R-:W-:Y:S01]  /*4c00*/  LOP3.LUT R12, R4, 0xc0, RZ, 0xfc, !PT ;  /* 0x000000c0040c7812 */ /* 0x000fe200078efcff */
[----:B------:R-:W-:Y:S01]  /*4c10*/  IMAD.MOV R10, RZ, RZ, -R10 ;  /* 0x000000ffff0a7224 */ /* 0x000fe200078e0a0a */
[----:B------:R-:W-:Y:S01]  /*4c20*/  ISETP.GT.U32.AND P3, PT, R0, R198, PT ;  /* 0x000000c60000720c */ /* 0x000fe20003f64070 */
[----:B------:R-:W-:Y:S01]  /*4c30*/  VIADD R8, R7, 0xbc ;  /* 0x000000bc07087836 */ /* 0x000fe20000000000 */
[----:B------:R-:W-:Y:S01]  /*4c40*/  IABS R13, R12 ;  /* 0x0000000c000d7213 */ /* 0x000fe20000000000 */
[----:B------:R-:W-:Y:S02]  /*4c50*/  @!P1 IMAD.IADD R196, R196, 0x1, -R0 ;  /* 0x00000001c4c49824 */ /* 0x000fe400078e0a00 */
[----:B------:R-:W-:Y:S01]  /*4c60*/  IMAD R200, R0, R10, R15 ;  /* 0x0000000a00c87224 */ /* 0x000fe200078e020f */
[----:B------:R-:W-:Y:S01]  /*4c70*/  IABS R15, R8 ;  /* 0x00000008000f7213 */ /* 0x000fe20000000000 */
[----:B------:R-:W-:Y:S01]  /*4c80*/  @!P2 IMAD.MOV R192, RZ, RZ, -R192 ;  /* 0x000000ffffc0a224 */ /* 0x000fe200078e0ac0 */
[----:B------:R-:W-:Y:S01]  /*4c90*/  ISETP.GE.AND P2, PT, R8, RZ, PT ;  /* 0x000000ff0800720c */ /* 0x000fe20003f46270 */
[----:B------:R-:W-:Y:S01]  /*4ca0*/  IMAD.HI.U32 R8, R6, R13, RZ ;  /* 0x0000000d06087227 */ /* 0x000fe200078e00ff */
[----:B------:R-:W-:-:S03]  /*4cb0*/  ISETP.GT.U32.AND P1, PT, R0, R196, PT ;  /* 0x000000c40000720c */ /* 0x000fc60003f24070 */
[----:B------:R-:W-:Y:S01]  /*4cc0*/  @!P4 IMAD.MOV R194, RZ, RZ, -R194 ;  /* 0x000000ffffc2c224 */ /* 0x000fe200078e0ac2 */
[----:B------:R-:W-:Y:S01]  /*4cd0*/  ISETP.GT.U32.AND P4, PT, R0, R200, PT ;  /* 0x000000c80000720c */ /* 0x000fe20003f84070 */
[----:B------:R-:W-:-:S04]  /*4ce0*/  IMAD.HI.U32 R9, R6, R15, RZ ;  /* 0x0000000f06097227 */ /* 0x000fc800078e00ff */
[----:B------:R-:W-:Y:S02]  /*4cf0*/  IMAD.MOV R8, RZ, RZ, -R8 ;  /* 0x000000ffff087224 */ /* 0x000fe400078e0a08 */
[--C-:B------:R-:W-:Y:S02]  /*4d00*/  @!P3 IMAD.IADD R198, R198, 0x1, -R0.reuse ;  /* 0x00000001c6c6b824 */ /* 0x100fe400078e0a00 */
[----:B------:R-:W-:Y:S02]  /*4d10*/  IMAD.MOV R9, RZ, RZ, -R9 ;  /* 0x000000ffff097224 */ /* 0x000fe400078e0a09 */
[C---:B------:R-:W-:Y:S01]  /*4d20*/  IMAD R202, R0.reuse, R8, R13 ;  /* 0x0000000800ca7224 */ /* 0x040fe200078e020d */
[C---:B------:R-:W-:Y:S01]  /*4d30*/  ISETP.GT.U32.AND P3, PT, R0.reuse, R198, PT ;  /* 0x000000c60000720c */ /* 0x040fe20003f64070 */
[----:B------:R-:W-:Y:S01]  /*4d40*/  IMAD R204, R0, R9, R15 ;  /* 0x0000000900cc7224 */ /* 0x000fe200078e020f */
[----:B------:R-:W-:Y:S01]  /*4d50*/  IABS R15, R18 ;  /* 0x00000012000f7213 */ /* 0x000fe20000000000 */
[----:B------:R-:W-:Y:S01]  /*4d60*/  @!P1 IMAD.IADD R196, R196, 0x1, -R0 ;  /* 0x00000001c4c49824 */ /* 0x000fe200078e0a00 */
[----:B------:R-:W-:Y:S01]  /*4d70*/  ISETP.GT.U32.AND P1, PT, R0, R202, PT ;  /* 0x000000ca0000720c */ /* 0x000fe20003f24070 */
[----:B------:R-:W-:-:S04]  /*4d80*/  IMAD.HI.U32 R10, R6, R17, RZ ;  /* 0x00000011060a7227 */ /* 0x000fc800078e00ff */
[----:B------:R-:W-:Y:S01]  /*4d90*/  @!P4 IMAD.IADD R200, R200, 0x1, -R0 ;  /* 0x00000001c8c8c824 */ /* 0x000fe200078e0a00 */
[----:B------:R-:W-:Y:S01]  /*4da0*/  ISETP.GT.U32.AND P4, PT, R0, R204, PT ;  /* 0x000000cc0000720c */ /* 0x000fe20003f84070 */
[----:B------:R-:W-:-:S04]  /*4db0*/  IMAD.HI.U32 R11, R6, R19, RZ ;  /* 0x00000013060b7227 */ /* 0x000fc800078e00ff */
[----:B------:R-:W-:Y:S02]  /*4dc0*/  IMAD.MOV R10, RZ, RZ, -R10 ;  /* 0x000000ffff0a7224 */ /* 0x000fe400078e0a0a */
[----:B------:R-:W-:Y:S02]  /*4dd0*/  IMAD.MOV R11, RZ, RZ, -R11 ;  /* 0x000000ffff0b7224 */ /* 0x000fe400078e0a0b */
[----:B------:R-:W-:Y:S01]  /*4de0*/  IMAD R206, R0, R10, R17 ;  /* 0x0000000a00ce7224 */ /* 0x000fe200078e0211 */
[----:B------:R-:W-:Y:S01]  /*4df0*/  LOP3.LUT R10, R4, 0xb0, RZ, 0xfc, !PT ;  /* 0x000000b0040a7812 */ /* 0x000fe200078efcff */
[--C-:B------:R-:W-:Y:S01]  /*4e00*/  @!P3 IMAD.IADD R198, R198, 0x1, -R0.reuse ;  /* 0x00000001c6c6b824 */ /* 0x100fe200078e0a00 */
[----:B------:R-:W-:Y:S01]  /*4e10*/  ISETP.GE.AND P3, PT, R12, RZ, PT ;  /* 0x000000ff0c00720c */ /* 0x000fe20003f66270 */
[----:B------:R-:W-:Y:S01]  /*4e20*/  IMAD R210, R0, R11, R19 ;  /* 0x0000000b00d27224 */ /* 0x000fe200078e0213 */
[----:B------:R-:W-:Y:S01]  /*4e30*/  LOP3.LUT R12, R4, 0xac, RZ, 0xfc, !PT ;  /* 0x000000ac040c7812 */ /* 0x000fe200078efcff */
[--C-:B------:R-:W-:Y:S01]  /*4e40*/  @!P1 IMAD.IADD R202, R202, 0x1, -R0.reuse ;  /* 0x00000001caca9824 */ /* 0x100fe200078e0a00 */
[----:B------:R-:W-:Y:S01]  /*4e50*/  IABS R11, R10 ;  /* 0x0000000a000b7213 */ /* 0x000fe20000000000 */
[----:B------:R-:W-:Y:S01]  /*4e60*/  @!P4 IMAD.IADD R204, R204, 0x1, -R0 ;  /* 0x00000001ccccc824 */ /* 0x000fe200078e0a00 */
[----:B------:R-:W-:Y:S01]  /*4e70*/  IABS R13, R12 ;  /* 0x0000000c000d7213 */ /* 0x000fe20000000000 */
[----:B------:R-:W-:Y:S01]  /*4e80*/  @!P6 IMAD.MOV R196, RZ, RZ, -R196 ;  /* 0x000000ffffc4e224 */ /* 0x000fe200078e0ac4 */
[----:B------:R-:W-:Y:S01]  /*4e90*/  ISETP.GT.U32.AND P4, PT, R0, R202, PT ;  /* 0x000000ca0000720c */ /* 0x000fe20003f84070 */
[----:B------:R-:W-:Y:S01]  /*4ea0*/  IMAD.HI.U32 R8, R6, R11, RZ ;  /* 0x0000000b06087227 */ /* 0x000fe200078e00ff */
[----:B------:R-:W-:-:S02]  /*4eb0*/  ISETP.GT.U32.AND P6, PT, R0, R206, PT ;  /* 0x000000ce0000720c */ /* 0x000fc40003fc4070 */
[----:B------:R-:W-:Y:S01]  /*4ec0*/  ISETP.GT.U32.AND P1, PT, R0, R200, PT ;  /* 0x000000c80000720c */ /* 0x000fe20003f24070 */
[----:B------:R-:W-:Y:S01]  /*4ed0*/  IMAD.HI.U32 R9, R6, R13, RZ ;  /* 0x0000000d06097227 */ /* 0x000fe200078e00ff */
[----:B------:R-:W-:-:S03]  /*4ee0*/  LOP3.LUT R19, R4, 0xa4, RZ, 0xfc, !PT ;  /* 0x000000a404137812 */ /* 0x000fc600078efcff */
[----:B------:R-:W-:Y:S01]  /*4ef0*/  IMAD.MOV R8, RZ, RZ, -R8 ;  /* 0x000000ffff087224 */ /* 0x000fe200078e0a08 */
[----:B------:R-:W-:Y:S01]  /*4f00*/  IABS R17, R19 ;  /* 0x0000001300117213 */ /* 0x000fe20000000000 */
[----:B------:R-:W-:Y:S02]  /*4f10*/  IMAD.MOV R9, RZ, RZ, -R9 ;  /* 0x000000ffff097224 */ /* 0x000fe400078e0a09 */
[C---:B------:R-:W-:Y:S02]  /*4f20*/  IMAD R212, R0.reuse, R8, R11 ;  /* 0x0000000800d47224 */ /* 0x040fe400078e020b */
[----:B------:R-:W-:Y:S01]  /*4f30*/  IMAD R208, R0, R9, R13 ;  /* 0x0000000900d07224 */ /* 0x000fe200078e020d */
[----:B------:R-:W-:Y:S01]  /*4f40*/  LOP3.LUT R13, R4, 0xa0, RZ, 0xfc, !PT ;  /* 0x000000a0040d7812 */ /* 0x000fe200078efcff */
[--C-:B------:R-:W-:Y:S01]  /*4f50*/  @!P4 IMAD.IADD R202, R202, 0x1, -R0.reuse ;  /* 0x00000001cacac824 */ /* 0x100fe200078e0a00 */
[----:B------:R-:W-:Y:S01]  /*4f60*/  ISETP.GT.U32.AND P4, PT, R0, R212, PT ;  /* 0x000000d40000720c */ /* 0x000fe20003f84070 */
[--C-:B------:R-:W-:Y:S01]  /*4f70*/  @!P6 IMAD.IADD R206, R206, 0x1, -R0.reuse ;  /* 0x00000001cecee824 */ /* 0x100fe200078e0a00 */
[----:B------:R-:W-:Y:S01]  /*4f80*/  ISETP.GT.U32.AND P6, PT, R0, R208, PT ;  /* 0x000000d00000720c */ /* 0x000fe20003fc4070 */
[----:B------:R-:W-:Y:S01]  /*4f90*/  @!P1 IMAD.IADD R200, R200, 0x1, -R0 ;  /* 0x00000001c8c89824 */ /* 0x000fe200078e0a00 */
[----:B------:R-:W-:Y:S01]  /*4fa0*/  ISETP.GT.U32.AND P1, PT, R0, R210, PT ;  /* 0x000000d20000720c */ /* 0x000fe20003f24070 */
[----:B------:R-:W-:-:S04]  /*4fb0*/  IMAD.HI.U32 R8, R6, R15, RZ ;  /* 0x0000000f06087227 */ /* 0x000fc800078e00ff */
[----:B------:R-:W-:Y:S01]  /*4fc0*/  @!P5 IMAD.MOV R198, RZ, RZ, -R198 ;  /* 0x000000ffffc6d224 */ /* 0x000fe200078e0ac6 */
[----:B------:R-:W-:Y:S01]  /*4fd0*/  ISETP.GT.U32.AND P5, PT, R0, R204, PT ;  /* 0x000000cc0000720c */ /* 0x000fe20003fa4070 */
[----:B------:R-:W-:-:S04]  /*4fe0*/  IMAD.HI.U32 R9, R6, R17, RZ ;  /* 0x0000001106097227 */ /* 0x000fc800078e00ff */
[--C-:B------:R-:W-:Y:S01]  /*4ff0*/  @!P4 IMAD.IADD R212, R212, 0x1, -R0.reuse ;  /* 0x00000001d4d4c824 */ /* 0x100fe200078e0a00 */
[----:B------:R-:W-:Y:S01]  /*5000*/  ISETP.GT.U32.AND P4, PT, R0, R206, PT ;  /* 0x000000ce0000720c */ /* 0x000fe20003f84070 */
[----:B------:R-:W-:Y:S02]  /*5010*/  @!P6 IMAD.IADD R208, R208, 0x1, -R0 ;  /* 0x00000001d0d0e824 */ /* 0x000fe400078e0a00 */
[----:B------:R-:W-:Y:S01]  /*5020*/  IMAD.MOV R8, RZ, RZ, -R8 ;  /* 0x000000ffff087224 */ /* 0x000fe200078e0a08 */
[----:B------:R-:W-:Y:S01]  /*5030*/  ISETP.GT.U32.AND P6, PT, R0, R212, PT ;  /* 0x000000d40000720c */ /* 0x000fe20003fc4070 */
[----:B------:R-:W-:Y:S02]  /*5040*/  IMAD.MOV R9, RZ, RZ, -R9 ;  /* 0x000000ffff097224 */ /* 0x000fe400078e0a09 */
[----:B------:R-:W-:Y:S01]  /*5050*/  @!P1 IMAD.IADD R210, R210, 0x1, -R0 ;  /* 0x00000001d2d29824 */ /* 0x000fe200078e0a00 */
[----:B------:R-:W-:Y:S01]  /*5060*/  ISETP.GE.AND P1, PT, R16, RZ, PT ;  /* 0x000000ff1000720c */ /* 0x000fe20003f26270 */
[----:B------:R-:W-:Y:S01]  /*5070*/  IMAD R214, R0, R8, R15 ;  /* 0x0000000800d67224 */ /* 0x000fe200078e020f */
[----:B------:R-:W-:Y:S01]  /*5080*/  LOP3.LUT R16, R4, 0x38, RZ, 0xfc, !PT ;  /* 0x0000003804107812 */ /* 0x000fe200078efcff */
[C---:B------:R-:W-:Y:S01]  /*5090*/  IMAD R216, R0.reuse, R9, R17 ;  /* 0x0000000900d87224 */ /* 0x040fe200078e0211 */
[----:B------:R-:W-:Y:S01]  /*50a0*/  IABS R9, R13 ;  /* 0x0000000d00097213 */ /* 0x000fe20000000000 */
[----:B------:R-:W-:Y:S01]  /*50b0*/  @!P0 IMAD.MOV R200, RZ, RZ, -R200 ;  /* 0x000000ffffc88224 */ /* 0x000fe200078e0ac8 */
[----:B------:R-:W-:Y:S01]  /*50c0*/  ISETP.GT.U32.AND P0, PT, R0, R210, PT ;  /* 0x000000d20000720c */ /* 0x000fe20003f04070 */
[--C-:B------:R-:W-:Y:S01]  /*50d0*/  @!P4 IMAD.IADD R206, R206, 0x1, -R0.reuse ;  /* 0x00000001cecec824 */ /* 0x100fe200078e0a00 */
[----:B------:R-:W-:Y:S01]  /*50e0*/  ISETP.GT.U32.AND P4, PT, R0, R214, PT ;  /* 0x000000d60000720c */ /* 0x000fe20003f84070 */
[--C-:B------:R-:W-:Y:S01]  /*50f0*/  @!P6 IMAD.IADD R212, R212, 0x1, -R0.reuse ;  /* 0x00000001d4d4e824 */ /* 0x100fe200078e0a00 */
[----:B------:R-:W-:Y:S01]  /*5100*/  ISETP.GT.U32.AND P6, PT, R0, R216, PT ;  /* 0x000000d80000720c */ /* 0x000fe20003fc4070 */
[----:B------:R-:W-:Y:S01]  /*5110*/  @!P5 IMAD.IADD R204, R204, 0x1, -R0 ;  /* 0x00000001ccccd824 */ /* 0x000fe200078e0a00 */
[----:B------:R-:W-:Y:S01]  /*5120*/  ISETP.GE.AND P5, PT, R14, RZ, PT ;  /* 0x000000ff0e00720c */ /* 0x000fe20003fa6270 */
[----:B------:R-:W-:Y:S01]  /*5130*/  VIADD R8, R7, 0x9c ;  /* 0x0000009c07087836 */ /* 0x000fe20000000000 */
[----:B------:R-:W-:Y:S01]  /*5140*/  LOP3.LUT R14, R4, 0x98, RZ, 0xfc, !PT ;  /* 0x00000098040e7812 */ /* 0x000fe200078efcff */
[----:B------:R-:W-:-:S02]  /*5150*/  @!P2 IMAD.MOV R204, RZ, RZ, -R204 ;  /* 0x000000ffffcca224 */ /* 0x000fc400078e0acc */
[----:B------:R-:W-:Y:S01]  /*5160*/  @!P3 IMAD.MOV R202, RZ, RZ, -R202 ;  /* 0x000000ffffcab224 */ /* 0x000fe200078e0aca */
[----:B------:R-:W-:Y:S01]  /*5170*/  ISETP.GE.AND P2, PT, R8, RZ, PT ;  /* 0x000000ff0800720c */ /* 0x000fe20003f46270 */
[--C-:B------:R-:W-:Y:S01]  /*5180*/  @!P0 IMAD.IADD R210, R210, 0x1, -R0.reuse ;  /* 0x00000001d2d28824 */ /* 0x100fe200078e0a00 */
[----:B------:R-:W-:Y:S01]  /*5190*/  IABS R11, R8 ;  /* 0x00000008000b7213 */ /* 0x000fe20000000000 */
[----:B------:R-:W-:Y:S01]  /*51a0*/  IMAD.HI.U32 R8, R6, R9, RZ ;  /* 0x0000000906087227 */ /* 0x000fe200078e00ff */
[----:B------:R-:W-:Y:S02]  /*51b0*/  ISETP.GE.AND P0, PT, R10, RZ, PT ;  /* 0x000000ff0a00720c */ /* 0x000fe40003f06270 */
[----:B------:R-:W-:Y:S01]  /*51c0*/  IABS R10, R14 ;  /* 0x0000000e000a7213 */ /* 0x000fe20000000000 */
[----:B------:R-:W-:Y:S01]  /*51d0*/  @!P4 IMAD.IADD R214, R214, 0x1, -R0 ;  /* 0x00000001d6d6c824 */ /* 0x000fe200078e0a00 */
[----:B------:R-:W-:Y:S01]  /*51e0*/  ISETP.GE.AND P4, PT, R18, RZ, PT ;  /* 0x000000ff1200720c */ /* 0x000fe20003f86270 */
[----:B------:R-:W-:Y:S01]  /*51f0*/  IMAD.MOV R218, RZ, RZ, -R8 ;  /* 0x000000ffffda7224 */ /* 0x000fe200078e0a08 */
[----:B------:R-:W-:Y:S01]  /*5200*/  ISETP.GT.U32.AND P3, PT, R0, R208, PT ;  /* 0x000000d00000720c */ /* 0x000fe20003f64070 */
[----:B------:R-:W-:Y:S01]  /*5210*/  @!P6 IMAD.IADD R216, R216, 0x1, -R0 ;  /* 0x00000001d8d8e824 */ /* 0x000fe200078e0a00 */
[----:B------:R-:W-:Y:S01]  /*5220*/  LOP3.LUT R18, R4, 0x34, RZ, 0xfc, !PT ;  /* 0x0000003404127812 */ /* 0x000fe200078efcff */
[----:B------:R-:W-:Y:S01]  /*5230*/  @!P5 IMAD.MOV R206, RZ, RZ, -R206 ;  /* 0x000000ffffced224 */ /* 0x000fe200078e0ace */
[----:B------:R-:W-:Y:S01]  /*5240*/  ISETP.GT.U32.AND P5, PT, R0, R214, PT ;  /* 0x000000d60000720c */ /* 0x000fe20003fa4070 */
[----:B------:R-:W-:Y:S01]  /*5250*/  IMAD.HI.U32 R8, R6, R11, RZ ;  /* 0x0000000b06087227 */ /* 0x000fe200078e00ff */
[----:B------:R-:W-:-:S03]  /*5260*/  ISETP.GT.U32.AND P6, PT, R0, R216, PT ;  /* 0x000000d80000720c */ /* 0x000fc60003fc4070 */
[----:B------:R-:W-:Y:S02]  /*5270*/  IMAD R218, R0, R218, R9 ;  /* 0x000000da00da7224 */ /* 0x000fe400078e0209 */
[----:B------:R-:W-:Y:S02]  /*5280*/  IMAD.MOV.U32 R9, RZ, RZ, R10 ;  /* 0x000000ffff097224 */ /* 0x000fe400078e000a */
[----:B------:R-:W-:Y:S02]  /*5290*/  IMAD.MOV R220, RZ, RZ, -R8 ;  /* 0x000000ffffdc7224 */ /* 0x000fe400078e0a08 */
[----:B------:R-:W-:-:S04]  /*52a0*/  IMAD.HI.U32 R8, R6, R9, RZ ;  /* 0x0000000906087227 */ /* 0x000fc800078e00ff */
[----:B------:R-:W-:Y:S02]  /*52b0*/  IMAD.MOV R8, RZ, RZ, -R8 ;  /* 0x000000ffff087224 */ /* 0x000fe400078e0a08 */
[----:B------:R-:W-:Y:S01]  /*52c0*/  IMAD R220, R0, R220, R11 ;  /* 0x000000dc00dc7224 */ /* 0x000fe200078e020b */
[----:B------:R-:W-:Y:S01]  /*52d0*/  LOP3.LUT R11, R4, 0x94, RZ, 0xfc, !PT ;  /* 0x00000094040b7812 */ /* 0x000fe200078efcff */
[--C-:B------:R-:W-:Y:S01]  /*52e0*/  @!P5 IMAD.IADD R214, R214, 0x1, -R0.reuse ;  /* 0x00000001d6d6d824 */ /* 0x100fe200078e0a00 */
[----:B------:R-:W-:Y:S01]  /*52f0*/  ISETP.GE.AND P5, PT, R14, RZ, PT ;  /* 0x000000ff0e00720c */ /* 0x000fe20003fa6270 */
[----:B------:R-:W-:Y:S01]  /*5300*/  IMAD R222, R0, R8, R9 ;  /* 0x0000000800de7224 */ /* 0x000fe200078e0209 */
[----:B------:R-:W-:Y:S01]  /*5310*/  IABS R10, R11 ;  /* 0x0000000b000a7213 */ /* 0x000fe20000000000 */
[----:B------:R-:W-:Y:S01]  /*5320*/  @!P6 IMAD.IADD R216, R216, 0x1, -R0 ;  /* 0x00000001d8d8e824 */ /* 0x000fe200078e0a00 */
[C---:B------:R-:W-:Y:S01]  /*5330*/  ISETP.GT.U32.AND P6, PT, R0.reuse, R220, PT ;  /* 0x000000dc0000720c */ /* 0x040fe20003fc4070 */
[----:B------:R-:W-:Y:S01]  /*5340*/  @!P0 IMAD.MOV R212, RZ, RZ, -R212 ;  /* 0x000000ffffd48224 */ /* 0x000fe200078e0ad4 */
[----:B------:R-:W-:Y:S01]  /*5350*/  ISETP.GE.AND P0, PT, R19, RZ, PT ;  /* 0x000000ff1300720c */ /* 0x000fe20003f06270 */
[----:B------:R-:W-:Y:S01]  /*5360*/  @!P4 IMAD.MOV R214, RZ, RZ, -R214 ;  /* 0x000000ffffd6c224 */ /* 0x000fe200078e0ad6 */
[C---:B------:R-:W-:Y:S01]  /*5370*/  ISETP.GT.U32.AND P4, PT, R0.reuse, R222, PT ;  /* 0x000000de0000720c */ /* 0x040fe20003f84070 */
[----:B------:R-:W-:Y:S01]  /*5380*/  @!P1 IMAD.MOV R210, RZ, RZ, -R210 ;  /* 0x000000ffffd29224 */ /* 0x000fe200078e0ad2 */
[----:B------:R-:W-:Y:S01]  /*5390*/  ISETP.GT.U32.AND P1, PT, R0, R218, PT ;  /* 0x000000da0000720c */ /* 0x000fe20003f24070 */
[----:B------:R-:W-:Y:S01]  /*53a0*/  IMAD.MOV.U32 R9, RZ, RZ, R10 ;  /* 0x000000ffff097224 */ /* 0x000fe200078e000a */
[----:B------:R-:W-:Y:S01]  /*53b0*/  LOP3.LUT R10, R4, 0x8c, RZ, 0xfc, !PT ;  /* 0x0000008c040a7812 */ /* 0x000fe200078efcff */
[----:B------:R-:W-:Y:S01]  /*53c0*/  @!P3 IMAD.IADD R208, R208, 0x1, -R0 ;  /* 0x00000001d0d0b824 */ /* 0x000fe200078e0a00 */
[----:B------:R-:W-:Y:S01]  /*53d0*/  ISETP.GE.AND P3, PT, R12, RZ, PT ;  /* 0x000000ff0c00720c */ /* 0x000fe20003f66270 */
[----:B------:R-:W-:Y:S01]  /*53e0*/  IMAD.HI.U32 R8, R6, R9, RZ ;  /* 0x0000000906087227 */ /* 0x000fe200078e00ff */
[----:B------:R-:W-:-:S02]  /*53f0*/  LOP3.LUT R12, R4, 0x90, RZ, 0xfc, !PT ;  /* 0x00000090040c7812 */ /* 0x000fc400078efcff */
[----:B------:R-:W-:Y:S01]  /*5400*/  LOP3.LUT R14, R4, 0x80, RZ, 0xfc, !PT ;  /* 0x00000080040e7812 */ /* 0x000fe200078efcff */
[----:B------:R-:W-:Y:S01]  /*5410*/  @!P6 IMAD.IADD R220, R220, 0x1, -R0 ;  /* 0x00000001dcdce824 */ /* 0x000fe200078e0a00 */
[----:B------:R-:W-:Y:S01]  /*5420*/  IABS R19, R16 ;  /* 0x0000001000137213 */ /* 0x000fe20000000000 */
[----:B------:R-:W-:Y:S01]  /*5430*/  @!P0 IMAD.MOV R216, RZ, RZ, -R216 ;  /* 0x000000ffffd88224 */ /* 0x000fe200078e0ad8 */
[----:B------:R-:W-:Y:S01]  /*5440*/  ISETP.GE.AND P0, PT, R11, RZ, PT ;  /* 0x000000ff0b00720c */ /* 0x000fe20003f06270 */
[----:B------:R-:W-:Y:S01]  /*5450*/  @!P4 IMAD.IADD R222, R222, 0x1, -R0 ;  /* 0x00000001dedec824 */ /* 0x000fe200078e0a00 */
[----:B------:R-:W-:Y:S01]  /*5460*/  IABS R11, R12 ;  /* 0x0000000c000b7213 */ /* 0x000fe20000000000 */
[----:B------:R-:W-:Y:S01]  /*5470*/  IMAD.MOV R8, RZ, RZ, -R8 ;  /* 0x000000ffff087224 */ /* 0x000fe200078e0a08 */
[----:B------:R-:W-:Y:S01]  /*5480*/  ISETP.GT.U32.AND P6, PT, R0, R220, PT ;  /* 0x000000dc0000720c */ /* 0x000fe20003fc4070 */
[----:B------:R-:W-:Y:S01]  /*5490*/  @!P1 IMAD.IADD R218, R218, 0x1, -R0 ;  /* 0x00000001dada9824 */ /* 0x000fe200078e0a00 */
[C---:B------:R-:W-:Y:S01]  /*54a0*/  ISETP.GT.U32.AND P4, PT, R0.reuse, R222, PT ;  /* 0x000000de0000720c */ /* 0x040fe20003f84070 */
[----:B------:R-:W-:Y:S01]  /*54b0*/  IMAD R224, R0, R8, R9 ;  /* 0x0000000800e07224 */ /* 0x000fe200078e0209 */
[----:B------:R-:W-:Y:S01]  /*54c0*/  IABS R15, R14 ;  /* 0x0000000e000f7213 */ /* 0x000fe20000000000 */
[----:B------:R-:W-:Y:S01]  /*54d0*/  IMAD.HI.U32 R8, R6, R11, RZ ;  /* 0x0000000b06087227 */ /* 0x000fe200078e00ff */
[----:B------:R-:W-:-:S03]  /*54e0*/  ISETP.GT.U32.AND P1, PT, R0, R218, PT ;  /* 0x000000da0000720c */ /* 0x000fc60003f24070 */
[----:B------:R-:W-:Y:S02]  /*54f0*/  IMAD.MOV R226, RZ, RZ, -R8 ;  /* 0x000000ffffe27224 */ /* 0x000fe400078e0a08 */
[----:B------:R-:W-:Y:S01]  /*5500*/  @!P3 IMAD.MOV R208, RZ, RZ, -R208 ;  /* 0x000000ffffd0b224 */ /* 0x000fe200078e0ad0 */
[----:B------:R-:W-:Y:S01]  /*5510*/  ISETP.GE.AND P3, PT, R13, RZ, PT ;  /* 0x000000ff0d00720c */ /* 0x000fe20003f66270 */
[----:B------:R-:W-:Y:S01]  /*5520*/  IMAD R226, R0, R226, R11 ;  /* 0x000000e200e27224 */ /* 0x000fe200078e020b */
[----:B------:R-:W-:Y:S01]  /*5530*/  IABS R13, R10 ;  /* 0x0000000a000d7213 */ /* 0x000fe20000000000 */
[--C-:B------:R-:W-:Y:S01]  /*5540*/  @!P6 IMAD.IADD R220, R220, 0x1, -R0.reuse ;  /* 0x00000001dcdce824 */ /* 0x100fe200078e0a00 */
[----:B------:R-:W-:Y:S01]  /*5550*/  ISETP.GT.U32.AND P6, PT, R0, R224, PT ;  /* 0x000000e00000720c */ /* 0x000fe20003fc4070 */
[----:B------:R-:W-:Y:S01]  /*5560*/  @!P4 IMAD.IADD R222, R222, 0x1, -R0 ;  /* 0x00000001dedec824 */ /* 0x000fe200078e0a00 */
[----:B------:R-:W-:Y:S01]  /*5570*/  ISETP.GT.U32.AND P4, PT, R0, R226, PT ;  /* 0x000000e20000720c */ /* 0x000fe20003f84070 */
[----:B------:R-:W-:-:S04]  /*5580*/  IMAD.HI.U32 R9, R6, R13, RZ ;  /* 0x0000000d06097227 */ /* 0x000fc800078e00ff */
[----:B------:R-:W-:Y:S01]  /*5590*/  @!P1 IMAD.IADD R218, R218, 0x1, -R0 ;  /* 0x00000001dada9824 */ /* 0x000fe200078e0a00 */
[----:B------:R-:W-:Y:S01]  /*55a0*/  ISETP.GE.AND P1, PT, R12, RZ, PT ;  /* 0x000000ff0c00720c */ /* 0x000fe20003f26270 */
[----:B------:R-:W-:Y:S01]  /*55b0*/  IMAD.MOV R9, RZ, RZ, -R9 ;  /* 0x000000ffff097224 */ /* 0x000fe200078e0a09 */
[----:B------:R-:W-:Y:S01]  /*55c0*/  LOP3.LUT R12, R4, 0x84, RZ, 0xfc, !PT ;  /* 0x00000084040c7812 */ /* 0x000fe200078efcff */
[----:B------:R-:W-:Y:S01]  /*55d0*/  @!P3 IMAD.MOV R218, RZ, RZ, -R218 ;  /* 0x000000ffffdab224 */ /* 0x000fe200078e0ada */
[----:B------:R-:W-:Y:S01]  /*55e0*/  ISETP.GE.AND P3, PT, R10, RZ, PT ;  /* 0x000000ff0a00720c */ /* 0x000fe20003f66270 */
[----:B------:R-:W-:Y:S01]  /*55f0*/  IMAD R228, R0, R9, R13 ;  /* 0x0000000900e47224 */ /* 0x000fe200078e020d */
[----:B------:R-:W-:Y:S01]  /*5600*/  LOP3.LUT R10, R4, 0x88, RZ, 0xfc, !PT ;  /* 0x00000088040a7812 */ /* 0x000fe200078efcff */
[--C-:B------:R-:W-:Y:S01]  /*5610*/  @!P6 IMAD.IADD R224, R224, 0x1, -R0.reuse ;  /* 0x00000001e0e0e824 */ /* 0x100fe200078e0a00 */
[----:B------:R-:W-:Y:S01]  /*5620*/  IABS R13, R12 ;  /* 0x0000000c000d7213 */ /* 0x000fe20000000000 */
[----:B------:R-:W-:Y:S01]  /*5630*/  VIADD R8, R7, 0x7c ;  /* 0x0000007c07087836 */ /* 0x000fe20000000000 */
[----:B------:R-:W-:Y:S01]  /*5640*/  IABS R11, R10 ;  /* 0x0000000a000b7213 */ /* 0x000fe20000000000 */
[----:B------:R-:W-:Y:S01]  /*5650*/  @!P4 IMAD.IADD R226, R226, 0x1, -R0 ;  /* 0x00000001e2e2c824 */ /* 0x000fe200078e0a00 */
[C---:B------:R-:W-:Y:S01]  /*5660*/  ISETP.GT.U32.AND P6, PT, R0.reuse, R224, PT ;  /* 0x000000e00000720c */ /* 0x040fe20003fc4070 */
[----:B------:R-:W-:Y:S01]  /*5670*/  @!P5 IMAD.MOV R222, RZ, RZ, -R222 ;  /* 0x000000ffffded224 */ /* 0x000fe200078e0ade */
[----:B------:R-:W-:Y:S01]  /*5680*/  ISETP.GT.U32.AND P5, PT, R0, R228, PT ;  /* 0x000000e40000720c */ /* 0x000fe20003fa4070 */
[----:B------:R-:W-:Y:S01]  /*5690*/  @!P2 IMAD.MOV R220, RZ, RZ, -R220 ;  /* 0x000000ffffdca224 */ /* 0x000fe200078e0adc */
[----:B------:R-:W-:Y:S01]  /*56a0*/  ISETP.GE.AND P2, PT, R8, RZ, PT ;  /* 0x000000ff0800720c */ /* 0x000fe20003f46270 */
[----:B------:R-:W-:Y:S01]  /*56b0*/  IMAD.HI.U32 R9, R6, R13, RZ ;  /* 0x0000000d06097227 */ /* 0x000fe200078e00ff */
[----:B------:R-:W-:-:S02]  /*56c0*/  IABS R17, R8 ;  /* 0x0000000800117213 */ /* 0x000fc40000000000 */
[----:B------:R-:W-:Y:S01]  /*56d0*/  ISETP.GT.U32.AND P4, PT, R0, R226, PT ;  /* 0x000000e20000720c */ /* 0x000fe20003f84070 */
[----:B------:R-:W-:-:S04]  /*56e0*/  IMAD.HI.U32 R8, R6, R11, RZ ;  /* 0x0000000b06087227 */ /* 0x000fc800078e00ff */
[----:B------:R-:W-:Y:S02]  /*56f0*/  IMAD.MOV R230, RZ, RZ, -R8 ;  /* 0x000000ffffe67224 */ /* 0x000fe400078e0a08 */
[----:B------:R-:W-:Y:S02]  /*5700*/  IMAD.MOV R9, RZ, RZ, -R9 ;  /* 0x000000ffff097224 */ /* 0x000fe400078e0a09 */
[----:B------:R-:W-:Y:S02]  /*5710*/  IMAD R230, R0, R230, R11 ;  /* 0x000000e600e67224 */ /* 0x000fe400078e020b */
[--C-:B------:R-:W-:Y:S02]  /*5720*/  @!P5 IMAD.IADD R228, R228, 0x1, -R0.reuse ;  /* 0x00000001e4e4d824 */ /* 0x100fe400078e0a00 */
[--C-:B------:R-:W-:Y:S01]  /*5730*/  @!P6 IMAD.IADD R224, R224, 0x1, -R0.reuse ;  /* 0x00000001e0e0e824 */ /* 0x100fe200078e0a00 */
[----:B------:R-:W-:Y:S01]  /*5740*/  ISETP.GE.AND P6, PT, R10, RZ, PT ;  /* 0x000000ff0a00720c */ /* 0x000fe20003fc6270 */
[C---:B------:R-:W-:Y:S01]  /*5750*/  IMAD R232, R0.reuse, R9, R13 ;  /* 0x0000000900e87224 */ /* 0x040fe200078e020d */
[----:B------:R-:W-:Y:S01]  /*5760*/  ISETP.GT.U32.AND P5, PT, R0, R228, PT ;  /* 0x000000e40000720c */ /* 0x000fe20003fa4070 */
[----:B------:R-:W-:Y:S01]  /*5770*/  @!P4 IMAD.IADD R226, R226, 0x1, -R0 ;  /* 0x00000001e2e2c824 */ /* 0x000fe200078e0a00 */
[C---:B------:R-:W-:Y:S01]  /*5780*/  ISETP.GT.U32.AND P4, PT, R0.reuse, R230, PT ;  /* 0x000000e60000720c */ /* 0x040fe20003f84070 */
[----:B------:R-:W-:Y:S01]  /*5790*/  @!P0 IMAD.MOV R224, RZ, RZ, -R224 ;  /* 0x000000ffffe08224 */ /* 0x000fe200078e0ae0 */
[----:B------:R-:W-:Y:S01]  /*57a0*/  ISETP.GT.U32.AND P0, PT, R0, R232, PT ;  /* 0x000000e80000720c */ /* 0x000fe20003f04070 */
[----:B------:R-:W-:Y:S01]  /*57b0*/  IMAD.HI.U32 R9, R6, R17, RZ ;  /* 0x0000001106097227 */ /* 0x000fe200078e00ff */
[----:B------:R-:W-:-:S03]  /*57c0*/  LOP3.LUT R10, R4, 0x78, RZ, 0xfc, !PT ;  /* 0x00000078040a7812 */ /* 0x000fc600078efcff */
[----:B------:R-:W-:Y:S02]  /*57d0*/  IMAD.MOV R9, RZ, RZ, -R9 ;  /* 0x000000ffff097224 */ /* 0x000fe400078e0a09 */
[----:B------:R-:W-:-:S04]  /*57e0*/  IMAD.HI.U32 R8, R6, R15, RZ ;  /* 0x0000000f06087227 */ /* 0x000fc800078e00ff */
[----:B------:R-:W-:Y:S01]  /*57f0*/  IMAD R236, R0, R9, R17 ;  /* 0x0000000900ec7224 */ /* 0x000fe200078e0211 */
[----:B------:R-:W-:Y:S01]  /*5800*/  IABS R9, R10 ;  /* 0x0000000a00097213 */ /* 0x000fe20000000000 */
[--C-:B------:R-:W-:Y:S02]  /*5810*/  @!P4 IMAD.IADD R230, R230, 0x1, -R0.reuse ;  /* 0x00000001e6e6c824 */ /* 0x100fe400078e0a00 */
[--C-:B------:R-:W-:Y:S02]  /*5820*/  @!P5 IMAD.IADD R228, R228, 0x1, -R0.reuse ;  /* 0x00000001e4e4d824 */ /* 0x100fe400078e0a00 */
[----:B------:R-:W-:Y:S01]  /*5830*/  @!P0 IMAD.IADD R232, R232, 0x1, -R0 ;  /* 0x00000001e8e88824 */ /* 0x000fe200078e0a00 */
[C---:B------:R-:W-:Y:S01]  /*5840*/  ISETP.GT.U32.AND P4, PT, R0.reuse, R230, PT ;  /* 0x000000e60000720c */ /* 0x040fe20003f84070 */
[----:B------:R-:W-:Y:S02]  /*5850*/  IMAD.MOV R8, RZ, RZ, -R8 ;  /* 0x000000ffff087224 */ /* 0x000fe400078e0a08 */
[----:B------:R-:W-:Y:S01]  /*5860*/  @!P3 IMAD.MOV R228, RZ, RZ, -R228 ;  /* 0x000000ffffe4b224 */ /* 0x000fe200078e0ae4 */
[C---:B------:R-:W-:Y:S01]  /*5870*/  ISETP.GT.U32.AND P3, PT, R0.reuse, R236, PT ;  /* 0x000000ec0000720c */ /* 0x040fe20003f64070 */
[C---:B------:R-:W-:Y:S01]  /*5880*/  IMAD R234, R0.reuse, R8, R15 ;  /* 0x0000000800ea7224 */ /* 0x040fe200078e020f */
[----:B------:R-:W-:Y:S01]  /*5890*/  ISETP.GT.U32.AND P0, PT, R0, R232, PT ;  /* 0x000000e80000720c */ /* 0x000fe20003f04070 */
[----:B------:R-:W-:Y:S01]  /*58a0*/  IMAD.HI.U32 R8, R6, R9, RZ ;  /* 0x0000000906087227 */ /* 0x000fe200078e00ff */
[----:B------:R-:W-:-:S02]  /*58b0*/  LOP3.LUT R15, R4, 0x70, RZ, 0xfc, !PT ;  /* 0x00000070040f7812 */ /* 0x000fc400078efcff */
[----:B------:R-:W-:Y:S01]  /*58c0*/  ISETP.GT.U32.AND P5, PT, R0, R234, PT ;  /* 0x000000ea0000720c */ /* 0x000fe20003fa4070 */
[----:B------:R-:W-:Y:S01]  /*58d0*/  IMAD.MOV R8, RZ, RZ, -R8 ;  /* 0x000000ffff087224 */ /* 0x000fe200078e0a08 */
[----:B------:R-:W-:Y:S01]  /*58e0*/  IABS R13, R15 ;  /* 0x0000000f000d7213 */ /* 0x000fe20000000000 */
[----:B------:R-:W-:Y:S01]  /*58f0*/  @!P1 IMAD.MOV R226, RZ, RZ, -R226 ;  /* 0x000000ffffe29224 */ /* 0x000fe200078e0ae2 */
[----:B------:R-:W-:Y:S01]  /*5900*/  ISETP.GE.AND P1, PT, R12, RZ, PT ;  /* 0x000000ff0c00720c */ /* 0x000fe20003f26270 */
[----:B------:R-:W-:Y:S01]  /*5910*/  IMAD R238, R0, R8, R9 ;  /* 0x0000000800ee7224 */ /* 0x000fe200078e0209 */
[----:B------:R-:W-:Y:S01]  /*5920*/  LOP3.LUT R12, R4, 0x74, RZ, 0xfc, !PT ;  /* 0x00000074040c7812 */ /* 0x000fe200078efcff */
[--C-:B------:R-:W-:Y:S01]  /*5930*/  @!P4 IMAD.IADD R230, R230, 0x1, -R0.reuse ;  /* 0x00000001e6e6c824 */ /* 0x100fe200078e0a00 */
[----:B------:R-:W-:Y:S01]  /*5940*/  ISETP.GE.AND P4, PT, R14, RZ, PT ;  /* 0x000000ff0e00720c */ /* 0x000fe20003f86270 */
[--C-:B------:R-:W-:Y:S01]  /*5950*/  @!P3 IMAD.IADD R236, R236, 0x1, -R0.reuse ;  /* 0x00000001ececb824 */ /* 0x100fe200078e0a00 */
[----:B------:R-:W-:Y:S01]  /*5960*/  IABS R11, R12 ;  /* 0x0000000c000b7213 */ /* 0x000fe20000000000 */
[----:B------:R-:W-:Y:S01]  /*5970*/  @!P0 IMAD.IADD R232, R232, 0x1, -R0 ;  /* 0x00000001e8e88824 */ /* 0x000fe200078e0a00 */
[C---:B------:R-:W-:Y:S01]  /*5980*/  ISETP.GT.U32.AND P0, PT, R0.reuse, R238, PT ;  /* 0x000000ee0000720c */ /* 0x040fe20003f04070 */
[----:B------:R-:W-:Y:S01]  /*5990*/  @!P6 IMAD.MOV R230, RZ, RZ, -R230 ;  /* 0x000000ffffe6e224 */ /* 0x000fe200078e0ae6 */
[----:B------:R-:W-:Y:S01]  /*59a0*/  ISETP.GT.U32.AND P6, PT, R0, R236, PT ;  /* 0x000000ec0000720c */ /* 0x000fe20003fc4070 */
[----:B------:R-:W-:Y:S01]  /*59b0*/  IMAD.HI.U32 R8, R6, R11, RZ ;  /* 0x0000000b06087227 */ /* 0x000fe200078e00ff */
[----:B------:R-:W-:-:S02]  /*59c0*/  ISETP.GE.AND P3, PT, R10, RZ, PT ;  /* 0x000000ff0a00720c */ /* 0x000fc40003f66270 */
[C---:B------:R-:W-:Y:S01]  /*59d0*/  LOP3.LUT R10, R4.reuse, 0x64, RZ, 0xfc, !PT ;  /* 0x00000064040a7812 */ /* 0x040fe200078efcff */
[----:B------:R-:W-:Y:S01]  /*59e0*/  IMAD.MOV R8, RZ, RZ, -R8 ;  /* 0x000000ffff087224 */ /* 0x000fe200078e0a08 */
[----:B------:R-:W-:Y:S01]  /*59f0*/  LOP3.LUT R14, R4, 0x54, RZ, 0xfc, !PT ;  /* 0x00000054040e7812 */ /* 0x000fe200078efcff */
[--C-:B------:R-:W-:Y:S02]  /*5a00*/  @!P5 IMAD.IADD R234, R234, 0x1, -R0.reuse ;  /* 0x00000001eaead824 */ /* 0x100fe400078e0a00 */
[----:B------:R-:W-:Y:S01]  /*5a10*/  IMAD R240, R0, R8, R11 ;  /* 0x0000000800f07224 */ /* 0x000fe200078e020b */
[----:B------:R-:W-:Y:S01]  /*5a20*/  LOP3.LUT R8, R4, 0x6c, RZ, 0xfc, !PT ;  /* 0x0000006c04087812 */ /* 0x000fe200078efcff */
[--C-:B------:R-:W-:Y:S01]  /*5a30*/  @!P0 IMAD.IADD R238, R238, 0x1, -R0.reuse ;  /* 0x00000001eeee8824 */ /* 0x100fe200078e0a00 */
[----:B------:R-:W-:Y:S01]  /*5a40*/  ISETP.GT.U32.AND P5, PT, R0, R234, PT ;  /* 0x000000ea0000720c */ /* 0x000fe20003fa4070 */
[----:B------:R-:W-:Y:S01]  /*5a50*/  @!P6 IMAD.IADD R236, R236, 0x1, -R0 ;  /* 0x00000001ecece824 */ /* 0x000fe200078e0a00 */
[----:B------:R-:W-:Y:S01]  /*5a60*/  ISETP.GT.U32.AND P6, PT, R0, R240, PT ;  /* 0x000000f00000720c */ /* 0x000fe20003fc4070 */
[----:B------:R-:W-:Y:S01]  /*5a70*/  IMAD.HI.U32 R9, R6, R13, RZ ;  /* 0x0000000d06097227 */ /* 0x000fe200078e00ff */
[----:B------:R-:W-:-:S02]  /*5a80*/  ISETP.GT.U32.AND P0, PT, R0, R238, PT ;  /* 0x000000ee0000720c */ /* 0x000fc40003f04070 */
[----:B------:R-:W-:Y:S01]  /*5a90*/  IABS R11, R8 ;  /* 0x00000008000b7213 */ /* 0x000fe20000000000 */
        /* <DEDUP_REMOVED lines=11> */
[----:B------:R-:W-:Y:S01]  /*5b50*/  ISETP.GT.U32.AND P0, PT, R0, R242, PT ;  /* 0x000000f20000720c */ /* 0x000fe20003f04070 */
[----:B------:R-:W-:Y:S01]  /*5b60*/  @!P4 IMAD.MOV R234, RZ, RZ, -R234 ;  /* 0x000000ffffeac224 */ /* 0x000fe200078e0aea */
[----:B------:R-:W-:Y:S01]  /*5b70*/  ISETP.GE.AND P4, PT, R8, RZ, PT ;  /* 0x000000ff0800720c */ /* 0x000fe20003f86270 */
[----:B------:R-:W-:Y:S01]  /*5b80*/  IMAD.HI.U32 R8, R6, R11, RZ ;  /* 0x0000000b06087227 */ /* 0x000fe200078e00ff */
[----:B------:R-:W-:-:S02]  /*5b90*/  ISETP.GT.U32.AND P6, PT, R0, R240, PT ;  /* 0x000000f00000720c */ /* 0x000fc40003fc4070 */
[----:B------:R-:W-:Y:S01]  /*5ba0*/  IABS R15, R10 ;  /* 0x0000000a000f7213 */ /* 0x000fe20000000000 */
[----:B------:R-:W-:Y:S01]  /*5bb0*/  IMAD.MOV R244, RZ, RZ, -R8 ;  /* 0x000000fffff47224 */ /* 0x000fe200078e0a08 */
[----:B------:R-:W-:Y:S01]  /*5bc0*/  LOP3.LUT R12, R4, 0x60, RZ, 0xfc, !PT ;  /* 0x00000060040c7812 */ /* 0x000fe200078efcff */
[----:B------:R-:W-:-:S04]  /*5bd0*/  IMAD.HI.U32 R8, R6, R13, RZ ;  /* 0x0000000d06087227 */ /* 0x000fc800078e00ff */
[----:B------:R-:W-:Y:S02]  /*5be0*/  IMAD R244, R0, R244, R11 ;  /* 0x000000f400f47224 */ /* 0x000fe400078e020b */
[--C-:B------:R-:W-:Y:S02]  /*5bf0*/  @!P0 IMAD.IADD R242, R242, 0x1, -R0.reuse ;  /* 0x00000001f2f28824 */ /* 0x100fe400078e0a00 */
[----:B------:R-:W-:Y:S01]  /*5c00*/  @!P6 IMAD.IADD R240, R240, 0x1, -R0 ;  /* 0x00000001f0f0e824 */ /* 0x000fe200078e0a00 */
[C---:B------:R-:W-:Y:S01]  /*5c10*/  ISETP.GT.U32.AND P6, PT, R0.reuse, R244, PT ;  /* 0x000000f40000720c */ /* 0x040fe20003fc4070 */
[----:B------:R-:W-:Y:S01]  /*5c20*/  @!P2 IMAD.MOV R236, RZ, RZ, -R236 ;  /* 0x000000ffffeca224 */ /* 0x000fe200078e0aec */
[----:B------:R-:W-:Y:S01]  /*5c30*/  ISETP.GT.U32.AND P0, PT, R0, R242, PT ;  /* 0x000000f20000720c */ /* 0x000fe20003f04070 */
[----:B------:R-:W-:Y:S01]  /*5c40*/  IMAD.MOV R8, RZ, RZ, -R8 ;  /* 0x000000ffff087224 */ /* 0x000fe200078e0a08 */
[----:B------:R-:W-:Y:S01]  /*5c50*/  ISETP.GE.AND P2, PT, R9, RZ, PT ;  /* 0x000000ff0900720c */ /* 0x000fe20003f46270 */
[----:B------:R-:W-:-:S04]  /*5c60*/  IMAD.HI.U32 R9, R6, R15, RZ ;  /* 0x0000000f06097227 */ /* 0x000fc800078e00ff */
[----:B------:R-:W-:Y:S01]  /*5c70*/  @!P3 IMAD.MOV R238, RZ, RZ, -R238 ;  /* 0x000000ffffeeb224 */ /* 0x000fe200078e0aee */
[----:B------:R-:W-:Y:S01]  /*5c80*/  ISETP.GE.AND P3, PT, R10, RZ, PT ;  /* 0x000000ff0a00720c */ /* 0x000fe20003f66270 */
[----:B------:R-:W-:Y:S01]  /*5c90*/  IMAD.MOV R9, RZ, RZ, -R9 ;  /* 0x000000ffff097224 */ /* 0x000fe200078e0a09 */
[----:B------:R-:W-:Y:S01]  /*5ca0*/  IABS R10, R12 ;  /* 0x0000000c000a7213 */ /* 0x000fe20000000000 */
[----:B------:R-:W-:Y:S01]  /*5cb0*/  IMAD R246, R0, R8, R13 ;  /* 0x0000000800f67224 */ /* 0x000fe200078e020d */
[----:B------:R-:W-:Y:S01]  /*5cc0*/  LOP3.LUT R13, R4, 0x58, RZ, 0xfc, !PT ;  /* 0x00000058040d7812 */ /* 0x000fe200078efcff */
[----:B------:R-:W-:Y:S02]  /*5cd0*/  VIADD R8, R7, 0x5c ;  /* 0x0000005c07087836 */ /* 0x000fe40000000000 */
[----:B------:R-:W-:Y:S02]  /*5ce0*/  @!P6 IMAD.IADD R244, R244, 0x1, -R0 ;  /* 0x00000001f4f4e824 */ /* 0x000fe400078e0a00 */
[C---:B------:R-:W-:Y:S01]  /*5cf0*/  IMAD R248, R0.reuse, R9, R15 ;  /* 0x0000000900f87224 */ /* 0x040fe200078e020f */
[----:B------:R-:W-:Y:S01]  /*5d00*/  IABS R11, R8 ;  /* 0x00000008000b7213 */ /* 0x000fe20000000000 */
[----:B------:R-:W-:Y:S01]  /*5d10*/  IMAD.MOV.U32 R9, RZ, RZ, R10 ;  /* 0x000000ffff097224 */ /* 0x000fe200078e000a */
[----:B------:R-:W-:Y:S01]  /*5d20*/  ISETP.GT.U32.AND P6, PT, R0, R244, PT ;  /* 0x000000f40000720c */ /* 0x000fe20003fc4070 */
[----:B------:R-:W-:Y:S01]  /*5d30*/  @!P0 IMAD.IADD R242, R242, 0x1, -R0 ;  /* 0x00000001f2f28824 */ /* 0x000fe200078e0a00 */
[----:B------:R-:W-:Y:S01]  /*5d40*/  ISETP.GT.U32.AND P0, PT, R0, R246, PT ;  /* 0x000000f60000720c */ /* 0x000fe20003f04070 */
[----:B------:R-:W-:Y:S01]  /*5d50*/  @!P1 IMAD.MOV R240, RZ, RZ, -R240 ;  /* 0x000000fffff09224 */ /* 0x000fe200078e0af0 */
[----:B------:R-:W-:Y:S01]  /*5d60*/  ISETP.GE.AND P1, PT, R8, RZ, PT ;  /* 0x000000ff0800720c */ /* 0x000fe20003f26270 */
[----:B------:R-:W-:Y:S01]  /*5d70*/  IMAD.HI.U32 R8, R6, R9, RZ ;  /* 0x0000000906087227 */ /* 0x000fe200078e00ff */
[----:B------:R-:W-:-:S03]  /*5d80*/  IABS R10, R13 ;  /* 0x0000000d000a7213 */ /* 0x000fc60000000000 */
[----:B------:R-:W-:Y:S02]  /*5d90*/  IMAD.MOV R250, RZ, RZ, -R8 ;  /* 0x000000fffffa7224 */ /* 0x000fe400078e0a08 */
[----:B------:R-:W-:Y:S01]  /*5da0*/  @!P5 IMAD.MOV R242, RZ, RZ, -R242 ;  /* 0x000000fffff2d224 */ /* 0x000fe200078e0af2 */
[C---:B------:R-:W-:Y:S01]  /*5db0*/  ISETP.GT.U32.AND P5, PT, R0.reuse, R248, PT ;  /* 0x000000f80000720c */ /* 0x040fe20003fa4070 */
[----:B------:R-:W-:Y:S02]  /*5dc0*/  IMAD R250, R0, R250, R9 ;  /* 0x000000fa00fa7224 */ /* 0x000fe400078e0209 */
[--C-:B------:R-:W-:Y:S02]  /*5dd0*/  @!P0 IMAD.IADD R246, R246, 0x1, -R0.reuse ;  /* 0x00000001f6f68824 */ /* 0x100fe400078e0a00 */
[----:B------:R-:W-:Y:S01]  /*5de0*/  @!P6 IMAD.IADD R244, R244, 0x1, -R0 ;  /* 0x00000001f4f4e824 */ /* 0x000fe200078e0a00 */
[----:B------:R-:W-:Y:S01]  /*5df0*/  ISETP.GT.U32.AND P6, PT, R0, R250, PT ;  /* 0x000000fa0000720c */ /* 0x000fe20003fc4070 */
[----:B------:R-:W-:Y:S01]  /*5e00*/  IMAD.HI.U32 R8, R6, R11, RZ ;  /* 0x0000000b06087227 */ /* 0x000fe200078e00ff */
[----:B------:R-:W-:-:S03]  /*5e10*/  ISETP.GT.U32.AND P0, PT, R0, R246, PT ;  /* 0x000000f60000720c */ /* 0x000fc60003f04070 */
[----:B------:R-:W-:Y:S02]  /*5e20*/  IMAD.MOV.U32 R9, RZ, RZ, R10 ;  /* 0x000000ffff097224 */ /* 0x000fe400078e000a */
[----:B------:R-:W-:Y:S02]  /*5e30*/  IMAD.MOV R252, RZ, RZ, -R8 ;  /* 0x000000fffffc7224 */ /* 0x000fe400078e0a08 */
[----:B------:R-:W-:-:S04]  /*5e40*/  IMAD.HI.U32 R8, R6, R9, RZ ;  /* 0x0000000906087227 */ /* 0x000fc800078e00ff */
[----:B------:R-:W-:Y:S02]  /*5e50*/  IMAD.MOV R10, RZ, RZ, -R8 ;  /* 0x000000ffff0a7224 */ /* 0x000fe400078e0a08 */
[--C-:B------:R-:W-:Y:S02]  /*5e60*/  @!P6 IMAD.IADD R250, R250, 0x1, -R0.reuse ;  /* 0x00000001fafae824 */ /* 0x100fe400078e0a00 */
[--C-:B------:R-:W-:Y:S02]  /*5e70*/  @!P5 IMAD.IADD R248, R248, 0x1, -R0.reuse ;  /* 0x00000001f8f8d824 */ /* 0x100fe400078e0a00 */
[----:B------:R-:W-:Y:S01]  /*5e80*/  @!P0 IMAD.IADD R246, R246, 0x1, -R0 ;  /* 0x00000001f6f68824 */ /* 0x000fe200078e0a00 */
[C---:B------:R-:W-:Y:S01]  /*5e90*/  ISETP.GT.U32.AND P6, PT, R0.reuse, R250, PT ;  /* 0x000000fa0000720c */ /* 0x040fe20003fc4070 */
[C---:B------:R-:W-:Y:S01]  /*5ea0*/  IMAD R9, R0.reuse, R10, R9 ;  /* 0x0000000a00097224 */ /* 0x040fe200078e0209 */
[----:B------:R-:W-:Y:S01]  /*5eb0*/  ISETP.GT.U32.AND P5, PT, R0, R248, PT ;  /* 0x000000f80000720c */ /* 0x000fe20003fa4070 */
[----:B------:R-:W-:Y:S01]  /*5ec0*/  IMAD.HI.U32 R8, R6, R25, RZ ;  /* 0x0000001906087227 */ /* 0x000fe200078e00ff */
[----:B------:R-:W-:-:S02]  /*5ed0*/  ISETP.GE.AND P0, PT, R12, RZ, PT ;  /* 0x000000ff0c00720c */ /* 0x000fc40003f06270 */
[----:B------:R-:W-:Y:S01]  /*5ee0*/  LOP3.LUT R12, R4, 0x50, RZ, 0xfc, !PT ;  /* 0x00000050040c7812 */ /* 0x000fe200078efcff */
[----:B------:R-:W-:Y:S01]  /*5ef0*/  @!P2 IMAD.MOV R246, RZ, RZ, -R246 ;  /* 0x000000fffff6a224 */ /* 0x000fe200078e0af6 */
[C---:B------:R-:W-:Y:S01]  /*5f00*/  ISETP.GT.U32.AND P2, PT, R0.reuse, R9, PT ;  /* 0x000000090000720c */ /* 0x040fe20003f44070 */
[----:B------:R-:W-:Y:S02]  /*5f10*/  IMAD.MOV R8, RZ, RZ, -R8 ;  /* 0x000000ffff087224 */ /* 0x000fe400078e0a08 */
[C---:B------:R-:W-:Y:S01]  /*5f20*/  IMAD R252, R0.reuse, R252, R11 ;  /* 0x000000fc00fc7224 */ /* 0x040fe200078e020b */
[----:B------:R-:W-:Y:S01]  /*5f30*/  IABS R11, R12 ;  /* 0x0000000c000b7213 */ /* 0x000fe20000000000 */
[----:B------:R-:W-:Y:S02]  /*5f40*/  IMAD R25, R0, R8, R25 ;  /* 0x0000000800197224 */ /* 0x000fe400078e0219 */
[--C-:B------:R-:W-:Y:S02]  /*5f50*/  @!P6 IMAD.IADD R250, R250, 0x1, -R0.reuse ;  /* 0x00000001fafae824 */ /* 0x100fe400078e0a00 */
[----:B------:R-:W-:Y:S01]  /*5f60*/  @!P5 IMAD.IADD R248, R248, 0x1, -R0 ;  /* 0x00000001f8f8d824 */ /* 0x000fe200078e0a00 */
[C---:B------:R-:W-:Y:S01]  /*5f70*/  ISETP.GT.U32.AND P6, PT, R0.reuse, R25, PT ;  /* 0x000000190000720c */ /* 0x040fe20003fc4070 */
[----:B------:R-:W-:Y:S01]  /*5f80*/  @!P4 IMAD.MOV R244, RZ, RZ, -R244 ;  /* 0x000000fffff4c224 */ /* 0x000fe200078e0af4 */
[----:B------:R-:W-:Y:S01]  /*5f90*/  ISETP.GT.U32.AND P4, PT, R0, R252, PT ;  /* 0x000000fc0000720c */ /* 0x000fe20003f84070 */
[----:B------:R-:W-:Y:S01]  /*5fa0*/  @!P2 IMAD.IADD R9, R9, 0x1, -R0 ;  /* 0x000000010909a824 */ /* 0x000fe200078e0a00 */
[----:B------:R-:W-:Y:S01]  /*5fb0*/  ISETP.GE.AND P5, PT, R13, RZ, PT ;  /* 0x000000ff0d00720c */ /* 0x000fe20003fa6270 */
[----:B------:R-:W-:Y:S01]  /*5fc0*/  @!P3 IMAD.MOV R248, RZ, RZ, -R248 ;  /* 0x000000fffff8b224 */ /* 0x000fe200078e0af8 */
[----:B------:R-:W-:Y:S01]  /*5fd0*/  LOP3.LUT R13, R4, 0x4c, RZ, 0xfc, !PT ;  /* 0x0000004c040d7812 */ /* 0x000fe200078efcff */
[----:B------:R-:W-:Y:S01]  /*5fe0*/  IMAD.HI.U32 R8, R6, R11, RZ ;  /* 0x0000000b06087227 */ /* 0x000fe200078e00ff */
[----:B------:R-:W-:-:S02]  /*5ff0*/  ISETP.GT.U32.AND P3, PT, R0, R9, PT ;  /* 0x000000090000720c */ /* 0x000fc40003f64070 */
[----:B------:R-:W-:Y:S01]  /*6000*/  IABS R23, R13 ;  /* 0x0000000d00177213 */ /* 0x000fe20000000000 */
[----:B------:R-:W-:Y:S01]  /*6010*/  IMAD.MOV R8, RZ, RZ, -R8 ;  /* 0x000000ffff087224 */ /* 0x000fe200078e0a08 */
[----:B------:R-:W-:Y:S01]  /*6020*/  ISETP.GE.AND P2, PT, R14, RZ, PT ;  /* 0x000000ff0e00720c */ /* 0x000fe20003f46270 */
[----:B------:R-:W-:Y:S01]  /*6030*/  @!P6 IMAD.IADD R25, R25, 0x1, -R0 ;  /* 0x000000011919e824 */ /* 0x000fe200078e0a00 */
[----:B------:R-:W-:Y:S01]  /*6040*/  ISETP.GE.AND P6, PT, R13, RZ, PT ;  /* 0x000000ff0d00720c */ /* 0x000fe20003fc6270 */
[----:B------:R-:W-:Y:S01]  /*6050*/  @!P0 IMAD.MOV R250, RZ, RZ, -R250 ;  /* 0x000000fffffa8224 */ /* 0x000fe200078e0afa */
[----:B------:R-:W-:Y:S01]  /*6060*/  LOP3.LUT R14, R4, 0x40, RZ, 0xfc, !PT ;  /* 0x00000040040e7812 */ /* 0x000fe200078efcff */
[C---:B------:R-:W-:Y:S01]  /*6070*/  IMAD R11, R0.reuse, R8, R11 ;  /* 0x00000008000b7224 */ /* 0x040fe200078e020b */
[----:B------:R-:W-:Y:S01]  /*6080*/  ISETP.GT.U32.AND P0, PT, R0, R25, PT ;  /* 0x000000190000720c */ /* 0x000fe20003f04070 */
[--C-:B------:R-:W-:Y:S01]  /*6090*/  @!P4 IMAD.IADD R252, R252, 0x1, -R0.reuse ;  /* 0x00000001fcfcc824 */ /* 0x100fe200078e0a00 */
[----:B------:R-:W-:Y:S01]  /*60a0*/  LOP3.LUT R8, R4, 0x48, RZ, 0xfc, !PT ;  /* 0x0000004804087812 */ /* 0x000fe200078efcff */
[----:B------:R-:W-:Y:S01]  /*60b0*/  @!P3 IMAD.IADD R9, R9, 0x1, -R0 ;  /* 0x000000010909b824 */ /* 0x000fe200078e0a00 */
[----:B------:R-:W-:Y:S01]  /*60c0*/  IABS R15, R14 ;  /* 0x0000000e000f7213 */ /* 0x000fe20000000000 */
[----:B------:R-:W-:Y:S01]  /*60d0*/  IMAD.HI.U32 R10, R6, R23, RZ ;  /* 0x00000017060a7227 */ /* 0x000fe200078e00ff */
[----:B------:R-:W-:-:S02]  /*60e0*/  ISETP.GT.U32.AND P4, PT, R0, R252, PT ;  /* 0x000000fc0000720c */ /* 0x000fc40003f84070 */
[----:B------:R-:W-:Y:S01]  /*60f0*/  IABS R21, R8 ;  /* 0x0000000800157213 */ /* 0x000fe20000000000 */
[----:B------:R-:W-:Y:S01]  /*6100*/  @!P5 IMAD.MOV R9, RZ, RZ, -R9 ;  /* 0x000000ffff09d224 */ /* 0x000fe200078e0a09 */
[C---:B------:R-:W-:Y:S01]  /*6110*/  ISETP.GT.U32.AND P5, PT, R0.reuse, R11, PT ;  /* 0x0000000b0000720c */ /* 0x040fe20003fa4070 */
[----:B------:R-:W-:Y:S02]  /*6120*/  IMAD.MOV R10, RZ, RZ, -R10 ;  /* 0x000000ffff0a7224 */ /* 0x000fe400078e0a0a */
[--C-:B------:R-:W-:Y:S02]  /*6130*/  @!P0 IMAD.IADD R25, R25, 0x1, -R0.reuse ;  /* 0x0000000119198824 */ /* 0x100fe400078e0a00 */
[----:B------:R-:W-:Y:S01]  /*6140*/  IMAD R23, R0, R10, R23 ;  /* 0x0000000a00177224 */ /* 0x000fe200078e0217 */
[----:B------:R-:W-:Y:S01]  /*6150*/  LOP3.LUT R10, R4, 0x44, RZ, 0xfc, !PT ;  /* 0x00000044040a7812 */ /* 0x000fe200078efcff */
[----:B------:R-:W-:Y:S02]  /*6160*/  @!P2 IMAD.MOV R25, RZ, RZ, -R25 ;  /* 0x000000ffff19a224 */ /* 0x000fe400078e0a19 */
[----:B------:R-:W-:Y:S01]  /*6170*/  @!P4 IMAD.IADD R252, R252, 0x1, -R0 ;  /* 0x00000001fcfcc824 */ /* 0x000fe200078e0a00 */
[----:B------:R-:W-:-:S02]  /*6180*/  ISETP.GT.U32.AND P2, PT, R0, R23, PT ;  /* 0x000000170000720c */ /* 0x000fc40003f44070 */
[----:B------:R-:W-:Y:S01]  /*6190*/  IABS R13, R10 ;  /* 0x0000000a000d7213 */ /* 0x000fe20000000000 */
[----:B------:R-:W-:Y:S01]  /*61a0*/  @!P5 IMAD.IADD R11, R11, 0x1, -R0 ;  /* 0x000000010b0bd824 */ /* 0x000fe200078e0a00 */
[----:B------:R-:W-:Y:S01]  /*61b0*/  ISETP.GE.AND P4, PT, R12, RZ, PT ;  /* 0x000000ff0c00720c */ /* 0x000fe20003f86270 */
[----:B------:R-:W-:Y:S01]  /*61c0*/  @!P1 IMAD.MOV R252, RZ, RZ, -R252 ;  /* 0x000000fffffc9224 */ /* 0x000fe200078e0afc */
[----:B------:R-:W-:Y:S01]  /*61d0*/  ISETP.GE.AND P1, PT, R8, RZ, PT ;  /* 0x000000ff0800720c */ /* 0x000fe20003f26270 */
[----:B------:R-:W-:Y:S01]  /*61e0*/  IMAD.HI.U32 R8, R6, R21, RZ ;  /* 0x0000001506087227 */ /* 0x000fe200078e00ff */
[----:B------:R-:W-:Y:S02]  /*61f0*/  ISETP.GT.U32.AND P5, PT, R0, R11, PT ;  /* 0x0000000b0000720c */ /* 0x000fe40003fa4070 */
[----:B------:R-:W-:Y:S01]  /*6200*/  ISETP.GE.AND P0, PT, R10, RZ, PT ;  /* 0x000000ff0a00720c */ /* 0x000fe20003f06270 */
[----:B------:R-:W-:-:S04]  /*6210*/  IMAD.HI.U32 R10, R6, R13, RZ ;  /* 0x0000000d060a7227 */ /* 0x000fc800078e00ff */
[----:B------:R-:W-:Y:S02]  /*6220*/  @!P2 IMAD.IADD R23, R23, 0x1, -R0 ;  /* 0x000000011717a824 */ /* 0x000fe400078e0a00 */
[----:B------:R-:W-:Y:S02]  /*6230*/  IMAD.MOV R8, RZ, RZ, -R8 ;  /* 0x000000ffff087224 */ /* 0x000fe400078e0a08 */
[----:B------:R-:W-:Y:S01]  /*6240*/  IMAD.MOV R10, RZ, RZ, -R10 ;  /* 0x000000ffff0a7224 */ /* 0x000fe200078e0a0a */
[C---:B------:R-:W-:Y:S01]  /*6250*/  ISETP.GT.U32.AND P2, PT, R0.reuse, R23, PT ;  /* 0x000000170000720c */ /* 0x040fe20003f44070 */
[C---:B------:R-:W-:Y:S02]  /*6260*/  IMAD R21, R0.reuse, R8, R21 ;  /* 0x0000000800157224 */ /* 0x040fe400078e0215 */
[----:B------:R-:W-:Y:S02]  /*6270*/  IMAD R13, R0, R10, R13 ;  /* 0x0000000a000d7224 */ /* 0x000fe400078e020d */
[----:B------:R-:W-:-:S04]  /*6280*/  IMAD.HI.U32 R8, R6, R15, RZ ;  /* 0x0000000f06087227 */ /* 0x000fc800078e00ff */
[----:B------:R-:W-:Y:S01]  /*6290*/  @!P5 IMAD.IADD R11, R11, 0x1, -R0 ;  /* 0x000000010b0bd824 */ /* 0x000fe200078e0a00 */
[C---:B------:R-:W-:Y:S01]  /*62a0*/  ISETP.GT.U32.AND P5, PT, R0.reuse, R21, PT ;  /* 0x000000150000720c */ /* 0x040fe20003fa4070 */
[----:B------:R-:W-:Y:S02]  /*62b0*/  IMAD.MOV R112, RZ, RZ, -R8 ;  /* 0x000000ffff707224 */ /* 0x000fe400078e0a08 */
[----:B------:R-:W-:Y:S01]  /*62c0*/  @!P4 IMAD.MOV R11, RZ, RZ, -R11 ;  /* 0x000000ffff0bc224 */ /* 0x000fe200078e0a0b */
[C---:B------:R-:W-:Y:S01]  /*62d0*/  ISETP.GT.U32.AND P4, PT, R0.reuse, R13, PT ;  /* 0x0000000d0000720c */ /* 0x040fe20003f84070 */
[----:B------:R-:W-:Y:S01]  /*62e0*/  IMAD R112, R0, R112, R15 ;  /* 0x0000007000707224 */ /* 0x000fe200078e020f */
[----:B------:R-:W-:Y:S01]  /*62f0*/  IABS R15, R18 ;  /* 0x00000012000f7213 */ /* 0x000fe20000000000 */
[----:B------:R-:W-:Y:S02]  /*6300*/  @!P2 IMAD.IADD R23, R23, 0x1, -R0 ;  /* 0x000000011717a824 */ /* 0x000fe400078e0a00 */
[----:B------:R-:W-:Y:S01]  /*6310*/  IMAD.HI.U32 R8, R6, R19, RZ ;  /* 0x0000001306087227 */ /* 0x000fe200078e00ff */
[----:B------:R-:W-:-:S03]  /*6320*/  ISETP.GT.U32.AND P2, PT, R0, R112, PT ;  /* 0x000000700000720c */ /* 0x000fc60003f44070 */
[----:B------:R-:W-:Y:S02]  /*6330*/  IMAD.MOV R8, RZ, RZ, -R8 ;  /* 0x000000ffff087224 */ /* 0x000fe400078e0a08 */
[----:B------:R-:W-:Y:S02]  /*6340*/  VIADD R12, R7, 0x3c ;  /* 0x0000003c070c7836 */ /* 0x000fe40000000000 */
[--C-:B------:R-:W-:Y:S02]  /*6350*/  @!P4 IMAD.IADD R13, R13, 0x1, -R0.reuse ;  /* 0x000000010d0dc824 */ /* 0x100fe400078e0a00 */
[----:B------:R-:W-:Y:S01]  /*6360*/  IMAD R108, R0, R8, R19 ;  /* 0x00000008006c7224 */ /* 0x000fe200078e0213 */
[----:B------:R-:W-:Y:S01]  /*6370*/  IABS R17, R12 ;  /* 0x0000000c00117213 */ /* 0x000fe20000000000 */
[----:B------:R-:W-:Y:S01]  /*6380*/  IMAD.HI.U32 R8, R6, R15, RZ ;  /* 0x0000000f06087227 */ /* 0x000fe200078e00ff */
[----:B------:R-:W-:Y:S02]  /*6390*/  ISETP.GT.U32.AND P4, PT, R0, R13, PT ;  /* 0x0000000d0000720c */ /* 0x000fe40003f84070 */
[----:B------:R-:W-:Y:S01]  /*63a0*/  IABS R19, R39 ;  /* 0x0000002700137213 */ /* 0x000fe20000000000 */
[--C-:B------:R-:W-:Y:S01]  /*63b0*/  @!P2 IMAD.IADD R112, R112, 0x1, -R0.reuse ;  /* 0x000000017070a824 */ /* 0x100fe200078e0a00 */
[----:B------:R-:W-:Y:S01]  /*63c0*/  ISETP.GE.AND P3, PT, R12, RZ, PT ;  /* 0x000000ff0c00720c */ /* 0x000fe20003f66270 */
[----:B------:R-:W-:-:S02]  /*63d0*/  @!P5 IMAD.IADD R21, R21, 0x1, -R0 ;  /* 0x000000011515d824 */ /* 0x000fc400078e0a00 */
[----:B------:R-:W-:Y:S01]  /*63e0*/  IMAD.MOV R8, RZ, RZ, -R8 ;  /* 0x000000ffff087224 */ /* 0x000fe200078e0a08 */
[----:B------:R-:W-:Y:S01]  /*63f0*/  ISETP.GT.U32.AND P2, PT, R0, R112, PT ;  /* 0x000000700000720c */ /* 0x000fe20003f44070 */
[----:B------:R-:W-:Y:S01]  /*6400*/  IMAD.HI.U32 R10, R6, R17, RZ ;  /* 0x00000011060a7227 */ /* 0x000fe200078e00ff */
[----:B------:R-:W-:-:S03]  /*6410*/  ISETP.GT.U32.AND P5, PT, R0, R21, PT ;  /* 0x000000150000720c */ /* 0x000fc60003fa4070 */
[----:B------:R-:W-:Y:S01]  /*6420*/  @!P4 IMAD.IADD R13, R13, 0x1, -R0 ;  /* 0x000000010d0dc824 */ /* 0x000fe200078e0a00 */
[C---:B------:R-:W-:Y:S01]  /*6430*/  ISETP.GT.U32.AND P4, PT, R0.reuse, R108, PT ;  /* 0x0000006c0000720c */ /* 0x040fe20003f84070 */
[----:B------:R-:W-:Y:S02]  /*6440*/  IMAD R106, R0, R8, R15 ;  /* 0x00000008006a7224 */ /* 0x000fe400078e020f */
[----:B------:R-:W-:Y:S02]  /*6450*/  IMAD.MOV R10, RZ, RZ, -R10 ;  /* 0x000000ffff0a7224 */ /* 0x000fe400078e0a0a */
[----:B------:R-:W-:Y:S02]  /*6460*/  @!P6 IMAD.MOV R23, RZ, RZ, -R23 ;  /* 0x000000ffff17e224 */ /* 0x000fe400078e0a17 */
[--C-:B------:R-:W-:Y:S01]  /*6470*/  @!P2 IMAD.IADD R112, R112, 0x1, -R0.reuse ;  /* 0x000000017070a824 */ /* 0x100fe200078e0a00 */
[C---:B------:R-:W-:Y:S01]  /*6480*/  ISETP.GT.U32.AND P2, PT, R0.reuse, R106, PT ;  /* 0x0000006a0000720c */ /* 0x040fe20003f44070 */
[----:B------:R-:W-:Y:S01]  /*6490*/  IMAD R110, R0, R10, R17 ;  /* 0x0000000a006e7224 */ /* 0x000fe200078e0211 */
[----:B------:R-:W-:Y:S01]  /*64a0*/  IABS R10, R41 ;  /* 0x00000029000a7213 */ /* 0x000fe20000000000 */
[--C-:B------:R-:W-:Y:S01]  /*64b0*/  @!P5 IMAD.IADD R21, R21, 0x1, -R0.reuse ;  /* 0x000000011515d824 */ /* 0x100fe200078e0a00 */
[----:B------:R-:W-:Y:S01]  /*64c0*/  IABS R17, R37 ;  /* 0x0000002500117213 */ /* 0x000fe20000000000 */
[----:B------:R-:W-:Y:S01]  /*64d0*/  @!P4 IMAD.IADD R108, R108, 0x1, -R0 ;  /* 0x000000016c6cc824 */ /* 0x000fe200078e0a00 */
[----:B------:R-:W-:Y:S01]  /*64e0*/  ISETP.GT.U32.AND P5, PT, R0, R110, PT ;  /* 0x0000006e0000720c */ /* 0x000fe20003fa4070 */
[----:B------:R-:W-:-:S02]  /*64f0*/  IMAD.MOV.U32 R15, RZ, RZ, R10 ;  /* 0x000000ffff0f7224 */ /* 0x000fc400078e000a */
[----:B------:R-:W-:Y:S01]  /*6500*/  IMAD.HI.U32 R10, R6, R19, RZ ;  /* 0x00000013060a7227 */ /* 0x000fe200078e00ff */
[----:B------:R-:W-:-:S03]  /*6510*/  ISETP.GT.U32.AND P6, PT, R0, R108, PT ;  /* 0x0000006c0000720c */ /* 0x000fc60003fc4070 */
[----:B------:R-:W-:-:S04]  /*6520*/  IMAD.HI.U32 R12, R6, R15, RZ ;  /* 0x0000000f060c7227 */ /* 0x000fc800078e00ff */
[----:B------:R-:W-:Y:S02]  /*6530*/  @!P2 IMAD.IADD R106, R106, 0x1, -R0 ;  /* 0x000000016a6aa824 */ /* 0x000fe400078e0a00 */
[----:B------:R-:W-:-:S03]  /*6540*/  IMAD.HI.U32 R8, R6, R17, RZ ;  /* 0x0000001106087227 */ /* 0x000fc600078e00ff */
[C---:B------:R-:W-:Y:S01]  /*6550*/  ISETP.GT.U32.AND P2, PT, R0.reuse, R106, PT ;  /* 0x0000006a0000720c */ /* 0x040fe20003f44070 */
[----:B------:R-:W-:Y:S02]  /*6560*/  IMAD.MOV R10, RZ, RZ, -R10 ;  /* 0x000000ffff0a7224 */ /* 0x000fe400078e0a0a */
[----:B------:R-:W-:Y:S02]  /*6570*/  IMAD.MOV R12, RZ, RZ, -R12 ;  /* 0x000000ffff0c7224 */ /* 0x000fe400078e0a0c */
[----:B------:R-:W-:Y:S02]  /*6580*/  IMAD.MOV R8, RZ, RZ, -R8 ;  /* 0x000000ffff087224 */ /* 0x000fe400078e0a08 */
[C---:B------:R-:W-:Y:S02]  /*6590*/  IMAD R102, R0.reuse, R10, R19 ;  /* 0x0000000a00667224 */ /* 0x040fe400078e0213 */
[----:B------:R-:W-:Y:S01]  /*65a0*/  IMAD R100, R0, R12, R15 ;  /* 0x0000000c00647224 */ /* 0x000fe200078e020f */
[----:B------:R-:W-:Y:S01]  /*65b0*/  IABS R15, R43 ;  /* 0x0000002b000f7213 */ /* 0x000fe20000000000 */
[--C-:B------:R-:W-:Y:S01]  /*65c0*/  @!P5 IMAD.IADD R110, R110, 0x1, -R0.reuse ;  /* 0x000000016e6ed824 */ /* 0x100fe200078e0a00 */
[----:B------:R-:W-:Y:S01]  /*65d0*/  ISETP.GE.AND P5, PT, R14, RZ, PT ;  /* 0x000000ff0e00720c */ /* 0x000fe20003fa6270 */
[----:B------:R-:W-:Y:S01]  /*65e0*/  IMAD R104, R0, R8, R17 ;  /* 0x0000000800687224 */ /* 0x000fe200078e0211 */
[----:B------:R-:W-:Y:S01]  /*65f0*/  IABS R17, R45 ;  /* 0x0000002d00117213 */ /* 0x000fe20000000000 */
[----:B------:R-:W-:Y:S01]  /*6600*/  @!P6 IMAD.IADD R108, R108, 0x1, -R0 ;  /* 0x000000016c6ce824 */ /* 0x000fe200078e0a00 */
[C---:B------:R-:W-:Y:S01]  /*6610*/  ISETP.GT.U32.AND P6, PT, R0.reuse, R102, PT ;  /* 0x000000660000720c */ /* 0x040fe20003fc4070 */
[----:B------:R-:W-:Y:S01]  /*6620*/  VIADD R8, R7, 0x1c ;  /* 0x0000001c07087836 */ /* 0x000fe20000000000 */
[----:B------:R-:W-:Y:S01]  /*6630*/  ISETP.GT.U32.AND P4, PT, R0, R110, PT ;  /* 0x0000006e0000720c */ /* 0x000fe20003f84070 */
[----:B------:R-:W-:-:S03]  /*6640*/  IMAD.HI.U32 R7, R6, R15, RZ ;  /* 0x0000000f06077227 */ /* 0x000fc600078e00ff */
[----:B------:R-:W-:Y:S01]  /*6650*/  IABS R19, R8 ;  /* 0x0000000800137213 */ /* 0x000fe20000000000 */
[----:B------:R-:W-:Y:S02]  /*6660*/  IMAD.MOV R12, RZ, RZ, -R7 ;  /* 0x000000ffff0c7224 */ /* 0x000fe400078e0a07 */
[--C-:B------:R-:W-:Y:S01]  /*6670*/  @!P2 IMAD.IADD R106, R106, 0x1, -R0.reuse ;  /* 0x000000016a6aa824 */ /* 0x100fe200078e0a00 */
[C---:B------:R-:W-:Y:S01]  /*6680*/  ISETP.GT.U32.AND P2, PT, R0.reuse, R100, PT ;  /* 0x000000640000720c */ /* 0x040fe20003f44070 */
[----:B------:R-:W-:Y:S02]  /*6690*/  IMAD R15, R0, R12, R15 ;  /* 0x0000000c000f7224 */ /* 0x000fe400078e020f */
[----:B------:R-:W-:Y:S02]  /*66a0*/  @!P6 IMAD.IADD R102, R102, 0x1, -R0 ;  /* 0x000000016666e824 */ /* 0x000fe400078e0a00 */
[----:B------:R-:W-:Y:S01]  /*66b0*/  IMAD.HI.U32 R7, R6, R17, RZ ;  /* 0x0000001106077227 */ /* 0x000fe200078e00ff */
[----:B------:R-:W-:-:S03]  /*66c0*/  ISETP.GT.U32.AND P6, PT, R0, R15, PT ;  /* 0x0000000f0000720c */ /* 0x000fc60003fc4070 */
[----:B------:R-:W-:Y:S01]  /*66d0*/  @!P4 IMAD.IADD R110, R110, 0x1, -R0 ;  /* 0x000000016e6ec824 */ /* 0x000fe200078e0a00 */
[----:B------:R-:W-:Y:S01]  /*66e0*/  ISETP.GT.U32.AND P4, PT, R0, R104, PT ;  /* 0x000000680000720c */ /* 0x000fe20003f84070 */
[----:B------:R-:W-:-:S04]  /*66f0*/  IMAD.HI.U32 R12, R6, R27, RZ ;  /* 0x0000001b060c7227 */ /* 0x000fc800078e00ff */
[----:B------:R-:W-:Y:S02]  /*6700*/  IMAD.MOV R7, RZ, RZ, -R7 ;  /* 0x000000ffff077224 */ /* 0x000fe400078e0a07 */
[----:B------:R-:W-:Y:S02]  /*6710*/  IMAD.MOV R12, RZ, RZ, -R12 ;  /* 0x000000ffff0c7224 */ /* 0x000fe400078e0a0c */
[----:B------:R-:W-:Y:S01]  /*6720*/  @!P2 IMAD.IADD R100, R100, 0x1, -R0 ;  /* 0x000000016464a824 */ /* 0x000fe200078e0a00 */
[----:B------:R-:W-:Y:S01]  /*6730*/  ISETP.GE.AND P2, PT, R18, RZ, PT ;  /* 0x000000ff1200720c */ /* 0x000fe20003f46270 */
[----:B------:R-:W-:Y:S01]  /*6740*/  IMAD R18, R0, R7, R17 ;  /* 0x0000000700127224 */ /* 0x000fe200078e0211 */
[----:B------:R-:W-:Y:S01]  /*6750*/  IABS R17, R49 ;  /* 0x0000003100117213 */ /* 0x000fe20000000000 */
[----:B------:R-:W-:-:S04]  /*6760*/  IMAD.HI.U32 R10, R6, R19, RZ ;  /* 0x00000013060a7227 */ /* 0x000fc800078e00ff */
[C---:B------:R-:W-:Y:S01]  /*6770*/  IMAD R14, R0.reuse, R12, R27 ;  /* 0x0000000c000e7224 */ /* 0x040fe200078e021b */
[----:B------:R-:W-:Y:S01]  /*6780*/  IABS R27, R51 ;  /* 0x00000033001b7213 */ /* 0x000fe20000000000 */
[----:B------:R-:W-:Y:S01]  /*6790*/  @!P6 IMAD.IADD R15, R15, 0x1, -R0 ;  /* 0x000000010f0fe824 */ /* 0x000fe200078e0a00 */
[----:B------:R-:W-:Y:S01]  /*67a0*/  ISETP.GT.U32.AND P6, PT, R0, R18, PT ;  /* 0x000000120000720c */ /* 0x000fe20003fc4070 */
[----:B------:R-:W-:Y:S02]  /*67b0*/  IMAD.MOV R10, RZ, RZ, -R10 ;  /* 0x000000ffff0a7224 */ /* 0x000fe400078e0a0a */
[----:B------:R-:W-:Y:S01]  /*67c0*/  @!P4 IMAD.IADD R104, R104, 0x1, -R0 ;  /* 0x000000016868c824 */ /* 0x000fe200078e0a00 */
[----:B------:R-:W-:Y:S01]  /*67d0*/  ISETP.GE.AND P4, PT, R16, RZ, PT ;  /* 0x000000ff1000720c */ /* 0x000fe20003f86270 */
[----:B------:R-:W-:-:S04]  /*67e0*/  IMAD.HI.U32 R7, R6, R27, RZ ;  /* 0x0000001b06077227 */ /* 0x000fc800078e00ff */
[----:B------:R-:W-:Y:S01]  /*67f0*/  IMAD R16, R0, R10, R19 ;  /* 0x0000000a00107224 */ /* 0x000fe200078e0213 */
[----:B------:R-:W-:Y:S01]  /*6800*/  LOP3.LUT R19, R4, 0x4, RZ, 0xfc, !PT ;  /* 0x0000000404137812 */ /* 0x000fe200078efcff */
[----:B------:R-:W-:-:S03]  /*6810*/  IMAD.HI.U32 R10, R6, R29, RZ ;  /* 0x0000001d060a7227 */ /* 0x000fc600078e00ff */
[----:B------:R-:W-:Y:S01]  /*6820*/  IABS R35, R19 ;  /* 0x0000001300237213 */ /* 0x000fe20000000000 */
[----:B------:R-:W-:Y:S02]  /*6830*/  IMAD.MOV R7, RZ, RZ, -R7 ;  /* 0x000000ffff077224 */ /* 0x000fe400078e0a07 */
[----:B------:R-:W-:Y:S02]  /*6840*/  IMAD.MOV R22, RZ, RZ, -R10 ;  /* 0x000000ffff167224 */ /* 0x000fe400078e0a0a */
[----:B------:R-:W-:Y:S01]  /*6850*/  IMAD R10, R0, R7, R27 ;  /* 0x00000007000a7224 */ /* 0x000fe200078e021b */
[----:B------:R-:W-:Y:S01]  /*6860*/  SHF.R.S32.HI R27, RZ, 0x2, R152 ;  /* 0x00000002ff1b7819 */ /* 0x000fe20000011498 */
[----:B------:R-:W-:Y:S02]  /*6870*/  IMAD.MOV.U32 R7, RZ, RZ, R13 ;  /* 0x000000ffff077224 */ /* 0x000fe400078e000d */
[----:B------:R-:W-:Y:S01]  /*6880*/  @!P6 IMAD.IADD R18, R18, 0x1, -R0 ;  /* 0x000000011212e824 */ /* 0x000fe200078e0a00 */
[C---:B------:R-:W-:Y:S01]  /*6890*/  ISETP.GT.U32.AND P6, PT, R0.reuse, R16, PT ;  /* 0x000000100000720c */ /* 0x040fe20003fc4070 */
[----:B------:R-:W-:Y:S01]  /*68a0*/  @!P1 IMAD.MOV R21, RZ, RZ, -R21 ;  /* 0x000000ffff159224 */ /* 0x000fe200078e0a15 */
[C---:B------:R-:W-:Y:S01]  /*68b0*/  ISETP.GT.U32.AND P1, PT, R0.reuse, R104, PT ;  /* 0x000000680000720c */ /* 0x040fe20003f24070 */
[----:B------:R-:W-:Y:S01]  /*68c0*/  @!P0 IMAD.MOV R7, RZ, RZ, -R7 ;  /* 0x000000ffff078224 */ /* 0x000fe200078e0a07 */
[C---:B------:R-:W-:Y:S01]  /*68d0*/  ISETP.GT.U32.AND P0, PT, R0.reuse, R102, PT ;  /* 0x000000660000720c */ /* 0x040fe20003f04070 */
[----:B------:R-:W-:Y:S01]  /*68e0*/  @!P5 IMAD.MOV R112, RZ, RZ, -R112 ;  /* 0x000000ffff70d224 */ /* 0x000fe200078e0a70 */
[----:B------:R-:W-:Y:S01]  /*68f0*/  ISETP.GT.U32.AND P5, PT, R0, R100, PT ;  /* 0x000000640000720c */ /* 0x000fe20003fa4070 */
[----:B------:R-:W-:Y:S01]  /*6900*/  IMAD.HI.U32 R4, R6, R17, RZ ;  /* 0x0000001106047227 */ /* 0x000fe200078e00ff */
[----:B------:R-:W-:-:S03]  /*6910*/  SGXT R27, R27, 0x1 ;  /* 0x000000011b1b781a */ /* 0x000fc60000000200 */
[----:B------:R-:W-:Y:S01]  /*6920*/  @!P4 IMAD.MOV R108, RZ, RZ, -R108 ;  /* 0x000000ffff6cc224 */ /* 0x000fe200078e0a6c */
[----:B------:R-:W-:Y:S01]  /*6930*/  ISETP.GT.U32.AND P4, PT, R0, R18, PT ;  /* 0x000000120000720c */ /* 0x000fe20003f84070 */
[----:B------:R-:W-:-:S04]  /*6940*/  IMAD.HI.U32 R12, R6, R31, RZ ;  /* 0x0000001f060c7227 */ /* 0x000fc800078e00ff */
[----:B------:R-:W-:Y:S02]  /*6950*/  IMAD.MOV R4, RZ, RZ, -R4 ;  /* 0x000000ffff047224 */ /* 0x000fe400078e0a04 */
[----:B------:R-:W-:Y:S02]  /*6960*/  IMAD.MOV R33, RZ, RZ, -R12 ;  /* 0x000000ffff217224 */ /* 0x000fe400078e0a0c */
[C---:B------:R-:W-:Y:S02]  /*6970*/  IMAD R12, R0.reuse, R4, R17 ;  /* 0x00000004000c7224 */ /* 0x040fe400078e0211 */
[----:B------:R-:W-:Y:S02]  /*6980*/  IMAD R17, R0, R22, R29 ;  /* 0x0000001600117224 */ /* 0x000fe400078e021d */
[----:B------:R-:W-:Y:S02]  /*6990*/  @!P6 IMAD.IADD R16, R16, 0x1, -R0 ;  /* 0x000000011010e824 */ /* 0x000fe400078e0a00 */
[----:B------:R-:W-:-:S03]  /*69a0*/  IMAD.HI.U32 R4, R6, R35, RZ ;  /* 0x0000002306047227 */ /* 0x000fc600078e00ff */
[C---:B------:R-:W-:Y:S01]  /*69b0*/  ISETP.GT.U32.AND P6, PT, R0.reuse, R16, PT ;  /* 0x000000100000720c */ /* 0x040fe20003fc4070 */
[C---:B------:R-:W-:Y:S02]  /*69c0*/  IMAD R6, R0.reuse, R33, R31 ;  /* 0x0000002100067224 */ /* 0x040fe400078e021f */
[----:B------:R-:W-:Y:S01]  /*69d0*/  @!P2 IMAD.MOV R106, RZ, RZ, -R106 ;  /* 0x000000ffff6aa224 */ /* 0x000fe200078e0a6a */
[----:B------:R-:W-:Y:S01]  /*69e0*/  ISETP.GT.U32.AND P2, PT, R0, R14, PT ;  /* 0x0000000e0000720c */ /* 0x000fe20003f44070 */
[--C-:B------:R-:W-:Y:S01]  /*69f0*/  @!P1 IMAD.IADD R104, R104, 0x1, -R0.reuse ;  /* 0x0000000168689824 */ /* 0x100fe200078e0a00 */
[----:B------:R-:W-:Y:S01]  /*6a00*/  ISETP.GT.U32.AND P1, PT, R0, R12, PT ;  /* 0x0000000c0000720c */ /* 0x000fe20003f24070 */
[--C-:B------:R-:W-:Y:S01]  /*6a10*/  @!P0 IMAD.IADD R102, R102, 0x1, -R0.reuse ;  /* 0x0000000166668824 */ /* 0x100fe200078e0a00 */
[----:B------:R-:W-:Y:S01]  /*6a20*/  ISETP.GT.U32.AND P0, PT, R0, R10, PT ;  /* 0x0000000a0000720c */ /* 0x000fe20003f04070 */
[--C-:B------:R-:W-:Y:S01]  /*6a30*/  @!P5 IMAD.IADD R100, R100, 0x1, -R0.reuse ;  /* 0x000000016464d824 */ /* 0x100fe200078e0a00 */
[----:B------:R-:W-:Y:S01]  /*6a40*/  ISETP.GT.U32.AND P5, PT, R0, R17, PT ;  /* 0x000000110000720c */ /* 0x000fe20003fa4070 */
[----:B------:R-:W-:Y:S01]  /*6a50*/  @!P4 IMAD.IADD R18, R18, 0x1, -R0 ;  /* 0x000000011212c824 */ /* 0x000fe200078e0a00 */
[----:B------:R-:W-:Y:S01]  /*6a60*/  ISETP.GT.U32.AND P4, PT, R0, R6, PT ;  /* 0x000000060000720c */ /* 0x000fe20003f84070 */
[----:B------:R-:W-:-:S02]  /*6a70*/  IMAD.MOV R4, RZ, RZ, -R4 ;  /* 0x000000ffff047224 */ /* 0x000fc400078e0a04 */
[----:B------:R-:W-:Y:S01]  /*6a80*/  @!P3 IMAD.MOV R110, RZ, RZ, -R110 ;  /* 0x000000ffff6eb224 */ /* 0x000fe200078e0a6e */
[C---:B------:R-:W-:Y:S01]  /*6a90*/  ISETP.GT.U32.AND P3, PT, R0.reuse, R15, PT ;  /* 0x0000000f0000720c */ /* 0x040fe20003f64070 */
[----:B------:R-:W-:Y:S02]  /*6aa0*/  IMAD R13, R0, R4, R35 ;  /* 0x00000004000d7224 */ /* 0x000fe400078e0223 */
[--C-:B------:R-:W-:Y:S02]  /*6ab0*/  @!P2 IMAD.IADD R14, R14, 0x1, -R0.reuse ;  /* 0x000000010e0ea824 */ /* 0x100fe400078e0a00 */
[--C-:B------:R-:W-:Y:S01]  /*6ac0*/  @!P1 IMAD.IADD R12, R12, 0x1, -R0.reuse ;  /* 0x000000010c0c9824 */ /* 0x100fe200078e0a00 */
[----:B------:R-:W-:Y:S01]  /*6ad0*/  ISETP.GT.U32.AND P2, PT, R0, R13, PT ;  /* 0x0000000d0000720c */ /* 0x000fe20003f44070 */
[--C-:B------:R-:W-:Y:S01]  /*6ae0*/  @!P0 IMAD.IADD R10, R10, 0x1, -R0.reuse ;  /* 0x000000010a0a8824 */ /* 0x100fe200078e0a00 */
[----:B------:R-:W-:Y:S01]  /*6af0*/  ISETP.GE.AND P1, PT, R39, RZ, PT ;  /* 0x000000ff2700720c */ /* 0x000fe20003f26270 */
[--C-:B------:R-:W-:Y:S01]  /*6b00*/  @!P5 IMAD.IADD R17, R17, 0x1, -R0.reuse ;  /* 0x000000011111d824 */ /* 0x100fe200078e0a00 */
[----:B------:R-:W-:Y:S01]  /*6b10*/  ISETP.GE.AND P0, PT, R41, RZ, PT ;  /* 0x000000ff2900720c */ /* 0x000fe20003f06270 */
[--C-:B------:R-:W-:Y:S01]  /*6b20*/  @!P6 IMAD.IADD R16, R16, 0x1, -R0.reuse ;  /* 0x000000011010e824 */ /* 0x100fe200078e0a00 */
[----:B------:R-:W-:Y:S01]  /*6b30*/  ISETP.GE.AND P5, PT, R43, RZ, PT ;  /* 0x000000ff2b00720c */ /* 0x000fe20003fa6270 */
[--C-:B------:R-:W-:Y:S01]  /*6b40*/  @!P4 IMAD.IADD R6, R6, 0x1, -R0.reuse ;  /* 0x000000010606c824 */ /* 0x100fe200078e0a00 */
[----:B------:R-:W-:Y:S01]  /*6b50*/  ISETP.GE.AND P6, PT, R37, RZ, PT ;  /* 0x000000ff2500720c */ /* 0x000fe20003fc6270 */
[----:B------:R-:W-:Y:S01]  /*6b60*/  IMAD.SHL.U32 R4, R152, 0x20, RZ ;  /* 0x0000002098047824 */ /* 0x000fe200078e00ff */
[----:B------:R-:W-:Y:S01]  /*6b70*/  ISETP.GE.AND P4, PT, R45, RZ, PT ;  /* 0x000000ff2d00720c */ /* 0x000fe20003f86270 */
[--C-:B------:R-:W-:Y:S01]  /*6b80*/  @!P3 IMAD.IADD R15, R15, 0x1, -R0.reuse ;  /* 0x000000010f0fb824 */ /* 0x100fe200078e0a00 */
[----:B------:R-:W-:Y:S01]  /*6b90*/  ISETP.GE.AND P3, PT, R8, RZ, PT ;  /* 0x000000ff0800720c */ /* 0x000fe20003f66270 */
[----:B------:R-:W-:Y:S01]  /*6ba0*/  @!P2 IMAD.IADD R13, R13, 0x1, -R0 ;  /* 0x000000010d0da824 */ /* 0x000fe200078e0a00 */
[----:B------:R-:W-:Y:S01]  /*6bb0*/  LOP3.LUT R22, R4, 0x760, RZ, 0xc0, !PT ;  /* 0x0000076004167812 */ /* 0x000fe200078ec0ff */
[----:B------:R-:W-:Y:S01]  /*6bc0*/  IMAD.MOV.U32 R4, RZ, RZ, R15 ;  /* 0x000000ffff047224 */ /* 0x000fe200078e000f */
[C---:B------:R-:W-:Y:S01]  /*6bd0*/  ISETP.GT.U32.AND P2, PT, R0.reuse, R14, PT ;  /* 0x0000000e0000720c */ /* 0x040fe20003f44070 */
[----:B------:R-:W-:Y:S01]  /*6be0*/  @!P1 IMAD.MOV R102, RZ, RZ, -R102 ;  /* 0x000000ffff669224 */ /* 0x000fe200078e0a66 */
        /* <DEDUP_REMOVED lines=8> */
[----:B------:R-:W-:Y:S01]  /*6c70*/  ISETP.GT.U32.AND P4, PT, R0, R13, PT ;  /* 0x0000000d0000720c */ /* 0x000fe20003f84070 */
[----:B------:R-:W-:Y:S01]  /*6c80*/  @!P3 IMAD.MOV R16, RZ, RZ, -R16 ;  /* 0x000000ffff10b224 */ /* 0x000fe200078e0a10 */
[----:B------:R-:W-:Y:S01]  /*6c90*/  ISETP.GE.AND P3, PT, R47, RZ, PT ;  /* 0x000000ff2f00720c */ /* 0x000fe20003f66270 */
        /* <DEDUP_REMOVED lines=10> */
[----:B------:R-:W-:Y:S01]  /*6d40*/  @!P4 IMAD.IADD R13, R13, 0x1, -R0 ;  /* 0x000000010d0dc824 */ /* 0x000fe200078e0a00 */
[----:B------:R-:W-:Y:S01]  /*6d50*/  ISETP.NE.AND P4, PT, R3, RZ, PT ;  /* 0x000000ff0300720c */ /* 0x000fe20003f85270 */
[----:B------:R-:W-:Y:S01]  /*6d60*/  IMAD.MOV.U32 R8, RZ, RZ, R17 ;  /* 0x000000ffff087224 */ /* 0x000fe200078e0011 */
[----:B------:R-:W-:Y:S01]  /*6d70*/  LOP3.LUT R3, RZ, R3, RZ, 0x33, !PT ;  /* 0x00000003ff037212 */ /* 0x000fe200078e33ff */
[----:B------:R-:W-:Y:S01]  /*6d80*/  IMAD.MOV.U32 R0, RZ, RZ, R13 ;  /* 0x000000ffff007224 */ /* 0x000fe200078e000d */
[----:B------:R-:W-:Y:S01]  /*6d90*/  LOP3.LUT R22, R22, 0x90, R27, 0xf8, !PT ;  /* 0x0000009016167812 */ /* 0x000fe200078ef81b */
[----:B------:R-:W-:Y:S01]  /*6da0*/  @!P3 IMAD.MOV R14, RZ, RZ, -R14 ;  /* 0x000000ffff0eb224 */ /* 0x000fe200078e0a0e */
[C---:B------:R-:W-:Y:S01]  /*6db0*/  SEL R197, R3.reuse, R34, !P4 ;  /* 0x0000002203c57207 */ /* 0x040fe20006000000 */
[----:B------:R-:W-:Y:S01]  /*6dc0*/  @!P2 IMAD.MOV R12, RZ, RZ, -R12 ;  /* 0x000000ffff0ca224 */ /* 0x000fe200078e0a0c */
[C---:B------:R-:W-:Y:S01]  /*6dd0*/  SEL R185, R3.reuse, R20, !P4 ;  /* 0x0000001403b97207 */ /* 0x040fe20006000000 */
[----:B------:R-:W-:Y:S01]  /*6de0*/  @!P1 IMAD.MOV R10, RZ, RZ, -R10 ;  /* 0x000000ffff0a9224 */ /* 0x000fe200078e0a0a */
[C---:B------:R-:W-:Y:S01]  /*6df0*/  SEL R211, R3.reuse, R50, !P4 ;  /* 0x0000003203d37207 */ /* 0x040fe20006000000 */
[----:B------:R-:W-:Y:S01]  /*6e00*/  @!P0 IMAD.MOV R8, RZ, RZ, -R8 ;  /* 0x000000ffff088224 */ /* 0x000fe200078e0a08 */
[C---:B------:R-:W-:Y:S01]  /*6e10*/  SEL R199, R3.reuse, R38, !P4 ;  /* 0x0000002603c77207 */ /* 0x040fe20006000000 */
[----:B------:R-:W-:Y:S01]  /*6e20*/  @!P5 IMAD.MOV R6, RZ, RZ, -R6 ;  /* 0x000000ffff06d224 */ /* 0x000fe200078e0a06 */
[----:B------:R-:W-:Y:S01]  /*6e30*/  SEL R187, R3, R24, !P4 ;  /* 0x0000001803bb7207 */ /* 0x000fe20006000000 */
[----:B------:R-:W-:Y:S01]  /*6e40*/  IMAD R197, R197, UR4, RZ ;  /* 0x00000004c5c57c24 */ /* 0x000fe2000f8e02ff */
[C---:B------:R-:W-:Y:S01]  /*6e50*/  SEL R189, R3.reuse, R26, !P4 ;  /* 0x0000001a03bd7207 */ /* 0x040fe20006000000 */
[----:B------:R-:W-:Y:S01]  /*6e60*/  @!P6 IMAD.MOV R0, RZ, RZ, -R0 ;  /* 0x000000ffff00e224 */ /* 0x000fe200078e0a00 */
[----:B------:R-:W-:Y:S01]  /*6e70*/  SEL R217, R3, R54, !P4 ;  /* 0x0000003603d97207 */ /* 0x000fe20006000000 */
[----:B------:R-:W-:Y:S01]  /*6e80*/  IMAD R185, R185, UR4, RZ ;  /* 0x00000004b9b97c24 */ /* 0x000fe2000f8e02ff */
        /* <DEDUP_REMOVED lines=62> */
[C---:B------:R-:W-:Y:S01]  /*7270*/  SEL R26, R3.reuse, R9, !P4 ;  /* 0x00000009031a7207 */ /* 0x040fe20006000000 */
        /* <DEDUP_REMOVED lines=9> */
[C---:B------:R-:W-:Y:S01]  /*7310*/  SEL R93, R3.reuse, R114, !P4 ;  /* 0x00000072035d7207 */ /* 0x040fe20006000000 */
[----:B------:R-:W-:Y:S01]  /*7320*/  IMAD R26, R26, UR4, RZ ;  /* 0x000000041a1a7c24 */ /* 0x000fe2000f8e02ff */
[C---:B------:R-:W-:Y:S01]  /*7330*/  SEL R92, R3.reuse, R116, !P4 ;  /* 0x00000074035c7207 */ /* 0x040fe20006000000 */
[----:B------:R-:W-:Y:S01]  /*7340*/  IMAD R96, R96, UR4, RZ ;  /* 0x0000000460607c24 */ /* 0x000fe2000f8e02ff */
[----:B------:R-:W-:Y:S01]  /*7350*/  SEL R91, R3, R118, !P4 ;  /* 0x00000076035b7207 */ /* 0x000fe20006000000 */
        /* <DEDUP_REMOVED lines=163> */
[----:B------:R-:W-:Y:S01]  /*7d90*/  SHF.R.S32.HI R196, RZ, 0x1f, R197 ;  /* 0x0000001fffc47819 */ /* 0x000fe200000114c5 */
[----:B------:R-:W-:Y:S01]  /*7da0*/  IMAD R10, R10, UR4, RZ ;  /* 0x000000040a0a7c24 */ /* 0x000fe2000f8e02ff */
[----:B------:R-:W-:Y:S01]  /*7db0*/  SEL R3, R3, R0, !P4 ;  /* 0x0000000003037207 */ /* 0x000fe20006000000 */
[----:B------:R-:W-:Y:S01]  /*7dc0*/  IMAD R0, R2, UR4, RZ ;  /* 0x0000000402007c24 */ /* 0x000fe2000f8e02ff */
[----:B------:R-:W-:Y:S01]  /*7dd0*/  SHF.R.S32.HI R184, RZ, 0x1f, R185 ;  /* 0x0000001fffb87819 */ /* 0x000fe200000114b9 */
[----:B------:R-:W-:Y:S01]  /*7de0*/  IMAD R2, R36, UR5, RZ ;  /* 0x0000000524027c24 */ /* 0x000fe2000f8e02ff */
[----:B------:R-:W-:Y:S01]  /*7df0*/  IADD3 R197, P5, R197, UR10, RZ ;  /* 0x0000000ac5c57c10 */ /* 0x000fe2000ffbe0ff */
[----:B------:R-:W-:Y:S01]  /*7e00*/  IMAD R36, R98, UR4, RZ ;  /* 0x0000000462247c24 */ /* 0x000fe2000f8e02ff */
[----:B------:R-:W-:Y:S01]  /*7e10*/  IADD3 R185, P4, R185, UR10, RZ ;  /* 0x0000000ab9b97c10 */ /* 0x000fe2000ff9e0ff */
[----:B------:R-:W-:Y:S01]  /*7e20*/  IMAD R8, R8, UR4, RZ ;  /* 0x0000000408087c24 */ /* 0x000fe2000f8e02ff */
[----:B------:R-:W-:Y:S01]  /*7e30*/  SHF.R.S32.HI R210, RZ, 0x1f, R211 ;  /* 0x0000001fffd27819 */ /* 0x000fe200000114d3 */
[----:B------:R-:W-:Y:S01]  /*7e40*/  IMAD R6, R6, UR4, RZ ;  /* 0x0000000406067c24 */ /* 0x000fe2000f8e02ff */
[----:B------:R-:W-:Y:S01]  /*7e50*/  IADD3.X R196, R196, UR11, RZ, P5, !PT ;  /* 0x0000000bc4c47c10 */ /* 0x000fe2000affe4ff */
[----:B------:R-:W-:Y:S01]  /*7e60*/  IMAD R3, R3, UR4, RZ ;  /* 0x0000000403037c24 */ /* 0x000fe2000f8e02ff */
[----:B------:R-:W-:Y:S01]  /*7e70*/  SHF.R.S32.HI R198, RZ, 0x1f, R199 ;  /* 0x0000001fffc67819 */ /* 0x000fe200000114c7 */
[----:B------:R-:W-:Y:S01]  /*7e80*/  UIADD3 UR4, UR6, 0x4000, URZ ;  /* 0x0000400006047890 */ /* 0x000fe2000fffe03f */
[----:B------:R-:W-:Y:S01]  /*7e90*/  IADD3.X R184, R184, UR11, RZ, P4, !PT ;  /* 0x0000000bb8b87c10 */ /* 0x000fe2000a7fe4ff */
[----:B------:R-:W-:Y:S01]  /*7ea0*/  USHF.R.U32.HI UR5, URZ, 0x4, UR6 ;  /* 0x000000043f057899 */ /* 0x000fe20008011606 */
[----:B------:R-:W-:Y:S01]  /*7eb0*/  IADD3 R211, P5, R211, UR10, RZ ;  /* 0x0000000ad3d37c10 */ /* 0x000fe2000ffbe0ff */
[----:B------:R-:W-:Y:S01]  /*7ec0*/  USHF.R.U32.HI UR12, URZ, 0x4, UR4 ;  /* 0x000000043f0c7899 */ /* 0x000fe20008011604 */
[----:B------:R-:W-:Y:S01]  /*7ed0*/  SHF.R.S32.HI R186, RZ, 0x1f, R187 ;  /* 0x0000001fffba7819 */ /* 0x000fe200000114bb */
[----:B------:R-:W-:Y:S01]  /*7ee0*/  USGXT.U32 UR4, UR5, 0xe ;  /* 0x0000000e0504789a */ /* 0x000fe20008000000 */
[----:B------:R-:W-:-:S02]  /*7ef0*/  IADD3 R199, P4, R199, UR10, RZ ;  /* 0x0000000ac7c77c10 */ /* 0x000fc4000ff9e0ff */
[----:B------:R-:W-:Y:S02]  /*7f00*/  CS2R R100, SRZ ;  /* 0x0000000000647805 */ /* 0x000fe4000001ff00 */
[----:B------:R-:W-:Y:S02]  /*7f10*/  IADD3 R187, P3, R187, UR10, RZ ;  /* 0x0000000abbbb7c10 */ /* 0x000fe4000ff7e0ff */
[----:B------:R-:W-:Y:S02]  /*7f20*/  CS2R R102, SRZ ;  /* 0x0000000000667805 */ /* 0x000fe4000001ff00 */
[----:B------:R-:W-:Y:S02]  /*7f30*/  SHF.R.S32.HI R224, RZ, 0x1f, R225 ;  /* 0x0000001fffe07819 */ /* 0x000fe400000114e1 */
[----:B------:R-:W-:Y:S02]  /*7f40*/  CS2R R104, SRZ ;  /* 0x0000000000687805 */ /* 0x000fe4000001ff00 */
[----:B------:R-:W-:-:S02]  /*7f50*/  IADD3.X R210, R210, UR11, RZ, P5, !PT ;  /* 0x0000000bd2d27c10 */ /* 0x000fc4000affe4ff */
[----:B------:R-:W-:Y:S02]  /*7f60*/  CS2R R106, SRZ ;  /* 0x00000000006a7805 */ /* 0x000fe4000001ff00 */
[----:B------:R-:W-:Y:S02]  /*7f70*/  SHF.R.S32.HI R212, RZ, 0x1f, R213 ;  /* 0x0000001fffd47819 */ /* 0x000fe400000114d5 */
[----:B------:R-:W-:Y:S02]  /*7f80*/  CS2R R108, SRZ ;  /* 0x00000000006c7805 */ /* 0x000fe4000001ff00 */
[----:B------:R-:W-:Y:S02]  /*7f90*/  IADD3.X R198, R198, UR11, RZ, P4, !PT ;  /* 0x0000000bc6c67c10 */ /* 0x000fe4000a7fe4ff */
[----:B------:R-:W-:Y:S02]  /*7fa0*/  CS2R R110, SRZ ;  /* 0x00000000006e7805 */ /* 0x000fe4000001ff00 */
[----:B------:R-:W-:-:S02]  /*7fb0*/  IADD3 R225, P5, R225, UR10, RZ ;  /* 0x0000000ae1e17c10 */ /* 0x000fc4000ffbe0ff */
        /* <DEDUP_REMOVED lines=9> */
[----:B------:R-:W-:Y:S02]  /*8050*/  IADD3 R201, P3, R201, UR10, RZ ;  /* 0x0000000ac9c97c10 */ /* 0x000fe4000ff7e0ff */
[----:B------:R-:W-:Y:S02]  /*8060*/  CS2R R122, SRZ ;  /* 0x00000000007a7805 */ /* 0x000fe4000001ff00 */
[----:B------:R-:W-:-:S02]  /*8070*/  IADD3 R189, P2, R189, UR10, RZ ;  /* 0x0000000abdbd7c10 */ /* 0x000fc4000ff5e0ff */
[----:B------:R-:W-:Y:S02]  /*8080*/  CS2R R124, SRZ ;  /* 0x00000000007c7805 */ /* 0x000fe4000001ff00 */
[----:B------:R-:W-:Y:S02]  /*8090*/  SHF.R.S32.HI R238, RZ, 0x1f, R239 ;  /* 0x0000001fffee7819 */ /* 0x000fe400000114ef */
[----:B------:R-:W-:Y:S02]  /*80a0*/  CS2R R126, SRZ ;  /* 0x00000000007e7805 */ /* 0x000fe4000001ff00 */
[----:B------:R-:W-:Y:S02]  /*80b0*/  IADD3.X R224, R224, UR11, RZ, P5, !PT ;  /* 0x0000000be0e07c10 */ /* 0x000fe4000affe4ff */
[----:B------:R-:W-:Y:S02]  /*80c0*/  CS2R R128, SRZ ;  /* 0x0000000000807805 */ /* 0x000fe4000001ff00 */
[----:B------:R-:W-:-:S02]  /*80d0*/  SHF.R.S32.HI R226, RZ, 0x1f, R227 ;  /* 0x0000001fffe27819 */ /* 0x000fc400000114e3 */
[----:B------:R-:W-:Y:S02]  /*80e0*/  CS2R R130, SRZ ;  /* 0x0000000000827805 */ /* 0x000fe4000001ff00 */
[----:B------:R-:W-:Y:S02]  /*80f0*/  IADD3.X R212, R212, UR11, RZ, P4, !PT ;  /* 0x0000000bd4d47c10 */ /* 0x000fe4000a7fe4ff */
[----:B------:R-:W-:Y:S02]  /*8100*/  CS2R R132, SRZ ;  /* 0x0000000000847805 */ /* 0x000fe4000001ff00 */
[----:B------:R-:W-:Y:S02]  /*8110*/  IADD3 R239, P5, R239, UR10, RZ ;  /* 0x0000000aefef7c10 */ /* 0x000fe4000ffbe0ff */
        /* <DEDUP_REMOVED lines=15> */
[----:B------:R-:W-:Y:S02]  /*8210*/  IADD3 R203, P2, R203, UR10, RZ ;  /* 0x0000000acbcb7c10 */ /* 0x000fe4000ff5e0ff */
[----:B------:R-:W-:Y:S02]  /*8220*/  CS2R R150, SRZ ;  /* 0x0000000000967805 */ /* 0x000fe4000001ff00 */
[----:B------:R-:W-:Y:S01]  /*8230*/  IADD3 R191, P1, R191, UR10, RZ ;  /* 0x0000000abfbf7c10 */ /* 0x000fe2000ff3e0ff */
[----:B------:R-:W-:Y:S01]  /*8240*/  UMOV UR5, URZ ;  /* 0x0000003f00057c82 */ /* 0x000fe20008000000 */
[----:B------:R-:W-:Y:S01]  /*8250*/  IADD3.X R238, R238, UR11, RZ, P5, !PT ;  /* 0x0000000beeee7c10 */ /* 0x000fe2000affe4ff */
[----:B------:R-:W-:Y:S01]  /*8260*/  USGXT.U32 UR12, UR12, 0xe ;  /* 0x0000000e0c0c789a */ /* 0x000fe20008000000 */
[----:B------:R-:W-:-:S02]  /*8270*/  SHF.R.S32.HI R240, RZ, 0x1f, R241 ;  /* 0x0000001ffff07819 */ /* 0x000fc400000114f1 */
[----:B------:R-:W-:Y:S02]  /*8280*/  IADD3.X R226, R226, UR11, RZ, P4, !PT ;  /* 0x0000000be2e27c10 */ /* 0x000fe4000a7fe4ff */
[----:B------:R-:W-:Y:S02]  /*8290*/  IADD3 R98, P5, R97, UR10, RZ ;  /* 0x0000000a61627c10 */ /* 0x000fe4000ffbe0ff */
[----:B------:R-:W-:Y:S02]  /*82a0*/  SHF.R.S32.HI R228, RZ, 0x1f, R229 ;  /* 0x0000001fffe47819 */ /* 0x000fe400000114e5 */
[----:B------:R-:W-:Y:S01]  /*82b0*/  IADD3.X R214, R214, UR11, RZ, P3, !PT ;  /* 0x0000000bd6d67c10 */ /* 0x000fe20009ffe4ff */
[----:B------:R0:W-:Y:S01]  /*82c0*/  STL [R1+0x200], R98 ;  /* 0x0002006201007387 */ /* 0x0001e20000100800 */
[----:B------:R-:W-:Y:S02]  /*82d0*/  IADD3 R241, P4, R241, UR10, RZ ;  /* 0x0000000af1f17c10 */ /* 0x000fe4000ff9e0ff */
[----:B------:R-:W-:-:S02]  /*82e0*/  SHF.R.S32.HI R216, RZ, 0x1f, R217 ;  /* 0x0000001fffd87819 */ /* 0x000fc400000114d9 */
[----:B------:R-:W-:Y:S02]  /*82f0*/  IADD3.X R202, R202, UR11, RZ, P2, !PT ;  /* 0x0000000bcaca7c10 */ /* 0x000fe400097fe4ff */
[----:B------:R-:W-:Y:S02]  /*8300*/  IADD3 R229, P3, R229, UR10, RZ ;  /* 0x0000000ae5e57c10 */ /* 0x000fe4000ff7e0ff */
[----:B------:R-:W-:Y:S02]  /*8310*/  SHF.R.S32.HI R204, RZ, 0x1f, R205 ;  /* 0x0000001fffcc7819 */ /* 0x000fe400000114cd */
[----:B------:R-:W-:Y:S02]  /*8320*/  IADD3.X R190, R190, UR11, RZ, P1, !PT ;  /* 0x0000000bbebe7c10 */ /* 0x000fe40008ffe4ff */
[----:B------:R-:W-:Y:S02]  /*8330*/  IADD3 R217, P2, R217, UR10, RZ ;  /* 0x0000000ad9d97c10 */ /* 0x000fe4000ff5e0ff */
[----:B------:R-:W-:-:S02]  /*8340*/  SHF.R.S32.HI R192, RZ, 0x1f, R193 ;  /* 0x0000001fffc07819 */ /* 0x000fc400000114c1 */
[----:B------:R-:W-:Y:S02]  /*8350*/  IADD3 R205, P1, R205, UR10, RZ ;  /* 0x0000000acdcd7c10 */ /* 0x000fe4000ff3e0ff */
[----:B------:R-:W-:Y:S02]  /*8360*/  IADD3 R193, P0, R193, UR10, RZ ;  /* 0x0000000ac1c17c10 */ /* 0x000fe4000ff1e0ff */
[----:B------:R-:W-:Y:S02]  /*8370*/  IADD3.X R240, R240, UR11, RZ, P4, !PT ;  /* 0x0000000bf0f07c10 */ /* 0x000fe4000a7fe4ff */
[----:B------:R-:W-:Y:S02]  /*8380*/  SHF.R.S32.HI R242, RZ, 0x1f, R243 ;  /* 0x0000001ffff27819 */ /* 0x000fe400000114f3 */
[----:B------:R-:W-:Y:S02]  /*8390*/  IADD3.X R228, R228, UR11, RZ, P3, !PT ;  /* 0x0000000be4e47c10 */ /* 0x000fe40009ffe4ff */
[----:B0-----:R-:W-:-:S02]  /*83a0*/  IADD3 R98, P4, R96, UR10, RZ ;  /* 0x0000000a60627c10 */ /* 0x001fc4000ff9e0ff */
[----:B------:R-:W-:Y:S02]  /*83b0*/  SHF.R.S32.HI R230, RZ, 0x1f, R231 ;  /* 0x0000001fffe67819 */ /* 0x000fe400000114e7 */
[----:B------:R-:W-:Y:S01]  /*83c0*/  IADD3.X R216, R216, UR11, RZ, P2, !PT ;  /* 0x0000000bd8d87c10 */ /* 0x000fe200097fe4ff */
[----:B------:R0:W-:Y:S01]  /*83d0*/  STL [R1+0x208], R98 ;  /* 0x0002086201007387 */ /* 0x0001e20000100800 */
[----:B------:R-:W-:Y:S02]  /*83e0*/  IADD3 R243, P3, R243, UR10, RZ ;  /* 0x0000000af3f37c10 */ /* 0x000fe4000ff7e0ff */
[----:B------:R-:W-:Y:S02]  /*83f0*/  SHF.R.S32.HI R218, RZ, 0x1f, R219 ;  /* 0x0000001fffda7819 */ /* 0x000fe400000114db */
[----:B------:R-:W-:Y:S02]  /*8400*/  IADD3.X R204, R204, UR11, RZ, P1, !PT ;  /* 0x0000000bcccc7c10 */ /* 0x000fe40008ffe4ff */
[----:B------:R-:W-:-:S02]  /*8410*/  IADD3 R231, P2, R231, UR10, RZ ;  /* 0x0000000ae7e77c10 */ /* 0x000fc4000ff5e0ff */
[----:B------:R-:W-:Y:S02]  /*8420*/  SHF.R.S32.HI R206, RZ, 0x1f, R207 ;  /* 0x0000001fffce7819 */ /* 0x000fe400000114cf */
[----:B------:R-:W-:Y:S02]  /*8430*/  IADD3.X R192, R192, UR11, RZ, P0, !PT ;  /* 0x0000000bc0c07c10 */ /* 0x000fe400087fe4ff */
[----:B------:R-:W-:Y:S02]  /*8440*/  IADD3 R219, P1, R219, UR10, RZ ;  /* 0x0000000adbdb7c10 */ /* 0x000fe4000ff3e0ff */
[----:B------:R-:W-:Y:S02]  /*8450*/  SHF.R.S32.HI R194, RZ, 0x1f, R195 ;  /* 0x0000001fffc27819 */ /* 0x000fe400000114c3 */
[----:B------:R-:W-:Y:S02]  /*8460*/  IADD3 R207, P0, R207, UR10, RZ ;  /* 0x0000000acfcf7c10 */ /* 0x000fe4000ff1e0ff */
[----:B------:R-:W-:-:S02]  /*8470*/  IADD3 R195, P6, R195, UR10, RZ ;  /* 0x0000000ac3c37c10 */ /* 0x000fc4000ffde0ff */
[----:B------:R-:W-:Y:S02]  /*8480*/  IADD3.X R242, R242, UR11, RZ, P3, !PT ;  /* 0x0000000bf2f27c10 */ /* 0x000fe40009ffe4ff */
[----:B------:R-:W-:Y:S02]  /*8490*/  SHF.R.S32.HI R244, RZ, 0x1f, R245 ;  /* 0x0000001ffff47819 */ /* 0x000fe400000114f5 */
[----:B------:R-:W-:Y:S02]  /*84a0*/  IADD3.X R230, R230, UR11, RZ, P2, !PT ;  /* 0x0000000be6e67c10 */ /* 0x000fe400097fe4ff */
[----:B0-----:R-:W-:Y:S02]  /*84b0*/  IADD3 R98, P3, R95, UR10, RZ ;  /* 0x0000000a5f627c10 */ /* 0x001fe4000ff7e0ff */
[----:B------:R-:W-:Y:S02]  /*84c0*/  SHF.R.S32.HI R232, RZ, 0x1f, R233 ;  /* 0x0000001fffe87819 */ /* 0x000fe400000114e9 */
[----:B------:R-:W-:Y:S01]  /*84d0*/  IADD3.X R218, R218, UR11, RZ, P1, !PT ;  /* 0x0000000bdada7c10 */ /* 0x000fe20008ffe4ff */
[----:B------:R0:W-:Y:S01]  /*84e0*/  STL [R1+0x210], R98 ;  /* 0x0002106201007387 */ /* 0x0001e20000100800 */
[----:B------:R-:W-:-:S02]  /*84f0*/  IADD3 R245, P2, R245, UR10, RZ ;  /* 0x0000000af5f57c10 */ /* 0x000fc4000ff5e0ff */
[----:B------:R-:W-:Y:S02]  /*8500*/  SHF.R.S32.HI R220, RZ, 0x1f, R221 ;  /* 0x0000001fffdc7819 */ /* 0x000fe400000114dd */
[----:B------:R-:W-:Y:S02]  /*8510*/  IADD3.X R206, R206, UR11, RZ, P0, !PT ;  /* 0x0000000bcece7c10 */ /* 0x000fe400087fe4ff */
[----:B------:R-:W-:Y:S02]  /*8520*/  IADD3 R233, P1, R233, UR10, RZ ;  /* 0x0000000ae9e97c10 */ /* 0x000fe4000ff3e0ff */
[----:B------:R-:W-:Y:S02]  /*8530*/  SHF.R.S32.HI R208, RZ, 0x1f, R209 ;  /* 0x0000001fffd07819 */ /* 0x000fe400000114d1 */
[----:B------:R-:W-:Y:S02]  /*8540*/  IADD3.X R194, R194, UR11, RZ, P6, !PT ;  /* 0x0000000bc2c27c10 */ /* 0x000fe4000b7fe4ff */
[----:B------:R-:W-:-:S02]  /*8550*/  IADD3 R221, P0, R221, UR10, RZ ;  /* 0x0000000adddd7c10 */ /* 0x000fc4000ff1e0ff */
[----:B------:R-:W-:Y:S02]  /*8560*/  IADD3 R209, P6, R209, UR10, RZ ;  /* 0x0000000ad1d17c10 */ /* 0x000fe4000ffde0ff */
[----:B------:R-:W-:Y:S02]  /*8570*/  IADD3.X R244, R244, UR11, RZ, P2, !PT ;  /* 0x0000000bf4f47c10 */ /* 0x000fe400097fe4ff */
[----:B------:R-:W-:Y:S02]  /*8580*/  SHF.R.S32.HI R246, RZ, 0x1f, R247 ;  /* 0x0000001ffff67819 */ /* 0x000fe400000114f7 */
[----:B------:R-:W-:Y:S02]  /*8590*/  IADD3.X R232, R232, UR11, RZ, P1, !PT ;  /* 0x0000000be8e87c10 */ /* 0x000fe40008ffe4ff */
[----:B0-----:R-:W-:Y:S02]  /*85a0*/  IADD3 R98, P2, R94, UR10, RZ ;  /* 0x0000000a5e627c10 */ /* 0x001fe4000ff5e0ff */
[----:B------:R-:W-:-:S02]  /*85b0*/  SHF.R.S32.HI R234, RZ, 0x1f, R235 ;  /* 0x0000001fffea7819 */ /* 0x000fc400000114eb */
[----:B------:R-:W-:Y:S01]  /*85c0*/  IADD3.X R220, R220, UR11, RZ, P0, !PT ;  /* 0x0000000bdcdc7c10 */ /* 0x000fe200087fe4ff */
[----:B------:R0:W-:Y:S01]  /*85d0*/  STL [R1+0x218], R98 ;  /* 0x0002186201007387 */ /* 0x0001e20000100800 */
[----:B------:R-:W-:Y:S02]  /*85e0*/  IADD3 R247, P1, R247, UR10, RZ ;  /* 0x0000000af7f77c10 */ /* 0x000fe4000ff3e0ff */
[----:B------:R-:W-:Y:S02]  /*85f0*/  SHF.R.S32.HI R222, RZ, 0x1f, R223 ;  /* 0x0000001fffde7819 */ /* 0x000fe400000114df */
[----:B------:R-:W-:Y:S02]  /*8600*/  IADD3.X R208, R208, UR11, RZ, P6, !PT ;  /* 0x0000000bd0d07c10 */ /* 0x000fe4000b7fe4ff */
        /* <DEDUP_REMOVED lines=10> */
[----:B------:R-:W-:Y:S02]  /*86b0*/  IADD3 R237, P6, R237, UR10, RZ ;  /* 0x0000000aeded7c10 */ /* 0x000fe4000ffde0ff */
[----:B------:R-:W-:Y:S02]  /*86c0*/  IADD3.X R248, R248, UR11, RZ, P0, !PT ;  /* 0x0000000bf8f87c10 */ /* 0x000fe400087fe4ff */
[----:B------:R-:W-:Y:S02]  /*86d0*/  SHF.R.S32.HI R250, RZ, 0x1f, R251 ;  /* 0x0000001ffffa7819 */ /* 0x000fe400000114fb */
[----:B------:R-:W-:Y:S02]  /*86e0*/  IADD3.X R236, R236, UR11, RZ, P6, !PT ;  /* 0x0000000becec7c10 */ /* 0x000fe4000b7fe4ff */
[----:B0-----:R-:W-:Y:S02]  /*86f0*/  IADD3 R98, P0, R92, UR10, RZ ;  /* 0x0000000a5c627c10 */ /* 0x001fe4000ff1e0ff */
[----:B------:R-:W-:-:S02]  /*8700*/  IADD3 R251, P6, R251, UR10, RZ ;  /* 0x0000000afbfb7c10 */ /* 0x000fc4000ffde0ff */
[----:B------:R-:W-:Y:S01]  /*8710*/  SHF.R.S32.HI R252, RZ, 0x1f, R97 ;  /* 0x0000001ffffc7819 */ /* 0x000fe20000011461 */
[----:B------:R0:W-:Y:S01]  /*8720*/  STL [R1+0x228], R98 ;  /* 0x0002286201007387 */ /* 0x0001e20000100800 */
[----:B------:R-:W-:Y:S02]  /*8730*/  IADD3.X R250, R250, UR11, RZ, P6, !PT ;  /* 0x0000000bfafa7c10 */ /* 0x000fe4000b7fe4ff */
[----:B------:R-:W-:Y:S02]  /*8740*/  SHF.R.S32.HI R97, RZ, 0x1f, R96 ;  /* 0x0000001fff617819 */ /* 0x000fe40000011460 */
[----:B------:R-:W-:Y:S02]  /*8750*/  IADD3.X R252, R252, UR11, RZ, P5, !PT ;  /* 0x0000000bfcfc7c10 */ /* 0x000fe4000affe4ff */
[----:B------:R-:W-:Y:S02]  /*8760*/  IADD3.X R97, R97, UR11, RZ, P4, !PT ;  /* 0x0000000b61617c10 */ /* 0x000fe4000a7fe4ff */
[----:B------:R-:W-:-:S02]  /*8770*/  SHF.R.S32.HI R96, RZ, 0x1f, R95 ;  /* 0x0000001fff607819 */ /* 0x000fc4000001145f */
[----:B0-----:R-:W-:Y:S02]  /*8780*/  IADD3 R98, P6, R91, UR10, RZ ;  /* 0x0000000a5b627c10 */ /* 0x001fe4000ffde0ff */
[----:B------:R-:W-:Y:S02]  /*8790*/  SHF.R.S32.HI R95, RZ, 0x1f, R94 ;  /* 0x0000001fff5f7819 */ /* 0x000fe4000001145e */
[----:B------:R-:W-:Y:S01]  /*87a0*/  SHF.R.S32.HI R94, RZ, 0x1f, R93 ;  /* 0x0000001fff5e7819 */ /* 0x000fe2000001145d */
[----:B------:R0:W-:Y:S01]  /*87b0*/  STL [R1+0x230], R98 ;  /* 0x0002306201007387 */ /* 0x0001e20000100800 */
[----:B------:R-:W-:Y:S02]  /*87c0*/  IADD3.X R95, R95, UR11, RZ, P2, !PT ;  /* 0x0000000b5f5f7c10 */ /* 0x000fe400097fe4ff */
[----:B------:R-:W-:Y:S02]  /*87d0*/  SHF.R.S32.HI R93, RZ, 0x1f, R92 ;  /* 0x0000001fff5d7819 */ /* 0x000fe4000001145c */
[----:B------:R-:W-:-:S02]  /*87e0*/  SHF.R.S32.HI R92, RZ, 0x1f, R91 ;  /* 0x0000001fff5c7819 */ /* 0x000fc4000001145b */
[----:B------:R-:W-:Y:S02]  /*87f0*/  IADD3.X R93, R93, UR11, RZ, P0, !PT ;  /* 0x0000000b5d5d7c10 */ /* 0x000fe400087fe4ff */
[----:B------:R-:W-:Y:S02]  /*8800*/  SHF.R.S32.HI R91, RZ, 0x1f, R90 ;  /* 0x0000001fff5b7819 */ /* 0x000fe4000001145a */
[----:B0-----:R-:W-:Y:S02]  /*8810*/  IADD3 R98, P5, R90, UR10, RZ ;  /* 0x0000000a5a627c10 */ /* 0x001fe4000ffbe0ff */
[----:B------:R-:W-:Y:S02]  /*8820*/  SHF.R.S32.HI R90, RZ, 0x1f, R89 ;  /* 0x0000001fff5a7819 */ /* 0x000fe40000011459 */
[----:B------:R-:W-:Y:S01]  /*8830*/  IADD3.X R91, R91, UR11, RZ, P5, !PT ;  /* 0x0000000b5b5b7c10 */ /* 0x000fe2000affe4ff */
[----:B------:R0:W-:Y:S04]  /*8840*/  STL [R1+0x238], R98 ;  /* 0x0002386201007387 */ /* 0x0001e80000100800 */
[----:B------:R1:W-:Y:S01]  /*8850*/  STL [R1+0x204], R97 ;  /* 0x0002046101007387 */ /* 0x0003e20000100800 */
[----:B0-----:R-:W-:-:S02]  /*8860*/  IADD3 R98, P4, R89, UR10, RZ ;  /* 0x0000000a59627c10 */ /* 0x001fc4000ff9e0ff */
[----:B------:R-:W-:Y:S02]  /*8870*/  SHF.R.S32.HI R89, RZ, 0x1f, R88 ;  /* 0x0000001fff597819 */ /* 0x000fe40000011458 */
[----:B-1----:R-:W-:Y:S01]  /*8880*/  IADD3.X R97, R96, UR11, RZ, P3, !PT ;  /* 0x0000000b60617c10 */ /* 0x002fe20009ffe4ff */
[----:B------:R0:W-:Y:S01]  /*8890*/  STL [R1+0x240], R98 ;  /* 0x0002406201007387 */ /* 0x0001e20000100800 */
[----:B------:R-:W-:Y:S02]  /*88a0*/  IADD3 R96, P3, R88, UR10, RZ ;  /* 0x0000000a58607c10 */ /* 0x000fe4000ff7e0ff */
[----:B------:R-:W-:Y:S01]  /*88b0*/  SHF.R.S32.HI R88, RZ, 0x1f, R87 ;  /* 0x0000001fff587819 */ /* 0x000fe20000011457 */
[----:B------:R-:W-:Y:S01]  /*88c0*/  STL [R1+0x20c], R97 ;  /* 0x00020c6101007387 */ /* 0x000fe20000100800 */
[----:B------:R-:W-:-:S03]  /*88d0*/  IADD3.X R89, R89, UR11, RZ, P3, !PT ;  /* 0x0000000b59597c10 */ /* 0x000fc60009ffe4ff */
[----:B------:R1:W-:Y:S01]  /*88e0*/  STL [R1+0x248], R96 ;  /* 0x0002486001007387 */ /* 0x0003e20000100800 */
[----:B0-----:R-:W-:-:S03]  /*88f0*/  CS2R R98, SRZ ;  /* 0x0000000000627805 */ /* 0x001fc6000001ff00 */
[----:B------:R0:W-:Y:S01]  /*8900*/  STL [R1+0x214], R95 ;  /* 0x0002145f01007387 */ /* 0x0001e20000100800 */
[----:B-1----:R-:W-:Y:S02]  /*8910*/  IADD3 R96, P2, R87, UR10, RZ ;  /* 0x0000000a57607c10 */ /* 0x002fe4000ff5e0ff */
[----:B------:R-:W-:Y:S02]  /*8920*/  SHF.R.S32.HI R87, RZ, 0x1f, R86 ;  /* 0x0000001fff577819 */ /* 0x000fe40000011456 */
[----:B0-----:R-:W-:Y:S01]  /*8930*/  IADD3.X R95, R94, UR11, RZ, P1, !PT ;  /* 0x0000000b5e5f7c10 */ /* 0x001fe20008ffe4ff */
        /* <DEDUP_REMOVED lines=407> */
[----:B------:R-:W-:Y:S01]  /*a2b0*/  STL [R1+0x4a0], R21 ;  /* 0x0004a01501007387 */ /* 0x000fe20000100800 */
[----:B------:R-:W-:Y:S02]  /*a2c0*/  IADD3 R19, P4, R18, UR10, RZ ;  /* 0x0000000a12137c10 */ /* 0x000fe4000ff9e0ff */
[----:B------:R-:W-:Y:S01]  /*a2d0*/  SHF.R.S32.HI R18, RZ, 0x1f, R16 ;  /* 0x0000001fff127819 */ /* 0x000fe20000011410 */
[----:B------:R-:W-:Y:S04]  /*a2e0*/  STL [R1+0x46c], R20 ;  /* 0x00046c1401007387 */ /* 0x000fe80000100800 */
        /* <DEDUP_REMOVED lines=8> */
[----:B------:R1:W-:Y:S04]  /*a370*/  STL [R1+0x47c], R17 ;  /* 0x00047c1101007387 */ /* 0x0003e80000100800 */
[----:B------:R2:W-:Y:S01]  /*a380*/  STL [R1+0x4b8], R15 ;  /* 0x0004b80f01007387 */ /* 0x0005e20000100800 */
[----:B0-----:R-:W-:-:S03]  /*a390*/  LOP3.LUT R19, R182, 0x1c, RZ, 0xfc, !PT ;  /* 0x0000001cb6137812 */ /* 0x001fc600078efcff */
[----:B------:R0:W-:Y:S01]  /*a3a0*/  STL [R1+0x484], R13 ;  /* 0x0004840d01007387 */ /* 0x0001e20000100800 */
[----:B-1----:R-:W-:Y:S02]  /*a3b0*/  LOP3.LUT R17, R182, 0x16, RZ, 0xfc, !PT ;  /* 0x00000016b6117812 */ /* 0x002fe400078efcff */
[----:B--2---:R-:W-:Y:S02]  /*a3c0*/  IADD3 R15, P1, R12, UR10, RZ ;  /* 0x0000000a0c0f7c10 */ /* 0x004fe4000ff3e0ff */
[----:B------:R-:W-:Y:S02]  /*a3d0*/  SHF.R.S32.HI R12, RZ, 0x1f, R10 ;  /* 0x0000001fff0c7819 */ /* 0x000fe4000001140a */
[----:B0-----:R-:W-:Y:S01]  /*a3e0*/  IADD3.X R13, R11, UR11, RZ, P0, !PT ;  /* 0x0000000b0b0d7c10 */ /* 0x001fe200087fe4ff */
        /* <DEDUP_REMOVED lines=16> */
[----:B0-----:R-:W-:-:S02]  /*a4f0*/  LOP3.LUT R11, R182, 0x8, RZ, 0xfc, !PT ;  /* 0x00000008b60b7812 */ /* 0x001fc400078efcff */
[----:B-1----:R-:W-:Y:S02]  /*a500*/  IADD3.X R9, R4, UR11, RZ, P4, !PT ;  /* 0x0000000b04097c10 */ /* 0x002fe4000a7fe4ff */
[----:B------:R-:W-:Y:S02]  /*a510*/  SHF.R.S32.HI R4, RZ, 0x1f, R0 ;  /* 0x0000001fff047819 */ /* 0x000fe40000011400 */
[----:B--2---:R-:W-:Y:S01]  /*a520*/  IADD3 R7, P4, R3, UR10, RZ ;  /* 0x0000000a03077c10 */ /* 0x004fe2000ff9e0ff */
[----:B------:R0:W-:Y:S01]  /*a530*/  STL [R1+0x4a4], R9 ;  /* 0x0004a40901007387 */ /* 0x0001e20000100800 */
[----:B------:R-:W-:Y:S02]  /*a540*/  IADD3.X R3, R18, UR11, RZ, P3, !PT ;  /* 0x0000000b12037c10 */ /* 0x000fe40009ffe4ff */
[----:B------:R-:W-:Y:S01]  /*a550*/  IADD3.X R6, R6, UR11, RZ, P4, !PT ;  /* 0x0000000b06067c10 */ /* 0x000fe2000a7fe4ff */
[----:B------:R1:W-:Y:S01]  /*a560*/  STL [R1+0x4e0], R7 ;  /* 0x0004e00701007387 */ /* 0x0003e20000100800 */
[----:B------:R-:W-:-:S03]  /*a570*/  LOP3.LUT R18, R182, 0x18, RZ, 0xfc, !PT ;  /* 0x00000018b6127812 */ /* 0x000fc600078efcff */
[----:B------:R2:W-:Y:S01]  /*a580*/  STL [R1+0x4ac], R3 ;  /* 0x0004ac0301007387 */ /* 0x0005e20000100800 */
[----:B0-----:R-:W-:Y:S02]  /*a590*/  IADD3.X R9, R12, UR11, RZ, P0, !PT ;  /* 0x0000000b0c097c10 */ /* 0x001fe400087fe4ff */
[----:B------:R-:W-:Y:S02]  /*a5a0*/  LOP3.LUT R12, R182, 0xa, RZ, 0xfc, !PT ;  /* 0x0000000ab60c7812 */ /* 0x000fe400078efcff */
[----:B-1----:R-:W-:Y:S01]  /*a5b0*/  IADD3 R7, P3, R0, UR10, RZ ;  /* 0x0000000a00077c10 */ /* 0x002fe2000ff7e0ff */
[----:B------:R-:W-:Y:S01]  /*a5c0*/  UMOV UR10, 0xfffffe00 ;  /* 0xfffffe00000a7882 */ /* 0x000fe20000000000 */
[----:B------:R-:W-:Y:S02]  /*a5d0*/  IADD3.X R0, R16, UR11, RZ, P2, !PT ;  /* 0x0000000b10007c10 */ /* 0x000fe400097fe4ff */
[----:B--2---:R-:W-:Y:S01]  /*a5e0*/  IADD3 R3, P2, R2, UR8, RZ ;  /* 0x0000000802037c10 */ /* 0x004fe2000ff5e0ff */
[----:B------:R0:W-:Y:S01]  /*a5f0*/  STL [R1+0x4e8], R7 ;  /* 0x0004e80701007387 */ /* 0x0001e20000100800 */
[----:B------:R-:W-:Y:S01]  /*a600*/  LOP3.LUT R16, R182, 0x14, RZ, 0xfc, !PT ;  /* 0x00000014b6107812 */ /* 0x000fe200078efcff */
[----:B------:R-:W-:Y:S01]  /*a610*/  ULDC UR8, c[0x0][0x238] ;  /* 0x00008e0000087ab9 */ /* 0x000fe20000000800 */
[----:B------:R-:W-:Y:S01]  /*a620*/  LEA.HI.X.SX32 R2, R2, UR9, 0x1, P2 ;  /* 0x0000000902027c11 */ /* 0x000fe200090f0eff */
[----:B------:R1:W-:Y:S01]  /*a630*/  STL [R1+0x4b4], R0 ;  /* 0x0004b40001007387 */ /* 0x0003e20000100800 */
[----:B------:R-:W-:Y:S01]  /*a640*/  ULDC UR9, c[0x0][0x238] ;  /* 0x00008e0000097ab9 */ /* 0x000fe20000000800 */
[----:B0-----:R-:W-:-:S02]  /*a650*/  IADD3.X R7, R14, UR11, RZ, P1, !PT ;  /* 0x0000000b0e077c10 */ /* 0x001fc40008ffe4ff */
[----:B------:R-:W-:Y:S02]  /*a660*/  LOP3.LUT R14, R182, 0x10, RZ, 0xfc, !PT ;  /* 0x00000010b60e7812 */ /* 0x000fe400078efcff */
[----:B-1----:R-:W-:Y:S01]  /*a670*/  IADD3.X R0, R10, UR11, RZ, P6, !PT ;  /* 0x0000000b0a007c10 */ /* 0x002fe2000b7fe4ff */
[----:B------:R0:W-:Y:S01]  /*a680*/  STL [R1+0x4bc], R7 ;  /* 0x0004bc0701007387 */ /* 0x0001e20000100800 */
[----:B------:R-:W-:-:S03]  /*a690*/  LOP3.LUT R10, R182, 0x6, RZ, 0xfc, !PT ;  /* 0x00000006b60a7812 */ /* 0x000fc600078efcff */
[----:B------:R1:W-:Y:S04]  /*a6a0*/  STL [R1+0x4c4], R9 ;  /* 0x0004c40901007387 */ /* 0x0003e80000100800 */
[----:B------:R2:W-:Y:S01]  /*a6b0*/  STL [R1+0x4cc], R0 ;  /* 0x0004cc0001007387 */ /* 0x0005e20000100800 */
[----:B0-----:R-:W-:Y:S02]  /*a6c0*/  IADD3.X R7, R8, UR11, RZ, P5, !PT ;  /* 0x0000000b08077c10 */ /* 0x001fe4000affe4ff */
[----:B------:R-:W-:Y:S02]  /*a6d0*/  LOP3.LUT R8, R182, 0x1a, RZ, 0xfc, !PT ;  /* 0x0000001ab6087812 */ /* 0x000fe400078efcff */
[----:B-1----:R-:W-:Y:S01]  /*a6e0*/  LOP3.LUT R9, R180, 0x10, RZ, 0x3c, !PT ;  /* 0x00000010b4097812 */ /* 0x002fe200078e3cff */
[----:B------:R0:W-:Y:S01]  /*a6f0*/  STL [R1+0x4d4], R7 ;  /* 0x0004d40701007387 */ /* 0x0001e20000100800 */
[----:B--2---:R-:W-:-:S03]  /*a700*/  IADD3.X R0, R4, UR11, RZ, P3, !PT ;  /* 0x0000000b04007c10 */ /* 0x004fc60009ffe4ff */
[----:B------:R1:W-:Y:S01]  /*a710*/  STL [R1+0x4dc], R6 ;  /* 0x0004dc0601007387 */ /* 0x0003e20000100800 */
[----:B------:R-:W-:Y:S01]  /*a720*/  LOP3.LUT R4, R152, 0x1f, RZ, 0xc0, !PT ;  /* 0x0000001f98047812 */ /* 0x000fe200078ec0ff */
[----:B------:R-:W-:Y:S02]  /*a730*/  UMOV UR11, 0x3fffffef ;  /* 0x3fffffef000b7882 */ /* 0x000fe40000000000 */
[----:B------:R2:W-:Y:S01]  /*a740*/  STL [R1+0x4e4], R0 ;  /* 0x0004e40001007387 */ /* 0x0005e20000100800 */
[----:B------:R-:W-:Y:S01]  /*a750*/  UIADD3.64 UR10, UR4, -UR10, URZ ;  /* 0x8000000a040a7297 */ /* 0x000fe2000fffe03f */
[C---:B0-----:R-:W-:Y:S02]  /*a760*/  LOP3.LUT R7, R182.reuse, 0x4, RZ, 0xfc, !PT ;  /* 0x00000004b6077812 */ /* 0x041fe400078efcff */
[----:B------:R-:W-:Y:S01]  /*a770*/  STL [R1], RZ ;  /* 0x000000ff01007387 */ /* 0x000fe20000100800 */
[----:B-1----:R-:W-:-:S03]  /*a780*/  LOP3.LUT R6, R182, 0x2, RZ, 0xfc, !PT ;  /* 0x00000002b6067812 */ /* 0x002fc600078efcff */
[----:B------:R-:W-:Y:S01]  /*a790*/  STL [R1+0x4], RZ ;  /* 0x000004ff01007387 */ /* 0x000fe20000100800 */
[----:B--2---:R-:W0:Y:S03]  /*a7a0*/  LDC R0, c[0x0][0x238] ;  /* 0x00008e00ff007b82 */ /* 0x004e260000000800 */
[----:B------:R-:W-:Y:S04]  /*a7b0*/  STL [R1+0x8], RZ ;  /* 0x000008ff01007387 */ /* 0x000fe80000100800 */
[----:B------:R-:W-:Y:S04]  /*a7c0*/  STL [R1+0xc], RZ ;  /* 0x00000cff01007387 */ /* 0x000fe80000100800 */
[----:B------:R-:W-:Y:S04]  /*a7d0*/  STL [R1+0x10], RZ ;  /* 0x000010ff01007387 */ /* 0x000fe80000100800 */
[----:B------:R-:W-:Y:S04]  /*a7e0*/  STL [R1+0x14], RZ ;  /* 0x000014ff01007387 */ /* 0x000fe80000100800 */
[----:B------:R-:W-:Y:S04]  /*a7f0*/  STL [R1+0x18], RZ ;  /* 0x000018ff01007387 */ /* 0x000fe80000100800 */
[----:B------:R-:W-:Y:S01]  /*a800*/  STL [R1+0x1c], RZ ;  /* 0x00001cff01007387 */ /* 0x000fe20000100800 */
[----:B0-----:R-:W-:-:S03]  /*a810*/  IMAD R19, R19, R0, RZ ;  /* 0x0000000013137224 */ /* 0x001fc600078e02ff */
[----:B------:R-:W-:Y:S01]  /*a820*/  STL [R1+0x20], RZ ;  /* 0x000020ff01007387 */ /* 0x000fe20000100800 */
[-C--:B------:R-:W-:Y:S02]  /*a830*/  IMAD R23, R155, R0.reuse, RZ ;  /* 0x000000009b177224 */ /* 0x080fe400078e02ff */
[-C--:B------:R-:W-:Y:S01]  /*a840*/  IMAD R21, R153, R0.reuse, RZ ;  /* 0x0000000099157224 */ /* 0x080fe200078e02ff */
[----:B------:R-:W-:Y:S01]  /*a850*/  STL [R1+0x24], RZ ;  /* 0x000024ff01007387 */ /* 0x000fe20000100800 */
[-C--:B------:R-:W-:Y:S02]  /*a860*/  IMAD R20, R182, R0.reuse, RZ ;  /* 0x00000000b6147224 */ /* 0x080fe400078e02ff */
[----:B------:R-:W-:Y:S01]  /*a870*/  IMAD R0, R8, R0, RZ ;  /* 0x0000000008007224 */ /* 0x000fe200078e02ff */
[----:B------:R-:W-:Y:S01]  /*a880*/  STL [R1+0x28], RZ ;  /* 0x000028ff01007387 */ /* 0x000fe20000100800 */
[----:B------:R-:W-:-:S03]  /*a890*/  LOP3.LUT R8, R22, R182, RZ, 0xfc, !PT ;  /* 0x000000b616087212 */ /* 0x000fc600078efcff */
[----:B------:R-:W-:Y:S04]  /*a8a0*/  STL [R1+0x2c], RZ ;  /* 0x00002cff01007387 */ /* 0x000fe80000100800 */
        /* <DEDUP_REMOVED lines=116> */
[----:B------:R0:W-:Y:S04]  /*aff0*/  STL [R1+0x560], R19 ;  /* 0x0005601301007387 */ /* 0x0001e80000100800 */
[----:B------:R1:W-:Y:S01]  /*b000*/  STL [R1+0x55c], R0 ;  /* 0x00055c0001007387 */ /* 0x0003e20000100800 */
[----:B0-----:R-:W-:-:S02]  /*b010*/  IMAD R19, R18, UR8, RZ ;  /* 0x0000000812137c24 */ /* 0x001fc4000f8e02ff */
[----:B------:R-:W-:Y:S02]  /*b020*/  IMAD R18, R17, UR9, RZ ;  /* 0x0000000911127c24 */ /* 0x000fe4000f8e02ff */
[----:B------:R-:W-:Y:S01]  /*b030*/  IMAD R17, R16, UR13, RZ ;  /* 0x0000000d10117c24 */ /* 0x000fe2000f8e02ff */
[----:B------:R0:W-:Y:S01]  /*b040*/  STL [R1+0x558], R19 ;  /* 0x0005581301007387 */ /* 0x0001e20000100800 */
[----:B------:R-:W-:Y:S01]  /*b050*/  IMAD R16, R15, UR14, RZ ;  /* 0x0000000e0f107c24 */ /* 0x000fe2000f8e02ff */
[----:B------:R-:W-:Y:S01]  /*b060*/  UMOV UR13, 0xc0000010 ;  /* 0xc0000010000d7882 */ /* 0x000fe20000000000 */
[----:B------:R-:W-:Y:S01]  /*b070*/  IMAD R15, R14, UR15, RZ ;  /* 0x0000000f0e0f7c24 */ /* 0x000fe2000f8e02ff */
[----:B------:R0:W-:Y:S01]  /*b080*/  STL [R1+0x554], R18 ;  /* 0x0005541201007387 */ /* 0x0001e20000100800 */
[----:B------:R-:W-:Y:S02]  /*b090*/  IMAD R14, R13, UR20, RZ ;  /* 0x000000140d0e7c24 */ /* 0x000fe4000f8e02ff */
[----:B------:R-:W-:Y:S01]  /*b0a0*/  IMAD R13, R12, UR21, RZ ;  /* 0x000000150c0d7c24 */ /* 0x000fe2000f8e02ff */
[----:B------:R0:W-:Y:S01]  /*b0b0*/  STL [R1+0x550], R17 ;  /* 0x0005501101007387 */ /* 0x0001e20000100800 */
[----:B------:R-:W-:-:S02]  /*b0c0*/  IMAD R12, R11, UR22, RZ ;  /* 0x000000160b0c7c24 */ /* 0x000fc4000f8e02ff */
[----:B------:R-:W-:Y:S01]  /*b0d0*/  IMAD R11, R10, UR23, RZ ;  /* 0x000000170a0b7c24 */ /* 0x000fe2000f8e02ff */
[----:B------:R0:W-:Y:S01]  /*b0e0*/  STL [R1+0x54c], R16 ;  /* 0x00054c1001007387 */ /* 0x0001e20000100800 */
[----:B------:R-:W-:Y:S02]  /*b0f0*/  IMAD R10, R7, UR24, RZ ;  /* 0x00000018070a7c24 */ /* 0x000fe4000f8e02ff */
[----:B------:R-:W-:Y:S01]  /*b100*/  IMAD R7, R6, UR25, RZ ;  /* 0x0000001906077c24 */ /* 0x000fe2000f8e02ff */
[----:B------:R0:W-:Y:S01]  /*b110*/  STL [R1+0x548], R15 ;  /* 0x0005480f01007387 */ /* 0x0001e20000100800 */
[----:B------:R-:W-:Y:S01]  /*b120*/  LOP3.LUT R6, R8, 0x10, RZ, 0x3c, !PT ;  /* 0x0000001008067812 */ /* 0x000fe200078e3cff */
[----:B-1----:R-:W-:Y:S01]  /*b130*/  IMAD R0, R4, UR7, RZ ;  /* 0x0000000704007c24 */ /* 0x002fe2000f8e02ff */
[----:B------:R-:W-:Y:S01]  /*b140*/  ULDC UR7, c[0x0][0x230] ;  /* 0x00008c0000077ab9 */ /* 0x000fe20000000800 */
[----:B------:R0:W-:Y:S03]  /*b150*/  STL [R1+0x544], R14 ;  /* 0x0005440e01007387 */ /* 0x0001e60000100800 */
[----:B------:R-:W-:Y:S01]  /*b160*/  SHF.R.S32.HI R179, RZ, 0x1f, R0 ;  /* 0x0000001fffb37819 */ /* 0x000fe20000011400 */
[----:B------:R0:W-:Y:S04]  /*b170*/  STL [R1+0x540], R13 ;  /* 0x0005400d01007387 */ /* 0x0001e80000100800 */
[----:B------:R0:W-:Y:S04]  /*b180*/  STL [R1+0x53c], R12 ;  /* 0x00053c0c01007387 */ /* 0x0001e80000100800 */
[----:B------:R0:W-:Y:S04]  /*b190*/  STL [R1+0x538], R11 ;  /* 0x0005380b01007387 */ /* 0x0001e80000100800 */
[----:B------:R0:W-:Y:S04]  /*b1a0*/  STL [R1+0x534], R10 ;  /* 0x0005340a01007387 */ /* 0x0001e80000100800 */
[----:B------:R0:W-:Y:S04]  /*b1b0*/  STL [R1+0x530], R7 ;  /* 0x0005300701007387 */ /* 0x0001e80000100800 */
[----:B------:R0:W-:Y:S02]  /*b1c0*/  STL [R1+0x520], R6 ;  /* 0x0005200601007387 */ /* 0x0001e40000100800 */
.L_x_1:
[----:B------:R1:W-:Y:S04]  /*b1d0*/  STL [R1+0x6ac], R136 ;  /* 0x0006ac8801007387 */ /* 0x0003e80000100800 */
[----:B-1----:R-:W2:Y:S04]  /*b1e0*/  LDL R136, [R1+0x540] ;  /* 0x0005400001887983 */ /* 0x002ea80000100800 */
[----:B------:R1:W-:Y:S04]  /*b1f0*/  STL [R1+0x6a8], R137 ;  /* 0x0006a88901007387 */ /* 0x0003e80000100800 */
[----:B------:R3:W-:Y:S04]  /*b200*/  STL [R1+0x6a4], R138 ;  /* 0x0006a48a01007387 */ /* 0x0007e80000100800 */
[----:B------:R4:W-:Y:S01]  /*b210*/  STL [R1+0x6a0], R139 ;  /* 0x0006a08b01007387 */ /* 0x0009e20000100800 */
[----:B-1----:R-:W1:Y:S01]  /*b220*/  S2R R137, SR_TID.X ;  /* 0x0000000000897919 */ /* 0x002e620000002100 */
[----:B---3--:R-:W3:Y:S02]  /*b230*/  LDC R138, c[0x0][0x238] ;  /* 0x00008e00ff8a7b82 */ /* 0x008ee40000000800 */
[----:B----4-:R-:W4:Y:S04]  /*b240*/  LDL R139, [R1+0x53c] ;  /* 0x00053c00018b7983 */ /* 0x010f280000100800 */
[----:B------:R0:W-:Y:S04]  /*b250*/  STL [R1+0x69c], R140 ;  /* 0x00069c8c01007387 */ /* 0x0001e80000100800 */
[----:B0-----:R-:W2:Y:S04]  /*b260*/  LDL R140, [R1+0x534] ;  /* 0x00053400018c7983 */ /* 0x001ea80000100800 */
[----:B------:R0:W-:Y:S04]  /*b270*/  STL [R1+0x698], R141 ;  /* 0x0006988d01007387 */ /* 0x0001e80000100800 */
[----:B0-----:R-:W4:Y:S04]  /*b280*/  LDL R141, [R1+0x538] ;  /* 0x00053800018d7983 */ /* 0x001f280000100800 */
[----:B------:R0:W-:Y:S04]  /*b290*/  STL [R1+0x694], R142 ;  /* 0x0006948e01007387 */ /* 0x0001e80000100800 */
[----:B0-----:R-:W2:Y:S01]  /*b2a0*/  LDL R142, [R1+0x530] ;  /* 0x00053000018e7983 */ /* 0x001ea20000100800 */
[----:B-1----:R-:W-:Y:S01]  /*b2b0*/  SHF.R.U32.HI R137, RZ, 0x6, R137 ;  /* 0x00000006ff897819 */ /* 0x002fe20000011689 */
[C---:B---3--:R-:W-:Y:S01]  /*b2c0*/  IMAD R138, R182.reuse, R138, RZ ;  /* 0x0000008ab68a7224 */ /* 0x048fe200078e02ff */
[----:B------:R-:W-:Y:S01]  /*b2d0*/  ISETP.GE.AND P0, PT, R182, UR7, PT ;  /* 0x00000007b6007c0c */ /* 0x000fe2000bf06270 */
[----:B------:R-:W-:Y:S01]  /*b2e0*/  STL [R1+0x690], R143 ;  /* 0x0006908f01007387 */ /* 0x000fe20000100800 */
[----:B------:R-:W-:-:S02]  /*b2f0*/  SGXT.U32 R137, R137, 0x1 ;  /* 0x000000018989781a */ /* 0x000fc40000000000 */
[C---:B------:R-:W-:Y:S01]  /*b300*/  IADD3 R6, P1, R138.reuse, R3, RZ ;  /* 0x000000038a067210 */ /* 0x040fe20007f3e0ff */
[----:B------:R-:W-:Y:S01]  /*b310*/  STL [R1+0x68c], R144 ;  /* 0x00068c9001007387 */ /* 0x000fe20000100800 */
[----:B------:R-:W-:Y:S02]  /*b320*/  LOP3.LUT R137, R137, 0x2, RZ, 0xfc, !PT ;  /* 0x0000000289897812 */ /* 0x000fe400078efcff */
[----:B------:R-:W-:Y:S01]  /*b330*/  LEA.HI.X.SX32 R7, R138, R2, 0x1, P1 ;  /* 0x000000028a077211 */ /* 0x000fe200008f0eff */
[----:B------:R-:W-:Y:S01]  /*b340*/  STL [R1+0x688], R145 ;  /* 0x0006889101007387 */ /* 0x000fe20000100800 */
[----:B------:R-:W-:-:S03]  /*b350*/  PRMT R15, RZ, 0x7610, R15 ;  /* 0x00007610ff0f7816 */ /* 0x000fc6000000000f */
[----:B------:R-:W-:Y:S04]  /*b360*/  STL [R1+0x684], R146 ;  /* 0x0006849201007387 */ /* 0x000fe80000100800 */
[----:B------:R-:W-:Y:S04]  /*b370*/  STL [R1+0x680], R147 ;  /* 0x0006809301007387 */ /* 0x000fe80000100800 */
[----:B------:R-:W-:Y:S01]  /*b380*/  STL [R1+0x67c], R148 ;  /* 0x00067c9401007387 */ /* 0x000fe20000100800 */
[----:B------:R-:W-:-:S03]  /*b390*/  ISETP.GE.AND P1, PT, R137, UR7, PT ;  /* 0x0000000789007c0c */ /* 0x000fc6000bf26270 */
[----:B------:R-:W-:Y:S04]  /*b3a0*/  STL [R1+0x678], R149 ;  /* 0x0006789501007387 */ /* 0x000fe80000100800 */
[----:B------:R-:W-:Y:S04]  /*b3b0*/  STL [R1+0x674], R150 ;  /* 0x0006749601007387 */ /* 0x000fe80000100800 */
[----:B------:R-:W-:Y:S04]  /*b3c0*/  STL [R1+0x670], R151 ;  /* 0x0006709701007387 */ /* 0x000fe80000100800 */
[----:B-----5:R0:W-:Y:S04]  /*b3d0*/  STL [R1+0x570], R5 ;  /* 0x0005700501007387 */ /* 0x0201e80000100800 */
[----:B------:R-:W3:Y:S01]  /*b3e0*/  LDL R137, [R1+0x544] ;  /* 0x0005440001897983 */ /* 0x000ee20000100800 */
[----:B------:R-:W1:Y:S03]  /*b3f0*/  S2R R138, SR_TID.X ;  /* 0x00000000008a7919 */ /* 0x000e660000002100 */
[----:B------:R2:W3:Y:S01]  /*b400*/  @!P0 LDG.E.U8 R15, desc[UR16][R6.64] ;  /* 0x00000010060f8981 */ /* 0x0004e2000c1e1100 */
[----:B------:R-:W-:-:S02]  /*b410*/  PRMT R14, RZ, 0x7610, R14 ;  /* 0x00007610ff0e7816 */ /* 0x000fc4000000000e */
[----:B------:R-:W-:Y:S01]  /*b420*/  PRMT R13, RZ, 0x7610, R13 ;  /* 0x00007610ff0d7816 */ /* 0x000fe2000000000d */
[----:B0-----:R-:W3:Y:S01]  /*b430*/  LDL R5, [R1+0x554] ;  /* 0x0005540001057983 */ /* 0x001ee20000100800 */
[----:B-1----:R-:W-:-:S04]  /*b440*/  SHF.R.U32.HI R138, RZ, 0x6, R138 ;  /* 0x00000006ff8a7819 */ /* 0x002fc8000001168a */
[----:B------:R-:W-:-:S04]  /*b450*/  SGXT.U32 R138, R138, 0x1 ;  /* 0x000000018a8a781a */ /* 0x000fc80000000000 */
[----:B------:R-:W-:Y:S02]  /*b460*/  LOP3.LUT R138, R138, 0x4, RZ, 0xfc, !PT ;  /* 0x000000048a8a7812 */ /* 0x000fe400078efcff */
[----:B------:R-:W-:Y:S02]  /*b470*/  PRMT R12, RZ, 0x7610, R12 ;  /* 0x00007610ff0c7816 */ /* 0x000fe4000000000c */
[----:B------:R-:W-:Y:S02]  /*b480*/  PRMT R11, RZ, 0x7610, R11 ;  /* 0x00007610ff0b7816 */ /* 0x000fe4000000000b */
[----:B--2---:R-:W-:-:S04]  /*b490*/  IADD3 R6, P0, R142, R3, RZ ;  /* 0x000000038e067210 */ /* 0x004fc80007f1e0ff */
[----:B------:R-:W-:-:S05]  /*b4a0*/  LEA.HI.X.SX32 R7, R142, R2, 0x1, P0 ;  /* 0x000000028e077211 */ /* 0x000fca00000f0eff */
[----:B------:R0:W2:Y:S02]  /*b4b0*/  @!P1 LDG.E.U8 R14, desc[UR16][R6.64] ;  /* 0x00000010060e9981 */ /* 0x0000a4000c1e1100 */
[----:B0-----:R-:W-:-:S04]  /*b4c0*/  IADD3 R6, P0, R140, R3, RZ ;  /* 0x000000038c067210 */ /* 0x001fc80007f1e0ff */
[----:B------:R-:W-:Y:S02]  /*b4d0*/  LEA.HI.X.SX32 R7, R140, R2, 0x1, P0 ;  /* 0x000000028c077211 */ /* 0x000fe400000f0eff */
[----:B------:R-:W2:Y:S01]  /*b4e0*/  LDL R140, [R1+0x548] ;  /* 0x00054800018c7983 */ /* 0x000ea20000100800 */
[----:B------:R-:W-:Y:S02]  /*b4f0*/  ISETP.GE.AND P1, PT, R138, UR7, PT ;  /* 0x000000078a007c0c */ /* 0x000fe4000bf26270 */
[----:B------:R-:W0:Y:S11]  /*b500*/  S2R R138, SR_TID.X ;  /* 0x00000000008a7919 */ /* 0x000e360000002100 */
[----:B------:R4:W2:Y:S02]  /*b510*/  @!P1 LDG.E.U8 R13, desc[UR16][R6.64] ;  /* 0x00000010060d9981 */ /* 0x0008a4000c1e1100 */
[----:B----4-:R-:W-:-:S04]  /*b520*/  IADD3 R6, P0, R141, R3, RZ ;  /* 0x000000038d067210 */ /* 0x010fc80007f1e0ff */
[----:B------:R-:W-:Y:S02]  /*b530*/  LEA.HI.X.SX32 R7, R141, R2, 0x1, P0 ;  /* 0x000000028d077211 */ /* 0x000fe400000f0eff */
[----:B------:R-:W4:Y:S01]  /*b540*/  LDL R141, [R1+0x54c] ;  /* 0x00054c00018d7983 */ /* 0x000f220000100800 */
[----:B0-----:R-:W-:-:S04]  /*b550*/  SHF.R.U32.HI R138, RZ, 0x6, R138 ;  /* 0x00000006ff8a7819 */ /* 0x001fc8000001168a */
[----:B------:R-:W-:-:S04]  /*b560*/  SGXT.U32 R138, R138, 0x1 ;  /* 0x000000018a8a781a */ /* 0x000fc80000000000 */
[----:B------:R-:W-:-:S04]  /*b570*/  LOP3.LUT R138, R138, 0x6, RZ, 0xfc, !PT ;  /* 0x000000068a8a7812 */ /* 0x000fc800078efcff */
[----:B------:R-:W-:-:S13]  /*b580*/  ISETP.GE.AND P1, PT, R138, UR7, PT ;  /* 0x000000078a007c0c */ /* 0x000fda000bf26270 */
[----:B------:R0:W4:Y:S02]  /*b590*/  @!P1 LDG.E.U8 R12, desc[UR16][R6.64] ;  /* 0x00000010060c9981 */ /* 0x000124000c1e1100 */
[----:B0-----:R-:W-:-:S04]  /*b5a0*/  IADD3 R6, P0, R139, R3, RZ ;  /* 0x000000038b067210 */ /* 0x001fc80007f1e0ff */
[----:B------:R-:W-:Y:S02]  /*b5b0*/  LEA.HI.X.SX32 R7, R139, R2, 0x1, P0 ;  /* 0x000000028b077211 */ /* 0x000fe400000f0eff */
[----:B------:R-:W4:Y:S01]  /*b5c0*/  LDL R139, [R1+0x550] ;  /* 0x00055000018b7983 */ /* 0x000f220000100800 */
[----:B------:R-:W0:Y:S02]  /*b5d0*/  S2R R138, SR_TID.X ;  /* 0x00000000008a7919 */ /* 0x000e240000002100 */
[----:B0-----:R-:W-:-:S04]  /*b5e0*/  SHF.R.U32.HI R138, RZ, 0x6, R138 ;  /* 0x00000006ff8a7819 */ /* 0x001fc8000001168a */
[----:B------:R-:W-:-:S04]  /*b5f0*/  SGXT.U32 R138, R138, 0x1 ;  /* 0x000000018a8a781a */ /* 0x000fc80000000000 */
[----:B------:R-:W-:-:S04]  /*b600*/  LOP3.LUT R138, R138, 0x8, RZ, 0xfc, !PT ;  /* 0x000000088a8a7812 */ /* 0x000fc800078efcff */
[----:B------:R-:W-:Y:S02]  /*b610*/  ISETP.GE.AND P1, PT, R138, UR7, PT ;  /* 0x000000078a007c0c */ /* 0x000fe4000bf26270 */
[----:B------:R-:W0:Y:S11]  /*b620*/  S2R R138, SR_TID.X ;  /* 0x00000000008a7919 */ /* 0x000e360000002100 */
[----:B------:R1:W4:Y:S02]  /*b630*/  @!P1 LDG.E.U8 R11, desc[UR16][R6.64] ;  /* 0x00000010060b9981 */ /* 0x000324000c1e1100 */
[----:B-1----:R-:W-:-:S04]  /*b640*/  IADD3 R6, P0, R136, R3, RZ ;  /* 0x0000000388067210 */ /* 0x002fc80007f1e0ff */
[----:B------:R-:W-:Y:S02]  /*b650*/  LEA.HI.X.SX32 R7, R136, R2, 0x1, P0 ;  /* 0x0000000288077211 */ /* 0x000fe400000f0eff */
[----:B------:R-:W1:Y:S01]  /*b660*/  S2R R136, SR_TID.X ;  /* 0x0000000000887919 */ /* 0x000e620000002100 */
[----:B0-----:R-:W-:-:S04]  /*b670*/  SHF.R.U32.HI R138, RZ, 0x6, R138 ;  /* 0x00000006ff8a7819 */ /* 0x001fc8000001168a */
[----:B------:R-:W-:-:S04]  /*b680*/  SGXT.U32 R138, R138, 0x1 ;  /* 0x000000018a8a781a */ /* 0x000fc80000000000 */
[----:B------:R-:W-:-:S04]  /*b690*/  LOP3.LUT R138, R138, 0xa, RZ, 0xfc, !PT ;  /* 0x0000000a8a8a7812 */ /* 0x000fc800078efcff */
[----:B------:R-:W-:Y:S02]  /*b6a0*/  ISETP.GE.AND P1, PT, R138, UR7, PT ;  /* 0x000000078a007c0c */ /* 0x000fe4000bf26270 */
[----:B------:R-:W-:Y:S01]  /*b6b0*/  PRMT R10, RZ, 0x7610, R10 ;  /* 0x00007610ff0a7816 */ /* 0x000fe2000000000a */
[----:B------:R-:W0:Y:S10]  /*b6c0*/  LDC R138, c[0x0][0x238] ;  /* 0x00008e00ff8a7b82 */ /* 0x000e340000000800 */
[----:B------:R3:W4:Y:S01]  /*b6d0*/  @!P1 LDG.E.U8 R10, desc[UR16][R6.64] ;  /* 0x00000010060a9981 */ /* 0x000722000c1e1100 */
[----:B-1----:R-:W-:-:S04]  /*b6e0*/  SHF.R.U32.HI R136, RZ, 0x6, R136 ;  /* 0x00000006ff887819 */ /* 0x002fc80000011688 */
[----:B------:R-:W-:-:S04]  /*b6f0*/  SGXT.U32 R136, R136, 0x1 ;  /* 0x000000018888781a */ /* 0x000fc80000000000 */
[----:B------:R-:W-:-:S04]  /*b700*/  LOP3.LUT R136, R136, 0xc, RZ, 0xfc, !PT ;  /* 0x0000000c88887812 */ /* 0x000fc800078efcff */
[----:B------:R-:W-:Y:S02]  /*b710*/  ISETP.GE.AND P1, PT, R136, UR7, PT ;  /* 0x0000000788007c0c */ /* 0x000fe4000bf26270 */
[----:B------:R-:W1:Y:S01]  /*b720*/  S2R R136, SR_TID.X ;  /* 0x0000000000887919 */ /* 0x000e620000002100 */
[C---:B---3--:R-:W-:Y:S02]  /*b730*/  IADD3 R6, P0, R137.reuse, R3, RZ ;  /* 0x0000000389067210 */ /* 0x048fe40007f1e0ff */
[----:B------:R-:W-:Y:S02]  /*b740*/  PRMT R16, RZ, 0x7610, R16 ;  /* 0x00007610ff107816 */ /* 0x000fe40000000010 */
[----:B------:R-:W-:Y:S02]  /*b750*/  LEA.HI.X.SX32 R7, R137, R2, 0x1, P0 ;  /* 0x0000000289077211 */ /* 0x000fe400000f0eff */
[----:B------:R-:W-:Y:S01]  /*b760*/  PRMT R19, RZ, 0x7610, R19 ;  /* 0x00007610ff137816 */ /* 0x000fe20000000013 */
[----:B------:R-:W3:Y:S04]  /*b770*/  LDL R137, [R1+0x558] ;  /* 0x0005580001897983 */ /* 0x000ee80000100800 */
[----:B------:R0:W3:Y:S01]  /*b780*/  @!P1 LDG.E.U8 R16, desc[UR16][R6.64] ;  /* 0x0000001006109981 */ /* 0x0000e2000c1e1100 */
[----:B-1----:R-:W-:-:S04]  /*b790*/  LEA.HI R136, R136, 0xe, RZ, 0x1a ;  /* 0x0000000e88887811 */ /* 0x002fc800078fd0ff */
[C---:B------:R-:W-:Y:S01]  /*b7a0*/  ISETP.GE.AND P1, PT, R136.reuse, UR7, PT ;  /* 0x0000000788007c0c */ /* 0x040fe2000bf26270 */
[----:B0-----:R-:W-:Y:S02]  /*b7b0*/  IMAD R138, R136, R138, RZ ;  /* 0x0000008a888a7224 */ /* 0x001fe400078e02ff */
[----:B------:R-:W0:Y:S03]  /*b7c0*/  S2R R136, SR_TID.X ;  /* 0x0000000000887919 */ /* 0x000e260000002100 */
[----:B------:R-:W-:-:S04]  /*b7d0*/  IADD3 R6, P0, R138, R3, RZ ;  /* 0x000000038a067210 */ /* 0x000fc80007f1e0ff */
[----:B------:R-:W-:Y:S02]  /*b7e0*/  LEA.HI.X.SX32 R7, R138, R2, 0x1, P0 ;  /* 0x000000028a077211 */ /* 0x000fe400000f0eff */
[----:B------:R-:W1:Y:S03]  /*b7f0*/  S2R R138, SR_TID.X ;  /* 0x00000000008a7919 */ /* 0x000e660000002100 */
[----:B------:R2:W3:Y:S01]  /*b800*/  @!P1 LDG.E.U8 R19, desc[UR16][R6.64] ;  /* 0x0000001006139981 */ /* 0x0004e2000c1e1100 */
[----:B0-----:R-:W-:-:S04]  /*b810*/  SHF.R.U32.HI R136, RZ, 0x6, R136 ;  /* 0x00000006ff887819 */ /* 0x001fc80000011688 */
[----:B------:R-:W-:-:S04]  /*b820*/  SGXT.U32 R136, R136, 0x1 ;  /* 0x000000018888781a */ /* 0x000fc80000000000 */
[----:B------:R-:W-:Y:S02]  /*b830*/  LOP3.LUT R136, R136, 0x10, RZ, 0xfc, !PT ;  /* 0x0000001088887812 */ /* 0x000fe400078efcff */
[----:B-1----:R-:W-:Y:S02]  /*b840*/  SHF.R.U32.HI R138, RZ, 0x6, R138 ;  /* 0x00000006ff8a7819 */ /* 0x002fe4000001168a */
[----:B------:R-:W-:Y:S02]  /*b850*/  ISETP.GE.AND P1, PT, R136, UR7, PT ;  /* 0x0000000788007c0c */ /* 0x000fe4000bf26270 */
[----:B------:R-:W-:Y:S01]  /*b860*/  SGXT.U32 R138, R138, 0x1 ;  /* 0x000000018a8a781a */ /* 0x000fe20000000000 */
[----:B------:R-:W3:Y:S01]  /*b870*/  LDL R136, [R1+0x55c] ;  /* 0x00055c0001887983 */ /* 0x000ee20000100800 */
[----:B------:R-:W-:Y:S02]  /*b880*/  PRMT R20, RZ, 0x7610, R20 ;  /* 0x00007610ff147816 */ /* 0x000fe40000000014 */
[----:B------:R-:W-:-:S02]  /*b890*/  LOP3.LUT R138, R138, 0x12, RZ, 0xfc, !PT ;  /* 0x000000128a8a7812 */ /* 0x000fc400078efcff */
[----:B--2---:R-:W-:-:S04]  /*b8a0*/  IADD3 R6, P0, R140, R3, RZ ;  /* 0x000000038c067210 */ /* 0x004fc80007f1e0ff */
[----:B------:R-:W-:Y:S02]  /*b8b0*/  LEA.HI.X.SX32 R7, R140, R2, 0x1, P0 ;  /* 0x000000028c077211 */ /* 0x000fe400000f0eff */
[----:B------:R-:W-:Y:S01]  /*b8c0*/  PRMT R22, RZ, 0x7610, R22 ;  /* 0x00007610ff167816 */ /* 0x000fe20000000016 */
[----:B------:R-:W2:Y:S04]  /*b8d0*/  LDL R140, [R1+0x560] ;  /* 0x00056000018c7983 */ /* 0x000ea80000100800 */
[----:B------:R4:W2:Y:S01]  /*b8e0*/  @!P1 LDG.E.U8 R20, desc[UR16][R6.64] ;  /* 0x0000001006149981 */ /* 0x0008a2000c1e1100 */
[----:B------:R-:W-:Y:S02]  /*b8f0*/  ISETP.GE.AND P1, PT, R138, UR7, PT ;  /* 0x000000078a007c0c */ /* 0x000fe4000bf26270 */
[----:B------:R-:W0:Y:S01]  /*b900*/  S2R R138, SR_TID.X ;  /* 0x00000000008a7919 */ /* 0x000e220000002100 */
[----:B----4-:R-:W-:-:S04]  /*b910*/  IADD3 R6, P0, R141, R3, RZ ;  /* 0x000000038d067210 */ /* 0x010fc80007f1e0ff */
[----:B------:R-:W-:-:S06]  /*b920*/  LEA.HI.X.SX32 R7, R141, R2, 0x1, P0 ;  /* 0x000000028d077211 */ /* 0x000fcc00000f0eff */
[----:B------:R1:W4:Y:S01]  /*b930*/  @!P1 LDG.E.U8 R22, desc[UR16][R6.64] ;  /* 0x0000001006169981 */ /* 0x000322000c1e1100 */
[----:B0-----:R-:W-:-:S04]  /*b940*/  SHF.R.U32.HI R138, RZ, 0x6, R138 ;  /* 0x00000006ff8a7819 */ /* 0x001fc8000001168a */
[----:B------:R-:W-:-:S04]  /*b950*/  SGXT.U32 R138, R138, 0x1 ;  /* 0x000000018a8a781a */ /* 0x000fc80000000000 */
[----:B------:R-:W-:-:S04]  /*b960*/  LOP3.LUT R138, R138, 0x14, RZ, 0xfc, !PT ;  /* 0x000000148a8a7812 */ /* 0x000fc800078efcff */
[----:B------:R-:W-:Y:S02]  /*b970*/  ISETP.GE.AND P1, PT, R138, UR7, PT ;  /* 0x000000078a007c0c */ /* 0x000fe4000bf26270 */
[----:B------:R-:W0:Y:S01]  /*b980*/  S2R R138, SR_TID.X ;  /* 0x00000000008a7919 */ /* 0x000e220000002100 */
[----:B------:R-:W-:Y:S02]  /*b990*/  PRMT R23, RZ, 0x7610, R23 ;  /* 0x00007610ff177816 */ /* 0x000fe40000000017 */
[----:B-1----:R-:W-:-:S04]  /*b9a0*/  IADD3 R6, P0, R139, R3, RZ ;  /* 0x000000038b067210 */ /* 0x002fc80007f1e0ff */
[----:B------:R-:W-:Y:S02]  /*b9b0*/  LEA.HI.X.SX32 R7, R139, R2, 0x1, P0 ;  /* 0x000000028b077211 */ /* 0x000fe400000f0eff */
[----:B------:R-:W4:Y:S04]  /*b9c0*/  LDL R139, [R1+0x4e8] ;  /* 0x0004e800018b7983 */ /* 0x000f280000100800 */
[----:B------:R1:W4:Y:S01]  /*b9d0*/  @!P1 LDG.E.U8 R23, desc[UR16][R6.64] ;  /* 0x0000001006179981 */ /* 0x000322000c1e1100 */
[----:B0-----:R-:W-:-:S04]  /*b9e0*/  SHF.R.U32.HI R138, RZ, 0x6, R138 ;  /* 0x00000006ff8a7819 */ /* 0x001fc8000001168a */
[----:B------:R-:W-:-:S04]  /*b9f0*/  SGXT.U32 R138, R138, 0x1 ;  /* 0x000000018a8a781a */ /* 0x000fc80000000000 */
[----:B------:R-:W-:-:S04]  /*ba00*/  LOP3.LUT R138, R138, 0x16, RZ, 0xfc, !PT ;  /* 0x000000168a8a7812 */ /* 0x000fc800078efcff */
[----:B------:R-:W-:Y:S02]  /*ba10*/  ISETP.GE.AND P1, PT, R138, UR7, PT ;  /* 0x000000078a007c0c */ /* 0x000fe4000bf26270 */
[----:B------:R-:W4:Y:S04]  /*ba20*/  LDL R138, [R1+0x4d8] ;  /* 0x0004d800018a7983 */ /* 0x000f280000100800 */
[----:B------:R-:W4:Y:S01]  /*ba30*/  LDL.LU R182, [R1+0x4e4] ;  /* 0x0004e40001b67983 */ /* 0x000f220000300800 */
[----:B-1----:R-:W-:-:S04]  /*ba40*/  IADD3 R6, P0, R5, R3, RZ ;  /* 0x0000000305067210 */ /* 0x002fc80007f1e0ff */
[----:B------:R-:W-:Y:S02]  /*ba50*/  LEA.HI.X.SX32 R7, R5, R2, 0x1, P0 ;  /* 0x0000000205077211 */ /* 0x000fe400000f0eff */
[----:B------:R-:W0:Y:S01]  /*ba60*/  S2R R5, SR_TID.X ;  /* 0x0000000000057919 */ /* 0x000e220000002100 */
[----:B------:R-:W-:-:S06]  /*ba70*/  PRMT R153, RZ, 0x7610, R153 ;  /* 0x00007610ff997816 */ /* 0x000fcc0000000099 */
[----:B------:R3:W4:Y:S01]  /*ba80*/  @!P1 LDG.E.U8 R153, desc[UR16][R6.64] ;  /* 0x0000001006999981 */ /* 0x000722000c1e1100 */
[----:B0-----:R-:W-:-:S04]  /*ba90*/  SHF.R.U32.HI R5, RZ, 0x6, R5 ;  /* 0x00000006ff057819 */ /* 0x001fc80000011605 */
[----:B------:R-:W-:-:S04]  /*baa0*/  SGXT.U32 R5, R5, 0x1 ;  /* 0x000000010505781a */ /* 0x000fc80000000000 */
[----:B------:R-:W-:-:S04]  /*bab0*/  LOP3.LUT R5, R5, 0x18, RZ, 0xfc, !PT ;  /* 0x0000001805057812 */ /* 0x000fc800078efcff */
[----:B------:R-:W-:Y:S02]  /*bac0*/  ISETP.GE.AND P1, PT, R5, UR7, PT ;  /* 0x0000000705007c0c */ /* 0x000fe4000bf26270 */
[----:B------:R-:W0:Y:S01]  /*bad0*/  S2R R5, SR_TID.X ;  /* 0x0000000000057919 */ /* 0x000e220000002100 */
[----:B------:R-:W-:Y:S02]  /*bae0*/  PRMT R154, RZ, 0x7610, R154 ;  /* 0x00007610ff9a7816 */ /* 0x000fe4000000009a */
[----:B0-----:R-:W-:-:S04]  /*baf0*/  SHF.R.U32.HI R5, RZ, 0x6, R5 ;  /* 0x00000006ff057819 */ /* 0x001fc80000011605 */
[----:B------:R-:W-:Y:S02]  /*bb00*/  SGXT.U32 R5, R5, 0x1 ;  /* 0x000000010505781a */ /* 0x000fe40000000000 */
[----:B---3--:R-:W-:Y:S02]  /*bb10*/  IADD3 R6, P0, R137, R3, RZ ;  /* 0x0000000389067210 */ /* 0x008fe40007f1e0ff */
[----:B------:R-:W-:Y:S02]  /*bb20*/  LOP3.LUT R5, R5, 0x1a, RZ, 0xfc, !PT ;  /* 0x0000001a05057812 */ /* 0x000fe400078efcff */
[----:B------:R-:W-:Y:S02]  /*bb30*/  LEA.HI.X.SX32 R7, R137, R2, 0x1, P0 ;  /* 0x0000000289077211 */ /* 0x000fe400000f0eff */
[----:B------:R-:W-:Y:S01]  /*bb40*/  PRMT R156, RZ, 0x7610, R156 ;  /* 0x00007610ff9c7816 */ /* 0x000fe2000000009c */
[----:B------:R-:W3:Y:S04]  /*bb50*/  LDL R137, [R1+0x4c8] ;  /* 0x0004c80001897983 */ /* 0x000ee80000100800 */
[----:B------:R0:W3:Y:S01]  /*bb60*/  @!P1 LDG.E.U8 R154, desc[UR16][R6.64] ;  /* 0x00000010069a9981 */ /* 0x0000e2000c1e1100 */
[----:B------:R-:W-:-:S02]  /*bb70*/  ISETP.GE.AND P1, PT, R5, UR7, PT ;  /* 0x0000000705007c0c */ /* 0x000fc4000bf26270 */
[----:B------:R-:W1:Y:S02]  /*bb80*/  S2R R5, SR_TID.X ;  /* 0x0000000000057919 */ /* 0x000e640000002100 */
[----:B-1----:R-:W-:-:S04]  /*bb90*/  SHF.R.U32.HI R5, RZ, 0x6, R5 ;  /* 0x00000006ff057819 */ /* 0x002fc80000011605 */
[----:B------:R-:W-:-:S04]  /*bba0*/  SGXT.U32 R5, R5, 0x1 ;  /* 0x000000010505781a */ /* 0x000fc80000000000 */
[----:B------:R-:W-:Y:S02]  /*bbb0*/  LOP3.LUT R5, R5, 0x1c, RZ, 0xfc, !PT ;  /* 0x0000001c05057812 */ /* 0x000fe400078efcff */
[----:B0-----:R-:W-:-:S04]  /*bbc0*/  IADD3 R6, P0, R136, R3, RZ ;  /* 0x0000000388067210 */ /* 0x001fc80007f1e0ff */
[----:B------:R-:W-:Y:S02]  /*bbd0*/  LEA.HI.X.SX32 R7, R136, R2, 0x1, P0 ;  /* 0x0000000288077211 */ /* 0x000fe400000f0eff */
[----:B------:R-:W0:Y:S03]  /*bbe0*/  S2R R136, SR_TID.X ;  /* 0x0000000000887919 */ /* 0x000e260000002100 */
[----:B------:R2:W3:Y:S01]  /*bbf0*/  @!P1 LDG.E.U8 R156, desc[UR16][R6.64] ;  /* 0x00000010069c9981 */ /* 0x0004e2000c1e1100 */
[----:B------:R-:W-:-:S03]  /*bc00*/  ISETP.GE.AND P1, PT, R5, UR7, PT ;  /* 0x0000000705007c0c */ /* 0x000fc6000bf26270 */
[----:B------:R-:W3:Y:S01]  /*bc10*/  LDL.LU R5, [R1+0x4d4] ;  /* 0x0004d40001057983 */ /* 0x000ee20000300800 */
[----:B--2---:R-:W-:-:S04]  /*bc20*/  IADD3 R6, P0, R140, R3, RZ ;  /* 0x000000038c067210 */ /* 0x004fc80007f1e0ff */
[----:B------:R-:W-:Y:S02]  /*bc30*/  LEA.HI.X.SX32 R7, R140, R2, 0x1, P0 ;  /* 0x000000028c077211 */ /* 0x000fe400000f0eff */
[----:B------:R-:W1:Y:S01]  /*bc40*/  LDC R140, c[0x0][0x238] ;  /* 0x00008e00ff8c7b82 */ /* 0x000e620000000800 */
[----:B------:R-:W-:-:S06]  /*bc50*/  PRMT R157, RZ, 0x7610, R157 ;  /* 0x00007610ff9d7816 */ /* 0x000fcc000000009d */
[----:B------:R2:W3:Y:S01]  /*bc60*/  @!P1 LDG.E.U8 R157, desc[UR16][R6.64] ;  /* 0x00000010069d9981 */ /* 0x0004e2000c1e1100 */
[----:B0-----:R-:W-:-:S04]  /*bc70*/  LEA.HI R136, R136, 0x1e, RZ, 0x1a ;  /* 0x0000001e88887811 */ /* 0x001fc800078fd0ff */
[C---:B------:R-:W-:Y:S01]  /*bc80*/  ISETP.GE.AND P1, PT, R136.reuse, UR7, PT ;  /* 0x0000000788007c0c */ /* 0x040fe2000bf26270 */
[----:B-1----:R-:W-:Y:S01]  /*bc90*/  IMAD R140, R136, R140, RZ ;  /* 0x0000008c888c7224 */ /* 0x002fe200078e02ff */
[----:B------:R-:W-:Y:S01]  /*bca0*/  PRMT R161, RZ, 0x7610, R161 ;  /* 0x00007610ffa17816 */ /* 0x000fe200000000a1 */
[----:B------:R-:W3:Y:S03]  /*bcb0*/  LDL R136, [R1+0x4b8] ;  /* 0x0004b80001887983 */ /* 0x000ee60000100800 */
[----:B--2---:R-:W-:-:S04]  /*bcc0*/  IADD3 R6, P0, R140, R3, RZ ;  /* 0x000000038c067210 */ /* 0x004fc80007f1e0ff */
[----:B------:R-:W-:Y:S01]  /*bcd0*/  LEA.HI.X.SX32 R7, R140, R2, 0x1, P0 ;  /* 0x000000028c077211 */ /* 0x000fe200000f0eff */
[----:B------:R-:W-:Y:S04]  /*bce0*/  STL [R1+0x588], R3 ;  /* 0x0005880301007387 */ /* 0x000fe80000100800 */
[----:B------:R4:W2:Y:S01]  /*bcf0*/  @!P1 LDG.E.U8 R161, desc[UR16][R6.64] ;  /* 0x0000001006a19981 */ /* 0x0008a2000c1e1100 */
[----:B------:R-:W-:-:S03]  /*bd00*/  ISETP.GE.AND P0, PT, R4, UR7, PT ;  /* 0x0000000704007c0c */ /* 0x000fc6000bf06270 */
[----:B------:R-:W-:Y:S04]  /*bd10*/  STL [R1+0x574], R2 ;  /* 0x0005740201007387 */ /* 0x000fe80000100800 */
[----:B------:R-:W2:Y:S04]  /*bd20*/  LDL R142, [R1+0x4a8] ;  /* 0x0004a800018e7983 */ /* 0x000ea80000100800 */
[----:B------:R-:W2:Y:S01]  /*bd30*/  LDL R4, [R1+0x4a4] ;  /* 0x0004a40001047983 */ /* 0x000ea20000100800 */
[----:B------:R-:W-:Y:S01]  /*bd40*/  BAR.SYNC.DEFER_BLOCKING 0x0 ;  /* 0x0000000000007b1d */ /* 0x000fe20000010000 */
[----:B----4-:R-:W-:-:S05]  /*bd50*/  IADD3 R6, P1, R0, R139, RZ ;  /* 0x0000008b00067210 */ /* 0x010fca0007f3e0ff */
[----:B------:R-:W-:Y:S01]  /*bd60*/  IMAD.X R7, R179, 0x1, R182, P1 ;  /* 0x00000001b3077824 */ /* 0x000fe200008e06b6 */
[----:B------:R0:W-:Y:S04]  /*bd70*/  STL [R1+0x578], R182 ;  /* 0x000578b601007387 */ /* 0x0001e80000100800 */
[----:B0-----:R-:W4:Y:S01]  /*bd80*/  LDL.LU R182, [R1+0x4c4] ;  /* 0x0004c40001b67983 */ /* 0x001f220000300800 */
[----:B------:R-:W-:-:S03]  /*bd90*/  PRMT R162, RZ, 0x7610, R162 ;  /* 0x00007610ffa27816 */ /* 0x000fc600000000a2 */
[----:B------:R-:W2:Y:S04]  /*bda0*/  LDL R3, [R1+0x498] ;  /* 0x0004980001037983 */ /* 0x000ea80000100800 */
[----:B------:R0:W2:Y:S04]  /*bdb0*/  @!P0 LDG.E.U8 R162, desc[UR16][R6.64] ;  /* 0x0000001006a28981 */ /* 0x0000a8000c1e1100 */
[----:B------:R-:W2:Y:S01]  /*bdc0*/  LDL R2, [R1+0x494] ;  /* 0x0004940001027983 */ /* 0x000ea20000100800 */
[----:B0-----:R-:W-:Y:S02]  /*bdd0*/  IADD3 R6, P1, R0, R138, RZ ;  /* 0x0000008a00067210 */ /* 0x001fe40007f3e0ff */
[----:B------:R-:W-:-:S02]  /*bde0*/  PRMT R163, RZ, 0x7610, R163 ;  /* 0x00007610ffa37816 */ /* 0x000fc400000000a3 */
[----:B------:R-:W-:Y:S01]  /*bdf0*/  PRMT R164, RZ, 0x7610, R164 ;  /* 0x00007610ffa47816 */ /* 0x000fe200000000a4 */
[----:B---3--:R-:W-:Y:S01]  /*be00*/  IMAD.X R7, R179, 0x1, R5, P1 ;  /* 0x00000001b3077824 */ /* 0x008fe200008e0605 */
[----:B------:R0:W-:Y:S04]  /*be10*/  STL [R1+0x580], R5 ;  /* 0x0005800501007387 */ /* 0x0001e80000100800 */
[----:B------:R1:W3:Y:S04]  /*be20*/  @!P0 LDG.E.U8 R163, desc[UR16][R6.64] ;  /* 0x0000001006a38981 */ /* 0x0002e8000c1e1100 */
[----:B0-----:R-:W2:Y:S04]  /*be30*/  LDL.LU R5, [R1+0x4b4] ;  /* 0x0004b40001057983 */ /* 0x001ea80000300800 */
[----:B------:R-:W3:Y:S04]  /*be40*/  LDL R141, [R1+0x488] ;  /* 0x00048800018d7983 */ /* 0x000ee80000100800 */
[----:B------:R-:W3:Y:S01]  /*be50*/  LDL R140, [R1+0x484] ;  /* 0x00048400018c7983 */ /* 0x000ee20000100800 */
[----:B-1----:R-:W-:-:S03]  /*be60*/  IADD3 R6, P1, R0, R137, RZ ;  /* 0x0000008900067210 */ /* 0x002fc60007f3e0ff */
[----:B----4-:R-:W-:Y:S04]  /*be70*/  STL [R1+0x584], R182 ;  /* 0x000584b601007387 */ /* 0x010fe80000100800 */
[----:B------:R-:W4:Y:S04]  /*be80*/  LDL R139, [R1+0x478] ;  /* 0x00047800018b7983 */ /* 0x000f280000100800 */
[----:B------:R-:W4:Y:S04]  /*be90*/  LDL R138, [R1+0x474] ;  /* 0x00047400018a7983 */ /* 0x000f280000100800 */
[----:B------:R-:W4:Y:S01]  /*bea0*/  LDL R137, [R1+0x468] ;  /* 0x0004680001897983 */ /* 0x000f220000100800 */
[----:B------:R-:W-:-:S05]  /*beb0*/  IMAD.X R7, R179, 0x1, R182, P1 ;  /* 0x00000001b3077824 */ /* 0x000fca00008e06b6 */
[----:B------:R0:W4:Y:S02]  /*bec0*/  @!P0 LDG.E.U8 R164, desc[UR16][R6.64] ;  /* 0x0000001006a48981 */ /* 0x000124000c1e1100 */
[----:B0-----:R-:W-:Y:S02]  /*bed0*/  IADD3 R6, P1, R0, R136, RZ ;  /* 0x0000008800067210 */ /* 0x001fe40007f3e0ff */
[----:B------:R-:W4:Y:S01]  /*bee0*/  LDL R136, [R1+0x464] ;  /* 0x0004640001887983 */ /* 0x000f220000100800 */
[----:B------:R-:W-:Y:S02]  /*bef0*/  PRMT R165, RZ, 0x7610, R165 ;  /* 0x00007610ffa57816 */ /* 0x000fe400000000a5 */
[----:B------:R-:W-:Y:S02]  /*bf00*/  PRMT R181, RZ, 0x7610, R181 ;  /* 0x00007610ffb57816 */ /* 0x000fe400000000b5 */
[----:B------:R-:W-:Y:S02]  /*bf10*/  PRMT R160, RZ, 0x7610, R160 ;  /* 0x00007610ffa07816 */ /* 0x000fe400000000a0 */
[----:B------:R-:W-:-:S02]  /*bf20*/  PRMT R159, RZ, 0x7610, R159 ;  /* 0x00007610ff9f7816 */ /* 0x000fc4000000009f */
[----:B------:R-:W-:Y:S02]  /*bf30*/  PRMT R158, RZ, 0x7610, R158 ;  /* 0x00007610ff9e7816 */ /* 0x000fe4000000009e */
[----:B------:R-:W-:Y:S01]  /*bf40*/  PRMT R155, RZ, 0x7610, R155 ;  /* 0x00007610ff9b7816 */ /* 0x000fe2000000009b */
[----:B--2---:R-:W-:-:S05]  /*bf50*/  IMAD.X R7, R179, 0x1, R5, P1 ;  /* 0x00000001b3077824 */ /* 0x004fca00008e0605 */
[----:B------:R0:W2:Y:S02]  /*bf60*/  @!P0 LDG.E.U8 R165, desc[UR16][R6.64] ;  /* 0x0000001006a58981 */ /* 0x0000a4000c1e1100 */
[----:B0-----:R-:W-:-:S05]  /*bf70*/  IADD3 R6, P1, R0, R185, RZ ;  /* 0x000000b900067210 */ /* 0x001fca0007f3e0ff */
[----:B------:R-:W-:Y:S01]  /*bf80*/  IMAD.X R7, R179, 0x1, R184, P1 ;  /* 0x00000001b3077824 */ /* 0x000fe200008e06b8 */
[----:B------:R0:W-:Y:S04]  /*bf90*/  STL [R1+0x58c], R5 ;  /* 0x00058c0501007387 */ /* 0x0001e80000100800 */
[----:B------:R1:W2:Y:S04]  /*bfa0*/  @!P0 LDG.E.U8 R181, desc[UR16][R6.64] ;  /* 0x0000001006b58981 */ /* 0x0002a8000c1e1100 */
[----:B0-----:R-:W2:Y:S01]  /*bfb0*/  LDL R5, [R1+0x458] ;  /* 0x0004580001057983 */ /* 0x001ea20000100800 */
[----:B-1----:R-:W-:-:S02]  /*bfc0*/  IADD3 R6, P1, R0, R142, RZ ;  /* 0x0000008e00067210 */ /* 0x002fc40007f3e0ff */
[----:B------:R-:W-:Y:S01]  /*bfd0*/  PRMT R152, RZ, 0x7610, R152 ;  /* 0x00007610ff987816 */ /* 0x000fe20000000098 */
[----:B------:R-:W2:Y:S02]  /*bfe0*/  LDL R142, [R1+0x408] ;  /* 0x00040800018e7983 */ /* 0x000ea40000100800 */
[----:B------:R-:W-:Y:S02]  /*bff0*/  IMAD.X R7, R179, 0x1, R4, P1 ;  /* 0x00000001b3077824 */ /* 0x000fe400008e0604 */
[----:B------:R-:W2:Y:S04]  /*c000*/  LDL R4, [R1+0x454] ;  /* 0x0004540001047983 */ /* 0x000ea80000100800 */
[----:B------:R0:W2:Y:S02]  /*c010*/  @!P0 LDG.E.U8 R160, desc[UR16][R6.64] ;  /* 0x0000001006a08981 */ /* 0x0000a4000c1e1100 */
[----:B0-----:R-:W-:-:S02]  /*c020*/  IADD3 R6, P1, R0, R3, RZ ;  /* 0x0000000300067210 */ /* 0x001fc40007f3e0ff */
[----:B------:R-:W2:Y:S03]  /*c030*/  LDL R3, [R1+0x448] ;  /* 0x0004480001037983 */ /* 0x000ea60000100800 */
[----:B------:R-:W-:Y:S02]  /*c040*/  IMAD.X R7, R179, 0x1, R2, P1 ;  /* 0x00000001b3077824 */ /* 0x000fe400008e0602 */
[----:B------:R-:W2:Y:S04]  /*c050*/  LDL R2, [R1+0x444] ;  /* 0x0004440001027983 */ /* 0x000ea80000100800 */
[----:B------:R3:W2:Y:S02]  /*c060*/  @!P0 LDG.E.U8 R159, desc[UR16][R6.64] ;  /* 0x00000010069f8981 */ /* 0x0006a4000c1e1100 */
[----:B---3--:R-:W-:-:S02]  /*c070*/  IADD3 R6, P1, R0, R141, RZ ;  /* 0x0000008d00067210 */ /* 0x008fc40007f3e0ff */
[----:B------:R-:W3:Y:S03]  /*c080*/  LDL R141, [R1+0x438] ;  /* 0x00043800018d7983 */ /* 0x000ee60000100800 */
[----:B------:R-:W-:Y:S02]  /*c090*/  IMAD.X R7, R179, 0x1, R140, P1 ;  /* 0x00000001b3077824 */ /* 0x000fe400008e068c */
[----:B------:R-:W3:Y:S04]  /*c0a0*/  LDL R140, [R1+0x434] ;  /* 0x00043400018c7983 */ /* 0x000ee80000100800 */
[----:B------:R4:W3:Y:S02]  /*c0b0*/  @!P0 LDG.E.U8 R158, desc[UR16][R6.64] ;  /* 0x00000010069e8981 */ /* 0x0008e4000c1e1100 */
[----:B----4-:R-:W-:-:S02]  /*c0c0*/  IADD3 R6, P1, R0, R139, RZ ;  /* 0x0000008b00067210 */ /* 0x010fc40007f3e0ff */
[----:B------:R-:W4:Y:S03]  /*c0d0*/  LDL R139, [R1+0x428] ;  /* 0x00042800018b7983 */ /* 0x000f260000100800 */
[----:B------:R-:W-:Y:S02]  /*c0e0*/  IMAD.X R7, R179, 0x1, R138, P1 ;  /* 0x00000001b3077824 */ /* 0x000fe400008e068a */
[----:B------:R-:W4:Y:S04]  /*c0f0*/  LDL R138, [R1+0x424] ;  /* 0x00042400018a7983 */ /* 0x000f280000100800 */
[----:B------:R0:W4:Y:S02]  /*c100*/  @!P0 LDG.E.U8 R155, desc[UR16][R6.64] ;  /* 0x00000010069b8981 */ /* 0x000124000c1e1100 */
[----:B0-----:R-:W-:-:S02]  /*c110*/  IADD3 R6, P1, R0, R137, RZ ;  /* 0x0000008900067210 */ /* 0x001fc40007f3e0ff */
[----:B------:R-:W4:Y:S03]  /*c120*/  LDL R137, [R1+0x418] ;  /* 0x0004180001897983 */ /* 0x000f260000100800 */
[----:B------:R-:W-:Y:S02]  /*c130*/  IMAD.X R7, R179, 0x1, R136, P1 ;  /* 0x00000001b3077824 */ /* 0x000fe400008e0688 */
[----:B------:R-:W4:Y:S04]  /*c140*/  LDL R136, [R1+0x414] ;  /* 0x0004140001887983 */ /* 0x000f280000100800 */
[----:B------:R2:W4:Y:S01]  /*c150*/  @!P0 LDG.E.U8 R152, desc[UR16][R6.64] ;  /* 0x0000001006988981 */ /* 0x000522000c1e1100 */
[----:B------:R-:W-:-:S02]  /*c160*/  PRMT R21, RZ, 0x7610, R21 ;  /* 0x00007610ff157816 */ /* 0x000fc40000000015 */
[----:B------:R-:W-:Y:S02]  /*c170*/  PRMT R18, RZ, 0x7610, R18 ;  /* 0x00007610ff127816 */ /* 0x000fe40000000012 */
[----:B------:R-:W-:Y:S01]  /*c180*/  PRMT R17, RZ, 0x7610, R17 ;  /* 0x00007610ff117816 */ /* 0x000fe20000000011 */
[----:B------:R0:W-:Y:S02]  /*c190*/  STS.U8 [R8+UR6+0x400c], R16 ;  /* 0x00400c1008007988 */ /* 0x0001e40008000006 */
[----:B0-----:R-:W-:Y:S02]  /*c1a0*/  PRMT R16, RZ, 0x7610, R16 ;  /* 0x00007610ff107816 */ /* 0x001fe40000000010 */
[----:B--2---:R-:W-:Y:S02]  /*c1b0*/  IADD3 R6, P1, R0, R5, RZ ;  /* 0x0000000500067210 */ /* 0x004fe40007f3e0ff */
[----:B------:R-:W2:Y:S03]  /*c1c0*/  LDL R5, [R1+0x404] ;  /* 0x0004040001057983 */ /* 0x000ea60000100800 */
[----:B------:R-:W-:-:S02]  /*c1d0*/  IMAD.X R7, R179, 0x1, R4, P1 ;  /* 0x00000001b3077824 */ /* 0x000fc400008e0604 */
[----:B------:R-:W2:Y:S04]  /*c1e0*/  LDL R4, [R1+0x3f8] ;  /* 0x0003f80001047983 */ /* 0x000ea80000100800 */
[----:B------:R0:W2:Y:S02]  /*c1f0*/  @!P0 LDG.E.U8 R21, desc[UR16][R6.64] ;  /* 0x0000001006158981 */ /* 0x0000a4000c1e1100 */
[----:B0-----:R-:W-:Y:S02]  /*c200*/  IADD3 R6, P1, R0, R3, RZ ;  /* 0x0000000300067210 */ /* 0x001fe40007f3e0ff */
[----:B------:R-:W2:Y:S03]  /*c210*/  LDL R3, [R1+0x3f4] ;  /* 0x0003f40001037983 */ /* 0x000ea60000100800 */
[----:B------:R-:W-:-:S02]  /*c220*/  IMAD.X R7, R179, 0x1, R2, P1 ;  /* 0x00000001b3077824 */ /* 0x000fc400008e0602 */
[----:B------:R-:W2:Y:S04]  /*c230*/  LDL R2, [R1+0x520] ;  /* 0x0005200001027983 */ /* 0x000ea80000100800 */
[----:B------:R3:W2:Y:S02]  /*c240*/  @!P0 LDG.E.U8 R18, desc[UR16][R6.64] ;  /* 0x0000001006128981 */ /* 0x0006a4000c1e1100 */
[----:B---3--:R-:W-:Y:S02]  /*c250*/  IADD3 R6, P1, R0, R141, RZ ;  /* 0x0000008d00067210 */ /* 0x008fe40007f3e0ff */
[----:B------:R-:W3:Y:S03]  /*c260*/  LDL R141, [R1+0x3e8] ;  /* 0x0003e800018d7983 */ /* 0x000ee60000100800 */
[----:B------:R-:W-:-:S02]  /*c270*/  IMAD.X R7, R179, 0x1, R140, P1 ;  /* 0x00000001b3077824 */ /* 0x000fc400008e068c */
[----:B------:R-:W3:Y:S04]  /*c280*/  LDL R140, [R1+0x3e4] ;  /* 0x0003e400018c7983 */ /* 0x000ee80000100800 */
[----:B------:R4:W3:Y:S02]  /*c290*/  @!P0 LDG.E.U8 R17, desc[UR16][R6.64] ;  /* 0x0000001006118981 */ /* 0x0008e4000c1e1100 */
[----:B----4-:R-:W-:Y:S02]  /*c2a0*/  IADD3 R6, P1, R0, R139, RZ ;  /* 0x0000008b00067210 */ /* 0x010fe40007f3e0ff */
[----:B------:R-:W4:Y:S03]  /*c2b0*/  LDL R139, [R1+0x3d8] ;  /* 0x0003d800018b7983 */ /* 0x000f260000100800 */
[----:B------:R-:W-:-:S02]  /*c2c0*/  IMAD.X R7, R179, 0x1, R138, P1 ;  /* 0x00000001b3077824 */ /* 0x000fc400008e068a */
[----:B------:R-:W4:Y:S04]  /*c2d0*/  LDL R138, [R1+0x3d4] ;  /* 0x0003d400018a7983 */ /* 0x000f280000100800 */
[----:B------:R0:W4:Y:S04]  /*c2e0*/  @!P0 LDG.E.U8 R16, desc[UR16][R6.64] ;  /* 0x0000001006108981 */ /* 0x000128000c1e1100 */
[----:B------:R-:W-:Y:S04]  /*c2f0*/  STL [R1+0x57c], R8 ;  /* 0x00057c0801007387 */ /* 0x000fe80000100800 */
[----:B------:R1:W-:Y:S01]  /*c300*/  STS.U8 [R8+UR6+0x4000], R15 ;  /* 0x0040000f08007988 */ /* 0x0003e20008000006 */
[----:B0-----:R-:W-:-:S03]  /*c310*/  IADD3 R6, P1, R0, R137, RZ ;  /* 0x0000008900067210 */ /* 0x001fc60007f3e0ff */
[----:B------:R-:W4:Y:S02]  /*c320*/  LDL R137, [R1+0x3c8] ;  /* 0x0003c80001897983 */ /* 0x000f240000100800 */
[----:B------:R-:W-:Y:S02]  /*c330*/  IMAD.X R7, R179, 0x1, R136, P1 ;  /* 0x00000001b3077824 */ /* 0x000fe400008e0688 */
[----:B------:R0:W-:Y:S04]  /*c340*/  STS.U8 [R8+UR6+0x4002], R14 ;  /* 0x0040020e08007988 */ /* 0x0001e80008000006 */
[----:B------:R-:W4:Y:S01]  /*c350*/  LDL R136, [R1+0x3c4] ;  /* 0x0003c40001887983 */ /* 0x000f220000100800 */
[----:B-1----:R-:W-:-:S03]  /*c360*/  PRMT R15, RZ, 0x7610, R15 ;  /* 0x00007610ff0f7816 */ /* 0x002fc6000000000f */
[----:B------:R1:W-:Y:S04]  /*c370*/  STS.U8 [R8+UR6+0x4004], R13 ;  /* 0x0040040d08007988 */ /* 0x0003e80008000006 */
[----:B------:R1:W4:Y:S01]  /*c380*/  @!P0 LDG.E.U8 R15, desc[UR16][R6.64] ;  /* 0x00000010060f8981 */ /* 0x000322000c1e1100 */
[----:B0-----:R-:W-:-:S03]  /*c390*/  PRMT R14, RZ, 0x7610, R14 ;  /* 0x00007610ff0e7816 */ /* 0x001fc6000000000e */
[----:B------:R0:W-:Y:S04]  /*c3a0*/  STS.U8 [R8+UR6+0x4006], R12 ;  /* 0x0040060c08007988 */ /* 0x0001e80008000006 */
[----:B------:R0:W-:Y:S01]  /*c3b0*/  STS.U8 [R8+UR6+0x4008], R11 ;  /* 0x0040080b08007988 */ /* 0x0001e20008000006 */
[----:B-1----:R-:W-:-:S03]  /*c3c0*/  IADD3 R6, P1, R0, R142, RZ ;  /* 0x0000008e00067210 */ /* 0x002fc60007f3e0ff */
[----:B------:R-:W-:Y:S04]  /*c3d0*/  STS.U8 [R8+UR6+0x400a], R10 ;  /* 0x00400a0a08007988 */ /* 0x000fe80008000006 */
[----:B------:R1:W-:Y:S01]  /*c3e0*/  STS.U8 [R8+UR6+0x400e], R19 ;  /* 0x00400e1308007988 */ /* 0x0003e20008000006 */
[----:B------:R-:W-:Y:S02]  /*c3f0*/  PRMT R13, RZ, 0x7610, R13 ;  /* 0x00007610ff0d7816 */ /* 0x000fe4000000000d */
[----:B0-----:R-:W-:Y:S01]  /*c400*/  PRMT R12, RZ, 0x7610, R12 ;  /* 0x00007610ff0c7816 */ /* 0x001fe2000000000c */
[----:B------:R-:W4:Y:S01]  /*c410*/  LDL R143, [R1+0x394] ;  /* 0x00039400018f7983 */ /* 0x000f220000100800 */
[----:B------:R-:W-:-:S03]  /*c420*/  PRMT R11, RZ, 0x7610, R11 ;  /* 0x00007610ff0b7816 */ /* 0x000fc6000000000b */
[----:B------:R-:W4:Y:S04]  /*c430*/  LDL R142, [R1+0x378] ;  /* 0x00037800018e7983 */ /* 0x000f280000100800 */
[----:B-1----:R-:W4:Y:S01]  /*c440*/  LDL R8, [R1+0x3b8] ;  /* 0x0003b80001087983 */ /* 0x002f220000100800 */
[----:B--2---:R-:W-:-:S03]  /*c450*/  IMAD.X R7, R179, 0x1, R5, P1 ;  /* 0x00000001b3077824 */ /* 0x004fc600008e0605 */
        /* <DEDUP_REMOVED lines=15> */
[----:B------:R-:W3:Y:S04]  /*c550*/  LDL R138, [R1+0x388] ;  /* 0x00038800018a7983 */ /* 0x000ee80000100800 */
[----:B------:R0:W3:Y:S02]  /*c560*/  @!P0 LDG.E.U8 R11, desc[UR16][R6.64] ;  /* 0x00000010060b8981 */ /* 0x0000e4000c1e1100 */
[----:B0-----:R-:W-:Y:S02]  /*c570*/  IADD3 R6, P1, R0, R137, RZ ;  /* 0x0000008900067210 */ /* 0x001fe40007f3e0ff */
[----:B------:R-:W3:Y:S03]  /*c580*/  LDL R137, [R1+0x384] ;  /* 0x0003840001897983 */ /* 0x000ee60000100800 */
[----:B------:R-:W-:-:S02]  /*c590*/  IMAD.X R7, R179, 0x1, R136, P1 ;  /* 0x00000001b3077824 */ /* 0x000fc400008e0688 */
[----:B------:R-:W3:Y:S01]  /*c5a0*/  LDL R136, [R1+0x374] ;  /* 0x0003740001887983 */ /* 0x000ee20000100800 */
[----:B------:R-:W-:-:S06]  /*c5b0*/  PRMT R10, RZ, 0x7610, R10 ;  /* 0x00007610ff0a7816 */ /* 0x000fcc000000000a */
[----:B------:R0:W3:Y:S04]  /*c5c0*/  @!P0 LDG.E.U8 R10, desc[UR16][R6.64] ;  /* 0x00000010060a8981 */ /* 0x0000e8000c1e1100 */
[----:B------:R1:W-:Y:S02]  /*c5d0*/  STS.U8 [R2+UR6+0x4000], R20 ;  /* 0x0040001402007988 */ /* 0x0003e40008000006 */
[----:B-1----:R-:W-:Y:S02]  /*c5e0*/  PRMT R20, RZ, 0x7610, R20 ;  /* 0x00007610ff147816 */ /* 0x002fe40000000014 */
[----:B0-----:R-:W-:Y:S01]  /*c5f0*/  IADD3 R6, P1, R0, R8, RZ ;  /* 0x0000000800067210 */ /* 0x001fe20007f3e0ff */
[----:B------:R-:W-:Y:S04]  /*c600*/  STS.U8 [R2+UR6+0x4002], R22 ;  /* 0x0040021602007988 */ /* 0x000fe80008000006 */
[----:B------:R0:W-:Y:S04]  /*c610*/  STS.U8 [R2+UR6+0x4004], R23 ;  /* 0x0040041702007988 */ /* 0x0001e80008000006 */
[----:B------:R-:W-:Y:S01]  /*c620*/  STS.U8 [R2+UR6+0x4006], R153 ;  /* 0x0040069902007988 */ /* 0x000fe20008000006 */
[----:B0-----:R-:W-:-:S03]  /*c630*/  PRMT R23, RZ, 0x7610, R23 ;  /* 0x00007610ff177816 */ /* 0x001fc60000000017 */
[----:B------:R0:W-:Y:S04]  /*c640*/  STS.U8 [R2+UR6+0x4008], R154 ;  /* 0x0040089a02007988 */ /* 0x0001e80008000006 */
[----:B------:R-:W-:Y:S04]  /*c650*/  STS.U8 [R2+UR6+0x400a], R156 ;  /* 0x00400a9c02007988 */ /* 0x000fe80008000006 */
[----:B------:R1:W-:Y:S01]  /*c660*/  STS.U8 [R2+UR6+0x400c], R157 ;  /* 0x00400c9d02007988 */ /* 0x0003e20008000006 */
[----:B0-----:R-:W-:-:S03]  /*c670*/  PRMT R154, RZ, 0x7610, R154 ;  /* 0x00007610ff9a7816 */ /* 0x001fc6000000009a */
[----:B------:R-:W-:Y:S01]  /*c680*/  STS.U8 [R2+UR6+0x400e], R161 ;  /* 0x00400ea102007988 */ /* 0x000fe20008000006 */
[----:B-1----:R-:W-:-:S03]  /*c690*/  PRMT R157, RZ, 0x7610, R157 ;  /* 0x00007610ff9d7816 */ /* 0x002fc6000000009d */
[----:B------:R0:W-:Y:S02]  /*c6a0*/  STS.U8 [R180+UR6], R162 ;  /* 0x000000a2b4007988 */ /* 0x0001e40008000006 */
[----:B0-----:R-:W-:Y:S01]  /*c6b0*/  PRMT R162, RZ, 0x7610, R162 ;  /* 0x00007610ffa27816 */ /* 0x001fe200000000a2 */
[----:B--2---:R-:W-:Y:S02]  /*c6c0*/  IMAD.X R7, R179, 0x1, R5, P1 ;  /* 0x00000001b3077824 */ /* 0x004fe400008e0605 */
[----:B------:R-:W2:Y:S04]  /*c6d0*/  LDL.LU R5, [R1+0x49c] ;  /* 0x00049c0001057983 */ /* 0x000ea80000300800 */
[----:B------:R0:W2:Y:S02]  /*c6e0*/  @!P0 LDG.E.U8 R20, desc[UR16][R6.64] ;  /* 0x0000001006148981 */ /* 0x0000a4000c1e1100 */
[----:B0-----:R-:W-:-:S05]  /*c6f0*/  IADD3 R6, P1, R0, R4, RZ ;  /* 0x0000000400067210 */ /* 0x001fca0007f3e0ff */
[----:B------:R-:W-:Y:S02]  /*c700*/  IMAD.X R7, R179, 0x1, R3, P1 ;  /* 0x00000001b3077824 */ /* 0x000fe400008e0603 */
[----:B------:R-:W2:Y:S04]  /*c710*/  LDL.LU R3, [R1+0x4e0] ;  /* 0x0004e00001037983 */ /* 0x000ea80000300800 */
[----:B------:R4:W2:Y:S04]  /*c720*/  @!P0 LDG.E.U8 R23, desc[UR16][R6.64] ;  /* 0x0000001006178981 */ /* 0x0008a8000c1e1100 */
[----:B------:R-:W2:Y:S04]  /*c730*/  LDL.LU R182, [R1+0x4ac] ;  /* 0x0004ac0001b67983 */ /* 0x000ea80000300800 */
[----:B------:R-:W2:Y:S04]  /*c740*/  LDL.LU R8, [R1+0x4bc] ;  /* 0x0004bc0001087983 */ /* 0x000ea80000300800 */
[----:B------:R-:W2:Y:S04]  /*c750*/  LDL.LU R2, [R1+0x4cc] ;  /* 0x0004cc0001027983 */ /* 0x000ea80000300800 */
[----:B------:R-:W2:Y:S04]  /*c760*/  LDL.LU R4, [R1+0x4dc] ;  /* 0x0004dc0001047983 */ /* 0x000ea80000300800 */
[----:B------:R-:W2:Y:S04]  /*c770*/  LDL R146, [R1+0x344] ;  /* 0x0003440001927983 */ /* 0x000ea80000100800 */
[----:B------:R-:W2:Y:S04]  /*c780*/  LDL R145, [R1+0x338] ;  /* 0x0003380001917983 */ /* 0x000ea80000100800 */
[----:B------:R-:W2:Y:S01]  /*c790*/  LDL R144, [R1+0x328] ;  /* 0x0003280001907983 */ /* 0x000ea20000100800 */
[----:B----4-:R-:W-:-:S03]  /*c7a0*/  IADD3 R6, P1, R0, R139, RZ ;  /* 0x0000008b00067210 */ /* 0x010fc60007f3e0ff */
[----:B------:R-:W4:Y:S02]  /*c7b0*/  LDL R139, [R1+0x358] ;  /* 0x00035800018b7983 */ /* 0x000f240000100800 */
[----:B------:R-:W-:Y:S02]  /*c7c0*/  IMAD.X R7, R179, 0x1, R143, P1 ;  /* 0x00000001b3077824 */ /* 0x000fe400008e068f */
[----:B------:R0:W-:Y:S04]  /*c7d0*/  STS.U8 [R180+UR6+0x200], R164 ;  /* 0x000200a4b4007988 */ /* 0x0001e80008000006 */
[----:B------:R3:W2:Y:S04]  /*c7e0*/  @!P0 LDG.E.U8 R154, desc[UR16][R6.64] ;  /* 0x00000010069a8981 */ /* 0x0006a8000c1e1100 */
[----:B------:R-:W2:Y:S01]  /*c7f0*/  LDL R143, [R1+0x314] ;  /* 0x00031400018f7983 */ /* 0x000ea20000100800 */
[----:B---3--:R-:W-:-:S03]  /*c800*/  IADD3 R6, P1, R0, R138, RZ ;  /* 0x0000008a00067210 */ /* 0x008fc60007f3e0ff */
[----:B------:R-:W3:Y:S02]  /*c810*/  LDL R138, [R1+0x354] ;  /* 0x00035400018a7983 */ /* 0x000ee40000100800 */
[----:B------:R-:W-:Y:S02]  /*c820*/  IMAD.X R7, R179, 0x1, R137, P1 ;  /* 0x00000001b3077824 */ /* 0x000fe400008e0689 */
[----:B------:R-:W2:Y:S04]  /*c830*/  LDL R137, [R1+0x348] ;  /* 0x0003480001897983 */ /* 0x000ea80000100800 */
[----:B------:R1:W2:Y:S02]  /*c840*/  @!P0 LDG.E.U8 R157, desc[UR16][R6.64] ;  /* 0x00000010069d8981 */ /* 0x0002a4000c1e1100 */
[----:B-1----:R-:W-:-:S02]  /*c850*/  IADD3 R6, P1, R0, R142, RZ ;  /* 0x0000008e00067210 */ /* 0x002fc40007f3e0ff */
[----:B0-----:R-:W-:Y:S01]  /*c860*/  PRMT R164, RZ, 0x7610, R164 ;  /* 0x00007610ffa47816 */ /* 0x001fe200000000a4 */
        /* <DEDUP_REMOVED lines=8> */
[----:B------:R4:W2:Y:S01]  /*c8f0*/  @!P0 LDG.E.U8 R164, desc[UR16][R6.64] ;  /* 0x0000001006a48981 */ /* 0x0008a2000c1e1100 */
[----:B------:R-:W-:-:S03]  /*c900*/  PRMT R166, RZ, 0x7610, R166 ;  /* 0x00007610ffa67816 */ /* 0x000fc600000000a6 */
[----:B------:R0:W-:Y:S02]  /*c910*/  STS.U8 [R180+UR6+0x300], R165 ;  /* 0x000300a5b4007988 */ /* 0x0001e40008000006 */
[----:B0-----:R-:W-:Y:S02]  /*c920*/  PRMT R165, RZ, 0x7610, R165 ;  /* 0x00007610ffa57816 */ /* 0x001fe400000000a5 */
[----:B------:R0:W-:Y:S02]  /*c930*/  STS.U8 [R180+UR6+0x100], R163 ;  /* 0x000100a3b4007988 */ /* 0x0001e40008000006 */
[----:B0-----:R-:W-:Y:S02]  /*c940*/  PRMT R163, RZ, 0x7610, R163 ;  /* 0x00007610ffa37816 */ /* 0x001fe400000000a3 */
[----:B------:R-:W-:Y:S02]  /*c950*/  PRMT R161, RZ, 0x7610, R161 ;  /* 0x00007610ffa17816 */ /* 0x000fe400000000a1 */
[----:B----4-:R-:W-:-:S02]  /*c960*/  IADD3 R6, P1, R0, R139, RZ ;  /* 0x0000008b00067210 */ /* 0x010fc40007f3e0ff */
[----:B------:R-:W4:Y:S03]  /*c970*/  LDL R139, [R1+0x308] ;  /* 0x00030800018b7983 */ /* 0x000f260000100800 */
[----:B---3--:R-:W-:Y:S02]  /*c980*/  IMAD.X R7, R179, 0x1, R138, P1 ;  /* 0x00000001b3077824 */ /* 0x008fe400008e068a */
[----:B------:R-:W3:Y:S04]  /*c990*/  LDL R138, [R1+0x304] ;  /* 0x00030400018a7983 */ /* 0x000ee80000100800 */
[----:B------:R2:W3:Y:S02]  /*c9a0*/  @!P0 LDG.E.U8 R166, desc[UR16][R6.64] ;  /* 0x0000001006a68981 */ /* 0x0004e4000c1e1100 */
[----:B--2---:R-:W-:-:S02]  /*c9b0*/  IADD3 R6, P1, R0, R137, RZ ;  /* 0x0000008900067210 */ /* 0x004fc40007f3e0ff */
[----:B------:R-:W2:Y:S03]  /*c9c0*/  LDL R137, [R1+0x2f4] ;  /* 0x0002f40001897983 */ /* 0x000ea60000100800 */
[----:B------:R-:W-:Y:S01]  /*c9d0*/  IMAD.X R7, R179, 0x1, R146, P1 ;  /* 0x00000001b3077824 */ /* 0x000fe200008e0692 */
[----:B------:R0:W-:Y:S04]  /*c9e0*/  STS.U8 [R180+UR6+0x400], R160 ;  /* 0x000400a0b4007988 */ /* 0x0001e80008000006 */
[----:B------:R1:W2:Y:S04]  /*c9f0*/  @!P0 LDG.E.U8 R165, desc[UR16][R6.64] ;  /* 0x0000001006a58981 */ /* 0x0002a8000c1e1100 */
[----:B------:R0:W-:Y:S04]  /*ca00*/  STS.U8 [R180+UR6+0x500], R159 ;  /* 0x0005009fb4007988 */ /* 0x0001e80008000006 */
[----:B------:R-:W2:Y:S01]  /*ca10*/  LDL R146, [R1+0x2c4] ;  /* 0x0002c40001927983 */ /* 0x000ea20000100800 */
[----:B-1----:R-:W-:-:S02]  /*ca20*/  IADD3 R6, P1, R0, R145, RZ ;  /* 0x0000009100067210 */ /* 0x002fc40007f3e0ff */
[----:B0-----:R-:W-:Y:S01]  /*ca30*/  PRMT R160, RZ, 0x7610, R160 ;  /* 0x00007610ffa07816 */ /* 0x001fe200000000a0 */
[----:B------:R-:W2:Y:S02]  /*ca40*/  LDL R145, [R1+0x2b8] ;  /* 0x0002b80001917983 */ /* 0x000ea40000100800 */
[----:B------:R-:W-:Y:S02]  /*ca50*/  IMAD.X R7, R179, 0x1, R136, P1 ;  /* 0x00000001b3077824 */ /* 0x000fe400008e0688 */
[----:B------:R-:W2:Y:S04]  /*ca60*/  LDL R136, [R1+0x2e8] ;  /* 0x0002e80001887983 */ /* 0x000ea80000100800 */
[----:B------:R0:W2:Y:S02]  /*ca70*/  @!P0 LDG.E.U8 R163, desc[UR16][R6.64] ;  /* 0x0000001006a38981 */ /* 0x0000a4000c1e1100 */
[----:B0-----:R-:W-:-:S02]  /*ca80*/  IADD3 R6, P1, R0, R144, RZ ;  /* 0x0000009000067210 */ /* 0x001fc40007f3e0ff */
[----:B------:R-:W-:Y:S01]  /*ca90*/  PRMT R159, RZ, 0x7610, R159 ;  /* 0x00007610ff9f7816 */ /* 0x000fe2000000009f */
[----:B------:R0:W-:Y:S02]  /*caa0*/  STS.U8 [R180+UR6+0x600], R158 ;  /* 0x0006009eb4007988 */ /* 0x0001e40008000006 */
[----:B------:R-:W-:Y:S02]  /*cab0*/  IMAD.X R7, R179, 0x1, R141, P1 ;  /* 0x00000001b3077824 */ /* 0x000fe400008e068d */
[----:B------:R-:W2:Y:S04]  /*cac0*/  LDL R141, [R1+0x2e4] ;  /* 0x0002e400018d7983 */ /* 0x000ea80000100800 */
[----:B------:R1:W2:Y:S04]  /*cad0*/  @!P0 LDG.E.U8 R161, desc[UR16][R6.64] ;  /* 0x0000001006a18981 */ /* 0x0002a8000c1e1100 */
[----:B------:R-:W2:Y:S01]  /*cae0*/  LDL R144, [R1+0x2a8] ;  /* 0x0002a80001907983 */ /* 0x000ea20000100800 */
[----:B-1----:R-:W-:-:S03]  /*caf0*/  IADD3 R6, P1, R0, R140, RZ ;  /* 0x0000008c00067210 */ /* 0x002fc60007f3e0ff */
[----:B------:R-:W2:Y:S02]  /*cb00*/  LDL R140, [R1+0x2d8] ;  /* 0x0002d800018c7983 */ /* 0x000ea40000100800 */
[----:B------:R-:W-:Y:S01]  /*cb10*/  IMAD.X R7, R179, 0x1, R143, P1 ;  /* 0x00000001b3077824 */ /* 0x000fe200008e068f */
[----:B0-----:R-:W-:Y:S01]  /*cb20*/  PRMT R158, RZ, 0x7610, R158 ;  /* 0x00007610ff9e7816 */ /* 0x001fe2000000009e */
[----:B------:R-:W2:Y:S04]  /*cb30*/  LDL R143, [R1+0x298] ;  /* 0x00029800018f7983 */ /* 0x000ea80000100800 */
[----:B------:R4:W2:Y:S01]  /*cb40*/  @!P0 LDG.E.U8 R160, desc[UR16][R6.64] ;  /* 0x0000001006a08981 */ /* 0x0008a2000c1e1100 */
[----:B------:R-:W-:Y:S02]  /*cb50*/  PRMT R156, RZ, 0x7610, R156 ;  /* 0x00007610ff9c7816 */ /* 0x000fe4000000009c */
[----:B----4-:R-:W-:-:S02]  /*cb60*/  IADD3 R6, P1, R0, R139, RZ ;  /* 0x0000008b00067210 */ /* 0x010fc40007f3e0ff */
[----:B------:R-:W4:Y:S03]  /*cb70*/  LDL R139, [R1+0x2d4] ;  /* 0x0002d400018b7983 */ /* 0x000f260000100800 */
[----:B---3--:R-:W-:Y:S02]  /*cb80*/  IMAD.X R7, R179, 0x1, R138, P1 ;  /* 0x00000001b3077824 */ /* 0x008fe400008e068a */
[----:B------:R-:W3:Y:S04]  /*cb90*/  LDL R138, [R1+0x2c8] ;  /* 0x0002c800018a7983 */ /* 0x000ee80000100800 */
[----:B------:R0:W3:Y:S02]  /*cba0*/  @!P0 LDG.E.U8 R159, desc[UR16][R6.64] ;  /* 0x00000010069f8981 */ /* 0x0000e4000c1e1100 */
[----:B0-----:R-:W-:-:S02]  /*cbb0*/  IADD3 R6, P1, R0, R142, RZ ;  /* 0x0000008e00067210 */ /* 0x001fc40007f3e0ff */
[----:B------:R-:W3:Y:S03]  /*cbc0*/  LDL R142, [R1+0x294] ;  /* 0x00029400018e7983 */ /* 0x000ee60000100800 */
[----:B--2---:R-:W-:Y:S02]  /*cbd0*/  IMAD.X R7, R179, 0x1, R137, P1 ;  /* 0x00000001b3077824 */ /* 0x004fe400008e0689 */
[----:B------:R-:W2:Y:S04]  /*cbe0*/  LDL R137, [R1+0x2b4] ;  /* 0x0002b40001897983 */ /* 0x000ea80000100800 */
[----:B------:R0:W2:Y:S02]  /*cbf0*/  @!P0 LDG.E.U8 R158, desc[UR16][R6.64] ;  /* 0x00000010069e8981 */ /* 0x0000a4000c1e1100 */
[----:B0-----:R-:W-:-:S02]  /*cc00*/  IADD3 R6, P1, R0, R136, RZ ;  /* 0x0000008800067210 */ /* 0x001fc40007f3e0ff */
[----:B------:R-:W2:Y:S03]  /*cc10*/  LDL R136, [R1+0x2a4] ;  /* 0x0002a40001887983 */ /* 0x000ea60000100800 */
[----:B------:R-:W-:Y:S01]  /*cc20*/  IMAD.X R7, R179, 0x1, R141, P1 ;  /* 0x00000001b3077824 */ /* 0x000fe200008e068d */
[----:B------:R0:W-:Y:S04]  /*cc30*/  STS.U8 [R180+UR6+0x700], R155 ;  /* 0x0007009bb4007988 */ /* 0x0001e80008000006 */
[----:B------:R1:W2:Y:S01]  /*cc40*/  @!P0 LDG.E.U8 R156, desc[UR16][R6.64] ;  /* 0x00000010069c8981 */ /* 0x0002a2000c1e1100 */
[----:B------:R-:W-:-:S03]  /*cc50*/  PRMT R153, RZ, 0x7610, R153 ;  /* 0x00007610ff997816 */ /* 0x000fc60000000099 */
[----:B------:R0:W-:Y:S04]  /*cc60*/  STS.U8 [R180+UR6+0x800], R152 ;  /* 0x00080098b4007988 */ /* 0x0001e80008000006 */
[----:B------:R-:W2:Y:S01]  /*cc70*/  LDL R141, [R1+0x284] ;  /* 0x00028400018d7983 */ /* 0x000ea20000100800 */
[----:B-1----:R-:W-:-:S03]  /*cc80*/  IADD3 R6, P1, R0, R140, RZ ;  /* 0x0000008c00067210 */ /* 0x002fc60007f3e0ff */
[----:B------:R-:W2:Y:S01]  /*cc90*/  LDL R140, [R1+0x288] ;  /* 0x00028800018c7983 */ /* 0x000ea20000100800 */
[----:B0-----:R-:W-:Y:S02]  /*cca0*/  PRMT R155, RZ, 0x7610, R155 ;  /* 0x00007610ff9b7816 */ /* 0x001fe4000000009b */
[----:B------:R-:W-:Y:S02]  /*ccb0*/  PRMT R152, RZ, 0x7610, R152 ;  /* 0x00007610ff987816 */ /* 0x000fe40000000098 */
[----:B------:R-:W-:Y:S01]  /*ccc0*/  PRMT R22, RZ, 0x7610, R22 ;  /* 0x00007610ff167816 */ /* 0x000fe20000000016 */
[----:B------:R0:W-:Y:S02]  /*ccd0*/  STS.U8 [R180+UR6+0x900], R21 ;  /* 0x00090015b4007988 */ /* 0x0001e40008000006 */
[----:B0-----:R-:W-:Y:S01]  /*cce0*/  PRMT R21, RZ, 0x7610, R21 ;  /* 0x00007610ff157816 */ /* 0x001fe20000000015 */
[----:B----4-:R-:W-:Y:S02]  /*ccf0*/  IMAD.X R7, R179, 0x1, R139, P1 ;  /* 0x00000001b3077824 */ /* 0x010fe400008e068b */
[----:B------:R-:W4:Y:S04]  /*cd00*/  LDL R139, [R1+0x278] ;  /* 0x00027800018b7983 */ /* 0x000f280000100800 */
[----:B------:R3:W4:Y:S02]  /*cd10*/  @!P0 LDG.E.U8 R155, desc[UR16][R6.64] ;  /* 0x00000010069b8981 */ /* 0x000724000c1e1100 */
[----:B---3--:R-:W-:-:S02]  /*cd20*/  IADD3 R6, P1, R0, R138, RZ ;  /* 0x0000008a00067210 */ /* 0x008fc40007f3e0ff */
[----:B------:R-:W3:Y:S03]  /*cd30*/  LDL R138, [R1+0x274] ;  /* 0x00027400018a7983 */ /* 0x000ee60000100800 */
[----:B------:R-:W-:-:S05]  /*cd40*/  IMAD.X R7, R179, 0x1, R146, P1 ;  /* 0x00000001b3077824 */ /* 0x000fca00008e0692 */
[----:B------:R0:W3:Y:S02]  /*cd50*/  @!P0 LDG.E.U8 R153, desc[UR16][R6.64] ;  /* 0x0000001006998981 */ /* 0x0000e4000c1e1100 */
[----:B0-----:R-:W-:-:S05]  /*cd60*/  IADD3 R6, P1, R0, R145, RZ ;  /* 0x0000009100067210 */ /* 0x001fca0007f3e0ff */
[----:B--2---:R-:W-:Y:S02]  /*cd70*/  IMAD.X R7, R179, 0x1, R137, P1 ;  /* 0x00000001b3077824 */ /* 0x004fe400008e0689 */
[----:B------:R-:W2:Y:S04]  /*cd80*/  LDL R137, [R1+0x264] ;  /* 0x0002640001897983 */ /* 0x000ea80000100800 */
[----:B------:R0:W2:Y:S02]  /*cd90*/  @!P0 LDG.E.U8 R152, desc[UR16][R6.64] ;  /* 0x0000001006988981 */ /* 0x0000a4000c1e1100 */
[----:B0-----:R-:W-:-:S05]  /*cda0*/  IADD3 R6, P1, R0, R144, RZ ;  /* 0x0000009000067210 */ /* 0x001fca0007f3e0ff */
[----:B------:R-:W-:Y:S02]  /*cdb0*/  IMAD.X R7, R179, 0x1, R136, P1 ;  /* 0x00000001b3077824 */ /* 0x000fe400008e0688 */
[----:B------:R-:W2:Y:S04]  /*cdc0*/  LDL R136, [R1+0x254] ;  /* 0x0002540001887983 */ /* 0x000ea80000100800 */
[----:B------:R0:W2:Y:S04]  /*cdd0*/  @!P0 LDG.E.U8 R22, desc[UR16][R6.64] ;  /* 0x0000001006168981 */ /* 0x0000a8000c1e1100 */
[----:B------:R-:W2:Y:S01]  /*cde0*/  LDL.LU R150, [R1+0x268] ;  /* 0x0002680001967983 */ /* 0x000ea20000300800 */
[----:B0-----:R-:W-:-:S05]  /*cdf0*/  IADD3 R6, P1, R0, R143, RZ ;  /* 0x0000008f00067210 */ /* 0x001fca0007f3e0ff */
[----:B------:R-:W-:-:S05]  /*ce00*/  IMAD.X R7, R179, 0x1, R142, P1 ;  /* 0x00000001b3077824 */ /* 0x000fca00008e068e */
[----:B------:R0:W2:Y:S02]  /*ce10*/  @!P0 LDG.E.U8 R21, desc[UR16][R6.64] ;  /* 0x0000001006158981 */ /* 0x0000a4000c1e1100 */
[----:B0-----:R-:W-:Y:S02]  /*ce20*/  IADD3 R6, P1, R0, R140, RZ ;  /* 0x0000008c00067210 */ /* 0x001fe40007f3e0ff */
[----:B------:R-:W2:Y:S04]  /*ce30*/  LDL R140, [R1+0x244] ;  /* 0x00024400018c7983 */ /* 0x000ea80000100800 */
[----:B------:R-:W2:Y:S04]  /*ce40*/  LDL.LU R146, [R1+0x258] ;  /* 0x0002580001927983 */ /* 0x000ea80000300800 */
[----:B------:R-:W2:Y:S01]  /*ce50*/  LDL.LU R142, [R1+0x248] ;  /* 0x00024800018e7983 */ /* 0x000ea20000300800 */
[----:B------:R-:W-:Y:S01]  /*ce60*/  PRMT R19, RZ, 0x7610, R19 ;  /* 0x00007610ff137816 */ /* 0x000fe20000000013 */
[----:B------:R-:W-:-:S02]  /*ce70*/  IMAD.X R7, R179, 0x1, R141, P1 ;  /* 0x00000001b3077824 */ /* 0x000fc400008e068d */
[----:B------:R0:W-:Y:S04]  /*ce80*/  STS.U8 [R180+UR6+0xa00], R18 ;  /* 0x000a0012b4007988 */ /* 0x0001e80008000006 */
[----:B------:R4:W2:Y:S04]  /*ce90*/  @!P0 LDG.E.U8 R19, desc[UR16][R6.64] ;  /* 0x0000001006138981 */ /* 0x0008a8000c1e1100 */
[----:B------:R1:W-:Y:S01]  /*cea0*/  STS.U8 [R180+UR6+0xb00], R17 ;  /* 0x000b0011b4007988 */ /* 0x0003e20008000006 */
[----:B0-----:R-:W-:-:S03]  /*ceb0*/  PRMT R18, RZ, 0x7610, R18 ;  /* 0x00007610ff127816 */ /* 0x001fc60000000012 */
[----:B------:R-:W2:Y:S01]  /*cec0*/  LDL.LU R151, [R1+0x234] ;  /* 0x0002340001977983 */ /* 0x000ea20000300800 */
[----:B-1----:R-:W-:-:S03]  /*ced0*/  PRMT R17, RZ, 0x7610, R17 ;  /* 0x00007610ff117816 */ /* 0x002fc60000000011 */
[----:B------:R0:W-:Y:S02]  /*cee0*/  STS.U8 [R180+UR6+0xc00], R16 ;  /* 0x000c0010b4007988 */ /* 0x0001e40008000006 */
[----:B0-----:R-:W-:Y:S02]  /*cef0*/  PRMT R16, RZ, 0x7610, R16 ;  /* 0x00007610ff107816 */ /* 0x001fe40000000010 */
[----:B----4-:R-:W-:-:S05]  /*cf00*/  IADD3 R6, P1, R0, R139, RZ ;  /* 0x0000008b00067210 */ /* 0x010fca0007f3e0ff */
[----:B---3--:R-:W-:Y:S02]  /*cf10*/  IMAD.X R7, R179, 0x1, R138, P1 ;  /* 0x00000001b3077824 */ /* 0x008fe400008e068a */
[----:B------:R-:W3:Y:S04]  /*cf20*/  LDL R138, [R1+0x208] ;  /* 0x00020800018a7983 */ /* 0x000ee80000100800 */
[----:B------:R2:W4:Y:S04]  /*cf30*/  @!P0 LDG.E.U8 R18, desc[UR16][R6.64] ;  /* 0x0000001006128981 */ /* 0x000528000c1e1100 */
[----:B------:R-:W3:Y:S04]  /*cf40*/  LDL.LU R139, [R1+0x238] ;  /* 0x00023800018b7983 */ /* 0x000ee80000300800 */
[----:B------:R-:W4:Y:S01]  /*cf50*/  LDL.LU R147, [R1+0x224] ;  /* 0x0002240001937983 */ /* 0x000f220000300800 */
[----:B--2---:R-:W-:-:S05]  /*cf60*/  IADD3 R6, P1, R0, R150, RZ ;  /* 0x0000009600067210 */ /* 0x004fca0007f3e0ff */
[----:B------:R-:W-:-:S05]  /*cf70*/  IMAD.X R7, R179, 0x1, R137, P1 ;  /* 0x00000001b3077824 */ /* 0x000fca00008e0689 */
[----:B------:R0:W2:Y:S02]  /*cf80*/  @!P0 LDG.E.U8 R17, desc[UR16][R6.64] ;  /* 0x0000001006118981 */ /* 0x0000a4000c1e1100 */
[----:B0-----:R-:W-:-:S05]  /*cf90*/  IADD3 R6, P1, R0, R146, RZ ;  /* 0x0000009200067210 */ /* 0x001fca0007f3e0ff */
[----:B------:R-:W-:Y:S02]  /*cfa0*/  IMAD.X R7, R179, 0x1, R136, P1 ;  /* 0x00000001b3077824 */ /* 0x000fe400008e0688 */
[----:B------:R-:W2:Y:S04]  /*cfb0*/  LDL.LU R136, [R1+0x218] ;  /* 0x0002180001887983 */ /* 0x000ea80000300800 */
[----:B------:R-:W4:Y:S04]  /*cfc0*/  LDL.LU R137, [R1+0x228] ;  /* 0x0002280001897983 */ /* 0x000f280000300800 */
[----:B------:R-:W2:Y:S04]  /*cfd0*/  LDL.LU R143, [R1+0x214] ;  /* 0x00021400018f7983 */ /* 0x000ea80000300800 */
[----:B------:R0:W2:Y:S02]  /*cfe0*/  @!P0 LDG.E.U8 R16, desc[UR16][R6.64] ;  /* 0x0000001006108981 */ /* 0x0000a4000c1e1100 */
[----:B0-----:R-:W-:-:S05]  /*cff0*/  IADD3 R6, P1, R0, R142, RZ ;  /* 0x0000008e00067210 */ /* 0x001fca0007f3e0ff */
[----:B------:R-:W-:Y:S02]  /*d000*/  IMAD.X R7, R179, 0x1, R140, P1 ;  /* 0x00000001b3077824 */ /* 0x000fe400008e068c */
[----:B------:R-:W2:Y:S04]  /*d010*/  LDL.LU R140, [R1+0x204] ;  /* 0x00020400018c7983 */ /* 0x000ea80000300800 */
[----:B------:R0:W-:Y:S04]  /*d020*/  STS.U8 [R180+UR6+0xd00], R15 ;  /* 0x000d000fb4007988 */ /* 0x0001e80008000006 */
[----:B------:R1:W-:Y:S04]  /*d030*/  STS.U8 [R180+UR6+0xe00], R14 ;  /* 0x000e000eb4007988 */ /* 0x0003e80008000006 */
[----:B------:R1:W-:Y:S01]  /*d040*/  STS.U8 [R180+UR6+0xf00], R13 ;  /* 0x000f000db4007988 */ /* 0x0003e20008000006 */
[----:B0-----:R-:W-:-:S03]  /*d050*/  PRMT R15, RZ, 0x7610, R15 ;  /* 0x00007610ff0f7816 */ /* 0x001fc6000000000f */
[----:B------:R0:W-:Y:S04]  /*d060*/  STS.U8 [R180+UR6+0x1000], R12 ;  /* 0x0010000cb4007988 */ /* 0x0001e80008000006 */
[----:B------:R3:W2:Y:S01]  /*d070*/  @!P0 LDG.E.U8 R15, desc[UR16][R6.64] ;  /* 0x00000010060f8981 */ /* 0x0006a2000c1e1100 */
[----:B-1----:R-:W-:Y:S02]  /*d080*/  PRMT R14, RZ, 0x7610, R14 ;  /* 0x00007610ff0e7816 */ /* 0x002fe4000000000e */
[----:B------:R-:W-:Y:S01]  /*d090*/  PRMT R13, RZ, 0x7610, R13 ;  /* 0x00007610ff0d7816 */ /* 0x000fe2000000000d */
[----:B------:R1:W-:Y:S01]  /*d0a0*/  STS.U8 [R180+UR6+0x1100], R11 ;  /* 0x0011000bb4007988 */ /* 0x0003e20008000006 */
[----:B0-----:R-:W-:-:S03]  /*d0b0*/  PRMT R12, RZ, 0x7610, R12 ;  /* 0x00007610ff0c7816 */ /* 0x001fc6000000000c */
[----:B------:R0:W-:Y:S01]  /*d0c0*/  STS.U8 [R180+UR6+0x1200], R10 ;  /* 0x0012000ab4007988 */ /* 0x0001e20008000006 */
[----:B------:R-:W-:Y:S02]  /*d0d0*/  PRMT R172, RZ, 0x7610, R172 ;  /* 0x00007610ffac7816 */ /* 0x000fe400000000ac */
[----:B------:R-:W-:Y:S01]  /*d0e0*/  PRMT R171, RZ, 0x7610, R171 ;  /* 0x00007610ffab7816 */ /* 0x000fe200000000ab */
[----:B------:R0:W-:Y:S01]  /*d0f0*/  STS.U8 [R180+UR6+0x1400], R23 ;  /* 0x00140017b4007988 */ /* 0x0001e20008000006 */
[----:B-1----:R-:W-:Y:S02]  /*d100*/  PRMT R11, RZ, 0x7610, R11 ;  /* 0x00007610ff0b7816 */ /* 0x002fe4000000000b */
[----:B------:R-:W-:Y:S02]  /*d110*/  PRMT R170, RZ, 0x7610, R170 ;  /* 0x00007610ffaa7816 */ /* 0x000fe400000000aa */
[----:B------:R-:W-:Y:S01]  /*d120*/  PRMT R169, RZ, 0x7610, R169 ;  /* 0x00007610ffa97816 */ /* 0x000fe200000000a9 */
[----:B------:R1:W-:Y:S01]  /*d130*/  STS.U8 [R180+UR6+0x1300], R20 ;  /* 0x00130014b4007988 */ /* 0x0003e20008000006 */
[----:B0-----:R-:W-:-:S02]  /*d140*/  PRMT R10, RZ, 0x7610, R10 ;  /* 0x00007610ff0a7816 */ /* 0x001fc4000000000a */
[----:B------:R-:W-:Y:S02]  /*d150*/  PRMT R23, RZ, 0x7610, R23 ;  /* 0x00007610ff177816 */ /* 0x000fe40000000017 */
[----:B------:R-:W-:Y:S02]  /*d160*/  PRMT R168, RZ, 0x7610, R168 ;  /* 0x00007610ffa87816 */ /* 0x000fe400000000a8 */
[----:B------:R-:W-:Y:S01]  /*d170*/  PRMT R167, RZ, 0x7610, R167 ;  /* 0x00007610ffa77816 */ /* 0x000fe200000000a7 */
[----:B------:R0:W-:Y:S01]  /*d180*/  STS.U8 [R180+UR6+0x1900], R166 ;  /* 0x001900a6b4007988 */ /* 0x0001e20008000006 */
[----:B-1----:R-:W-:-:S03]  /*d190*/  PRMT R20, RZ, 0x7610, R20 ;  /* 0x00007610ff147816 */ /* 0x002fc60000000014 */
[----:B------:R1:W-:Y:S04]  /*d1a0*/  STS.U8 [R180+UR6+0x1a00], R165 ;  /* 0x001a00a5b4007988 */ /* 0x0003e80008000006 */
[----:B------:R1:W-:Y:S04]  /*d1b0*/  STS.U8 [R180+UR6+0x1800], R164 ;  /* 0x001800a4b4007988 */ /* 0x0003e80008000006 */
[----:B------:R1:W-:Y:S04]  /*d1c0*/  STS.U8 [R180+UR6+0x1b00], R163 ;  /* 0x001b00a3b4007988 */ /* 0x0003e80008000006 */
[----:B------:R1:W-:Y:S04]  /*d1d0*/  STS.U8 [R180+UR6+0x1700], R162 ;  /* 0x001700a2b4007988 */ /* 0x0003e80008000006 */
[----:B------:R1:W-:Y:S04]  /*d1e0*/  STS.U8 [R180+UR6+0x1c00], R161 ;  /* 0x001c00a1b4007988 */ /* 0x0003e80008000006 */
[----:B------:R1:W-:Y:S04]  /*d1f0*/  STS.U8 [R180+UR6+0x1d00], R160 ;  /* 0x001d00a0b4007988 */ /* 0x0003e80008000006 */
[----:B------:R1:W-:Y:S04]  /*d200*/  STS.U8 [R180+UR6+0x1e00], R159 ;  /* 0x001e009fb4007988 */ /* 0x0003e80008000006 */
[----:B------:R-:W2:Y:S01]  /*d210*/  LDL R141, [R1+0x4b0] ;  /* 0x0004b000018d7983 */ /* 0x000ea20000100800 */
[----:B---3--:R-:W-:-:S05]  /*d220*/  IADD3 R6, P1, R0, R139, RZ ;  /* 0x0000008b00067210 */ /* 0x008fca0007f3e0ff */
[----:B------:R-:W-:-:S05]  /*d230*/  IMAD.X R7, R179, 0x1, R151, P1 ;  /* 0x00000001b3077824 */ /* 0x000fca00008e0697 */
[----:B------:R4:W3:Y:S02]  /*d240*/  @!P0 LDG.E.U8 R14, desc[UR16][R6.64] ;  /* 0x00000010060e8981 */ /* 0x0008e4000c1e1100 */
[----:B----4-:R-:W-:-:S05]  /*d250*/  IADD3 R6, P1, R0, R137, RZ ;  /* 0x0000008900067210 */ /* 0x010fca0007f3e0ff */
[----:B------:R-:W-:-:S05]  /*d260*/  IMAD.X R7, R179, 0x1, R147, P1 ;  /* 0x00000001b3077824 */ /* 0x000fca00008e0693 */
[----:B------:R2:W4:Y:S02]  /*d270*/  @!P0 LDG.E.U8 R13, desc[UR16][R6.64] ;  /* 0x00000010060d8981 */ /* 0x000524000c1e1100 */
[----:B--2---:R-:W-:-:S05]  /*d280*/  IADD3 R6, P1, R0, R136, RZ ;  /* 0x0000008800067210 */ /* 0x004fca0007f3e0ff */
[----:B------:R-:W-:-:S05]  /*d290*/  IMAD.X R7, R179, 0x1, R143, P1 ;  /* 0x00000001b3077824 */ /* 0x000fca00008e068f */
[----:B------:R2:W4:Y:S02]  /*d2a0*/  @!P0 LDG.E.U8 R12, desc[UR16][R6.64] ;  /* 0x00000010060c8981 */ /* 0x000524000c1e1100 */
[----:B--2---:R-:W-:Y:S02]  /*d2b0*/  IADD3 R6, P1, R0, R138, RZ ;  /* 0x0000008a00067210 */ /* 0x004fe40007f3e0ff */
[----:B0-----:R-:W-:Y:S01]  /*d2c0*/  PRMT R166, RZ, 0x7610, R166 ;  /* 0x00007610ffa67816 */ /* 0x001fe200000000a6 */
[----:B------:R-:W2:Y:S02]  /*d2d0*/  LDL R138, [R1+0x4d0] ;  /* 0x0004d000018a7983 */ /* 0x000ea40000100800 */
[----:B------:R-:W-:-:S05]  /*d2e0*/  IMAD.X R7, R179, 0x1, R140, P1 ;  /* 0x00000001b3077824 */ /* 0x000fca00008e068c */
[----:B------:R0:W4:Y:S02]  /*d2f0*/  @!P0 LDG.E.U8 R11, desc[UR16][R6.64] ;  /* 0x00000010060b8981 */ /* 0x000124000c1e1100 */
[----:B0-----:R-:W-:-:S05]  /*d300*/  IADD3 R6, P1, R0, R251, RZ ;  /* 0x000000fb00067210 */ /* 0x001fca0007f3e0ff */
        /* <DEDUP_REMOVED lines=10> */
[----:B------:R0:W3:Y:S02]  /*d3b0*/  @!P0 LDG.E.U8 R23, desc[UR16][R6.64] ;  /* 0x0000001006178981 */ /* 0x0000e4000c1e1100 */
        /* <DEDUP_REMOVED lines=17> */
[----:B------:R0:W4:Y:S01]  /*d4d0*/  @!P0 LDG.E.U8 R166, desc[UR16][R6.64] ;  /* 0x0000001006a68981 */ /* 0x000122000c1e1100 */
[----:B-1----:R-:W-:Y:S02]  /*d4e0*/  PRMT R165, RZ, 0x7610, R165 ;  /* 0x00007610ffa57816 */ /* 0x002fe400000000a5 */
[----:B0-----:R-:W-:-:S05]  /*d4f0*/  IADD3 R6, P1, R0, R211, RZ ;  /* 0x000000d300067210 */ /* 0x001fca0007f3e0ff */
[----:B------:R-:W-:-:S05]  /*d500*/  IMAD.X R7, R179, 0x1, R210, P1 ;  /* 0x00000001b3077824 */ /* 0x000fca00008e06d2 */
[----:B------:R0:W4:Y:S01]  /*d510*/  @!P0 LDG.E.U8 R165, desc[UR16][R6.64] ;  /* 0x0000001006a58981 */ /* 0x000122000c1e1100 */
[----:B------:R-:W-:Y:S02]  /*d520*/  PRMT R164, RZ, 0x7610, R164 ;  /* 0x00007610ffa47816 */ /* 0x000fe400000000a4 */
        /* <DEDUP_REMOVED lines=21> */
[----:B------:R-:W-:Y:S01]  /*d680*/  IMAD.X R7, R179, 0x1, R186, P1 ;  /* 0x00000001b3077824 */ /* 0x000fe200008e06ba */
[----:B------:R-:W-:Y:S04]  /*d690*/  STL [R1+0x8b0], R250 ;  /* 0x0008b0fa01007387 */ /* 0x000fe80000100800 */
[----:B------:R0:W4:Y:S04]  /*d6a0*/  @!P0 LDG.E.U8 R159, desc[UR16][R6.64] ;  /* 0x00000010069f8981 */ /* 0x000128000c1e1100 */
[----:B------:R-:W-:Y:S01]  /*d6b0*/  STL [R1+0x590], R3 ;  /* 0x0005900301007387 */ /* 0x000fe20000100800 */
[----:B0-----:R-:W-:-:S03]  /*d6c0*/  IADD3 R6, P1, R0, R3, RZ ;  /* 0x0000000300067210 */ /* 0x001fc60007f3e0ff */
[----:B------:R0:W-:Y:S02]  /*d6d0*/  STL [R1+0x594], R4 ;  /* 0x0005940401007387 */ /* 0x0001e40000100800 */
[----:B------:R-:W-:Y:S02]  /*d6e0*/  IMAD.X R7, R179, 0x1, R4, P1 ;  /* 0x00000001b3077824 */ /* 0x000fe400008e0604 */
[----:B0-----:R-:W3:Y:S01]  /*d6f0*/  LDL.LU R4, [R1+0x4c0] ;  /* 0x0004c00001047983 */ /* 0x001ee20000300800 */
[----:B------:R-:W-:-:S06]  /*d700*/  PRMT R173, RZ, 0x7610, R173 ;  /* 0x00007610ffad7816 */ /* 0x000fcc00000000ad */
[----:B------:R2:W4:Y:S04]  /*d710*/  @!P0 LDG.E.U8 R173, desc[UR16][R6.64] ;  /* 0x0000001006ad8981 */ /* 0x000528000c1e1100 */
[----:B------:R0:W-:Y:S01]  /*d720*/  STS.U8 [R180+UR6+0x1f00], R158 ;  /* 0x001f009eb4007988 */ /* 0x0001e20008000006 */
[----:B--2---:R-:W-:-:S03]  /*d730*/  IADD3 R6, P1, R0, R138, RZ ;  /* 0x0000008a00067210 */ /* 0x004fc60007f3e0ff */
[----:B------:R-:W2:Y:S01]  /*d740*/  LDL R138, [R1+0x490] ;  /* 0x00049000018a7983 */ /* 0x000ea20000100800 */
[----:B0-----:R-:W-:Y:S01]  /*d750*/  PRMT R158, RZ, 0x7610, R158 ;  /* 0x00007610ff9e7816 */ /* 0x001fe2000000009e */
[----:B------:R-:W-:Y:S02]  /*d760*/  IMAD.X R7, R179, 0x1, R2, P1 ;  /* 0x00000001b3077824 */ /* 0x000fe400008e0602 */
[----:B------:R-:W4:Y:S04]  /*d770*/  LDL.LU R3, [R1+0x48c] ;  /* 0x00048c0001037983 */ /* 0x000f280000300800 */
[----:B------:R3:W4:Y:S04]  /*d780*/  @!P0 LDG.E.U8 R158, desc[UR16][R6.64] ;  /* 0x00000010069e8981 */ /* 0x000728000c1e1100 */
[----:B------:R0:W-:Y:S04]  /*d790*/  STL [R1+0x598], R2 ;  /* 0x0005980201007387 */ /* 0x0001e80000100800 */
[----:B0-----:R-:W4:Y:S01]  /*d7a0*/  LDL.LU R2, [R1+0x47c] ;  /* 0x00047c0001027983 */ /* 0x001f220000300800 */
[----:B---3--:R-:W-:-:S03]  /*d7b0*/  IADD3 R6, P1, R0, R4, RZ ;  /* 0x0000000400067210 */ /* 0x008fc60007f3e0ff */
[----:B------:R-:W-:Y:S02]  /*d7c0*/  STL [R1+0x59c], R4 ;  /* 0x00059c0401007387 */ /* 0x000fe40000100800 */
[----:B------:R-:W-:Y:S02]  /*d7d0*/  IMAD.X R7, R179, 0x1, R8, P1 ;  /* 0x00000001b3077824 */ /* 0x000fe400008e0608 */
[----:B------:R0:W-:Y:S04]  /*d7e0*/  STL [R1+0x5a0], R8 ;  /* 0x0005a00801007387 */ /* 0x0001e80000100800 */
[----:B0-----:R-:W3:Y:S04]  /*d7f0*/  LDL.LU R8, [R1+0x4a0] ;  /* 0x0004a00001087983 */ /* 0x001ee80000300800 */
[----:B------:R0:W-:Y:S02]  /*d800*/  STS.U8 [R180+UR6+0x1600], R157 ;  /* 0x0016009db4007988 */ /* 0x0001e40008000006 */
[----:B0-----:R-:W-:-:S02]  /*d810*/  PRMT R157, RZ, 0x7610, R157 ;  /* 0x00007610ff9d7816 */ /* 0x001fc4000000009d */
[----:B------:R0:W-:Y:S04]  /*d820*/  STS.U8 [R180+UR6+0x2000], R156 ;  /* 0x0020009cb4007988 */ /* 0x0001e80008000006 */
[----:B------:R1:W4:Y:S01]  /*d830*/  @!P0 LDG.E.U8 R157, desc[UR16][R6.64] ;  /* 0x00000010069d8981 */ /* 0x000322000c1e1100 */
[----:B0-----:R-:W-:Y:S02]  /*d840*/  PRMT R156, RZ, 0x7610, R156 ;  /* 0x00007610ff9c7816 */ /* 0x001fe4000000009c */
[C---:B-1----:R-:W-:Y:S02]  /*d850*/  IADD3 R6, P1, R0.reuse, R141, RZ ;  /* 0x0000008d00067210 */ /* 0x042fe40007f3e0ff */
[----:B------:R-:W4:Y:S03]  /*d860*/  LDL R141, [R1+0x470] ;  /* 0x00047000018d7983 */ /* 0x000f260000100800 */
[----:B------:R-:W-:Y:S01]  /*d870*/  IMAD.X R7, R179, 0x1, R182, P1 ;  /* 0x00000001b3077824 */ /* 0x000fe200008e06b6 */
        /* <DEDUP_REMOVED lines=12> */
[----:B------:R2:W3:Y:S01]  /*d940*/  @!P0 LDG.E.U8 R155, desc[UR16][R6.64] ;  /* 0x00000010069b8981 */ /* 0x0004e2000c1e1100 */
[----:B0-----:R-:W-:Y:S02]  /*d950*/  PRMT R154, RZ, 0x7610, R154 ;  /* 0x00007610ff9a7816 */ /* 0x001fe4000000009a */
[C---:B--2---:R-:W-:Y:S02]  /*d960*/  IADD3 R6, P1, R0.reuse, R138, RZ ;  /* 0x0000008a00067210 */ /* 0x044fe40007f3e0ff */
[----:B------:R-:W2:Y:S03]  /*d970*/  LDL R138, [R1+0x450] ;  /* 0x00045000018a7983 */ /* 0x000ea60000100800 */
[----:B----4-:R-:W-:Y:S01]  /*d980*/  IMAD.X R7, R179, 0x1, R3, P1 ;  /* 0x00000001b3077824 */ /* 0x010fe200008e0603 */
        /* <DEDUP_REMOVED lines=86> */
[----:B------:R0:W-:Y:S04]  /*def0*/  STL [R1+0x5ec], R182 ;  /* 0x0005ecb601007387 */ /* 0x0001e80000100800 */
[----:B------:R3:W4:Y:S04]  /*df00*/  @!P0 LDG.E.U8 R16, desc[UR16][R6.64] ;  /* 0x0000001006108981 */ /* 0x000728000c1e1100 */
[----:B0-----:R-:W4:Y:S01]  /*df10*/  LDL.LU R182, [R1+0x39c] ;  /* 0x00039c0001b67983 */ /* 0x001f220000300800 */
[----:B---3--:R-:W-:-:S03]  /*df20*/  IADD3 R6, P1, R0, R8, RZ ;  /* 0x0000000800067210 */ /* 0x008fc60007f3e0ff */
[----:B------:R0:W-:Y:S04]  /*df30*/  STL [R1+0x5f0], R8 ;  /* 0x0005f00801007387 */ /* 0x0001e80000100800 */
[----:B0-----:R-:W3:Y:S01]  /*df40*/  LDL.LU R8, [R1+0x3c0] ;  /* 0x0003c00001087983 */ /* 0x001ee20000300800 */
[----:B------:R-:W-:-:S03]  /*df50*/  IMAD.X R7, R179, 0x1, R5, P1 ;  /* 0x00000001b3077824 */ /* 0x000fc600008e0605 */
[----:B------:R0:W-:Y:S02]  /*df60*/  STS.U8 [R180+UR6+0x2a00], R15 ;  /* 0x002a000fb4007988 */ /* 0x0001e40008000006 */
[----:B0-----:R-:W-:Y:S02]  /*df70*/  PRMT R15, RZ, 0x7610, R15 ;  /* 0x00007610ff0f7816 */ /* 0x001fe4000000000f */
[----:B------:R0:W-:Y:S04]  /*df80*/  STS.U8 [R180+UR6+0x2b00], R14 ;  /* 0x002b000eb4007988 */ /* 0x0001e80008000006 */
[----:B------:R2:W3:Y:S01]  /*df90*/  @!P0 LDG.E.U8 R15, desc[UR16][R6.64] ;  /* 0x00000010060f8981 */ /* 0x0004e2000c1e1100 */
[----:B0-----:R-:W-:Y:S02]  /*dfa0*/  PRMT R14, RZ, 0x7610, R14 ;  /* 0x00007610ff0e7816 */ /* 0x001fe4000000000e */
[C---:B--2---:R-:W-:Y:S01]  /*dfb0*/  IADD3 R6, P1, R0.reuse, R138, RZ ;  /* 0x0000008a00067210 */ /* 0x044fe20007f3e0ff */
[----:B------:R0:W-:Y:S04]  /*dfc0*/  STL [R1+0x5f4], R5 ;  /* 0x0005f40501007387 */ /* 0x0001e80000100800 */
[----:B----4-:R-:W-:Y:S01]  /*dfd0*/  IMAD.X R7, R179, 0x1, R3, P1 ;  /* 0x00000001b3077824 */ /* 0x010fe200008e0603 */
[----:B------:R-:W2:Y:S04]  /*dfe0*/  LDL R138, [R1+0x390] ;  /* 0x00039000018a7983 */ /* 0x000ea80000100800 */
[----:B------:R3:W4:Y:S04]  /*dff0*/  @!P0 LDG.E.U8 R14, desc[UR16][R6.64] ;  /* 0x00000010060e8981 */ /* 0x000728000c1e1100 */
[----:B0-----:R-:W4:Y:S04]  /*e000*/  LDL.LU R5, [R1+0x37c] ;  /* 0x00037c0001057983 */ /* 0x001f280000300800 */
[----:B------:R-:W-:Y:S01]  /*e010*/  STL [R1+0x5f8], R3 ;  /* 0x0005f80301007387 */ /* 0x000fe20000100800 */
[----:B---3--:R-:W-:-:S03]  /*e020*/  IADD3 R6, P1, R0, R8, RZ ;  /* 0x0000000800067210 */ /* 0x008fc60007f3e0ff */
[----:B------:R0:W-:Y:S04]  /*e030*/  STL [R1+0x5fc], R8 ;  /* 0x0005fc0801007387 */ /* 0x0001e80000100800 */
[----:B0-----:R-:W3:Y:S01]  /*e040*/  LDL.LU R8, [R1+0x3a0] ;  /* 0x0003a00001087983 */ /* 0x001ee20000300800 */
[----:B------:R-:W-:-:S03]  /*e050*/  IMAD.X R7, R179, 0x1, R2, P1 ;  /* 0x00000001b3077824 */ /* 0x000fc600008e0602 */
[----:B------:R0:W-:Y:S02]  /*e060*/  STS.U8 [R180+UR6+0x2c00], R13 ;  /* 0x002c000db4007988 */ /* 0x0001e40008000006 */
[----:B0-----:R-:W-:Y:S02]  /*e070*/  PRMT R13, RZ, 0x7610, R13 ;  /* 0x00007610ff0d7816 */ /* 0x001fe4000000000d */
[----:B------:R0:W-:Y:S04]  /*e080*/  STS.U8 [R180+UR6+0x2d00], R12 ;  /* 0x002d000cb4007988 */ /* 0x0001e80008000006 */
[----:B------:R1:W4:Y:S01]  /*e090*/  @!P0 LDG.E.U8 R13, desc[UR16][R6.64] ;  /* 0x00000010060d8981 */ /* 0x000322000c1e1100 */
[----:B0-----:R-:W-:Y:S02]  /*e0a0*/  PRMT R12, RZ, 0x7610, R12 ;  /* 0x00007610ff0c7816 */ /* 0x001fe4000000000c */
[C---:B-1----:R-:W-:Y:S01]  /*e0b0*/  IADD3 R6, P1, R0.reuse, R141, RZ ;  /* 0x0000008d00067210 */ /* 0x042fe20007f3e0ff */
[----:B------:R0:W-:Y:S04]  /*e0c0*/  STL [R1+0x600], R2 ;  /* 0x0006000201007387 */ /* 0x0001e80000100800 */
[----:B------:R-:W-:Y:S01]  /*e0d0*/  IMAD.X R7, R179, 0x1, R4, P1 ;  /* 0x00000001b3077824 */ /* 0x000fe200008e0604 */
[----:B------:R-:W4:Y:S04]  /*e0e0*/  LDL R141, [R1+0x370] ;  /* 0x00037000018d7983 */ /* 0x000f280000100800 */
[----:B------:R3:W4:Y:S04]  /*e0f0*/  @!P0 LDG.E.U8 R12, desc[UR16][R6.64] ;  /* 0x00000010060c8981 */ /* 0x000728000c1e1100 */
[----:B0-----:R-:W4:Y:S04]  /*e100*/  LDL.LU R2, [R1+0x35c] ;  /* 0x00035c0001027983 */ /* 0x001f280000300800 */
[----:B------:R-:W4:Y:S04]  /*e110*/  LDL.LU R3, [R1+0x36c] ;  /* 0x00036c0001037983 */ /* 0x000f280000300800 */
[----:B------:R-:W-:Y:S04]  /*e120*/  STL [R1+0x604], R4 ;  /* 0x0006040401007387 */ /* 0x000fe80000100800 */
[----:B------:R-:W-:Y:S04]  /*e130*/  STS.U8 [R180+UR6+0x2e00], R11 ;  /* 0x002e000bb4007988 */ /* 0x000fe80008000006 */
        /* <DEDUP_REMOVED lines=14> */
[----:B------:R-:W-:Y:S01]  /*e220*/  STS.U8 [R180+UR6+0x3f00], R159 ;  /* 0x003f009fb4007988 */ /* 0x000fe20008000006 */
[----:B---3--:R-:W-:-:S03]  /*e230*/  IADD3 R6, P1, R0, R8, RZ ;  /* 0x0000000800067210 */ /* 0x008fc60007f3e0ff */
[----:B------:R0:W-:Y:S04]  /*e240*/  STL [R1+0x608], R8 ;  /* 0x0006080801007387 */ /* 0x0001e80000100800 */
[----:B0-----:R-:W3:Y:S04]  /*e250*/  LDL.LU R8, [R1+0x380] ;  /* 0x0003800001087983 */ /* 0x001ee80000300800 */
[----:B------:R0:W-:Y:S04]  /*e260*/  STL [R1+0x60c], R182 ;  /* 0x00060cb601007387 */ /* 0x0001e80000100800 */
[----:B------:R-:W4:Y:S01]  /*e270*/  LDL.LU R180, [R1+0x38c] ;  /* 0x00038c0001b47983 */ /* 0x000f220000300800 */
[----:B------:R-:W-:Y:S01]  /*e280*/  PRMT R11, RZ, 0x7610, R11 ;  /* 0x00007610ff0b7816 */ /* 0x000fe2000000000b */
[----:B------:R-:W-:-:S05]  /*e290*/  IMAD.X R7, R179, 0x1, R182, P1 ;  /* 0x00000001b3077824 */ /* 0x000fca00008e06b6 */
[----:B------:R2:W3:Y:S01]  /*e2a0*/  @!P0 LDG.E.U8 R11, desc[UR16][R6.64] ;  /* 0x00000010060b8981 */ /* 0x0004e2000c1e1100 */
[----:B------:R-:W-:Y:S02]  /*e2b0*/  PRMT R10, RZ, 0x7610, R10 ;  /* 0x00007610ff0a7816 */ /* 0x000fe4000000000a */
[----:B--2---:R-:W-:Y:S02]  /*e2c0*/  IADD3 R6, P1, R0, R138, RZ ;  /* 0x0000008a00067210 */ /* 0x004fe40007f3e0ff */
[----:B------:R-:W2:Y:S04]  /*e2d0*/  LDL R138, [R1+0x350] ;  /* 0x00035000018a7983 */ /* 0x000ea80000100800 */
[----:B0-----:R-:W2:Y:S04]  /*e2e0*/  LDL.LU R182, [R1+0x33c] ;  /* 0x00033c0001b67983 */ /* 0x001ea80000300800 */
[----:B------:R-:W2:Y:S01]  /*e2f0*/  LDL.LU R4, [R1+0x34c] ;  /* 0x00034c0001047983 */ /* 0x000ea20000300800 */
[----:B----4-:R-:W-:-:S03]  /*e300*/  IMAD.X R7, R179, 0x1, R180, P1 ;  /* 0x00000001b3077824 */ /* 0x010fc600008e06b4 */
[----:B------:R-:W-:Y:S04]  /*e310*/  STL [R1+0x610], R180 ;  /* 0x000610b401007387 */ /* 0x000fe80000100800 */
[----:B------:R0:W4:Y:S04]  /*e320*/  @!P0 LDG.E.U8 R10, desc[UR16][R6.64] ;  /* 0x00000010060a8981 */ /* 0x000128000c1e1100 */
[----:B---3--:R1:W-:Y:S01]  /*e330*/  STL [R1+0x614], R8 ;  /* 0x0006140801007387 */ /* 0x0083e20000100800 */
[----:B0-----:R-:W-:-:S03]  /*e340*/  IADD3 R6, P1, R0, R8, RZ ;  /* 0x0000000800067210 */ /* 0x001fc60007f3e0ff */
[----:B-1----:R-:W3:Y:S01]  /*e350*/  LDL.LU R8, [R1+0x360] ;  /* 0x0003600001087983 */ /* 0x002ee20000300800 */
[----:B------:R-:W-:Y:S01]  /*e360*/  PRMT R178, RZ, 0x7610, R178 ;  /* 0x00007610ffb27816 */ /* 0x000fe200000000b2 */
[----:B------:R-:W-:-:S05]  /*e370*/  IMAD.X R7, R179, 0x1, R5, P1 ;  /* 0x00000001b3077824 */ /* 0x000fca00008e0605 */
[----:B------:R0:W4:Y:S01]  /*e380*/  @!P0 LDG.E.U8 R178, desc[UR16][R6.64] ;  /* 0x0000001006b28981 */ /* 0x000122000c1e1100 */
[----:B------:R-:W-:-:S03]  /*e390*/  PRMT R177, RZ, 0x7610, R177 ;  /* 0x00007610ffb17816 */ /* 0x000fc600000000b1 */
[----:B------:R1:W-:Y:S01]  /*e3a0*/  STL [R1+0x618], R5 ;  /* 0x0006180501007387 */ /* 0x0003e20000100800 */
[----:B0-----:R-:W-:-:S03]  /*e3b0*/  IADD3 R6, P1, R0, R141, RZ ;  /* 0x0000008d00067210 */ /* 0x001fc60007f3e0ff */
[----:B------:R-:W4:Y:S02]  /*e3c0*/  LDL R141, [R1+0x330] ;  /* 0x00033000018d7983 */ /* 0x000f240000100800 */
[----:B------:R-:W-:Y:S02]  /*e3d0*/  IMAD.X R7, R179, 0x1, R3, P1 ;  /* 0x00000001b3077824 */ /* 0x000fe400008e0603 */
[----:B-1----:R-:W4:Y:S04]  /*e3e0*/  LDL.LU R5, [R1+0x31c] ;  /* 0x00031c0001057983 */ /* 0x002f280000300800 */
[----:B------:R-:W4:Y:S04]  /*e3f0*/  LDL.LU R180, [R1+0x32c] ;  /* 0x00032c0001b47983 */ /* 0x000f280000300800 */
[----:B------:R-:W-:Y:S04]  /*e400*/  STL [R1+0x61c], R3 ;  /* 0x00061c0301007387 */ /* 0x000fe80000100800 */
[----:B------:R3:W4:Y:S02]  /*e410*/  @!P0 LDG.E.U8 R177, desc[UR16][R6.64] ;  /* 0x0000001006b18981 */ /* 0x000724000c1e1100 */
[----:B---3--:R-:W-:-:S02]  /*e420*/  IADD3 R6, P1, R0, R8, RZ ;  /* 0x0000000800067210 */ /* 0x008fc40007f3e0ff */
[----:B------:R0:W-:Y:S04]  /*e430*/  STL [R1+0x620], R8 ;  /* 0x0006200801007387 */ /* 0x0001e80000100800 */
[----:B0-----:R-:W3:Y:S01]  /*e440*/  LDL.LU R8, [R1+0x340] ;  /* 0x0003400001087983 */ /* 0x001ee20000300800 */
[----:B------:R-:W-:Y:S01]  /*e450*/  PRMT R176, RZ, 0x7610, R176 ;  /* 0x00007610ffb07816 */ /* 0x000fe200000000b0 */
[----:B------:R-:W-:-:S05]  /*e460*/  IMAD.X R7, R179, 0x1, R2, P1 ;  /* 0x00000001b3077824 */ /* 0x000fca00008e0602 */
[----:B------:R2:W4:Y:S01]  /*e470*/  @!P0 LDG.E.U8 R176, desc[UR16][R6.64] ;  /* 0x0000001006b08981 */ /* 0x000522000c1e1100 */
[----:B------:R-:W-:-:S03]  /*e480*/  PRMT R175, RZ, 0x7610, R175 ;  /* 0x00007610ffaf7816 */ /* 0x000fc600000000af */
[----:B------:R0:W-:Y:S01]  /*e490*/  STL [R1+0x624], R2 ;  /* 0x0006240201007387 */ /* 0x0001e20000100800 */
[----:B--2---:R-:W-:-:S03]  /*e4a0*/  IADD3 R6, P1, R0, R138, RZ ;  /* 0x0000008a00067210 */ /* 0x004fc60007f3e0ff */
[----:B------:R-:W2:Y:S02]  /*e4b0*/  LDL R138, [R1+0x310] ;  /* 0x00031000018a7983 */ /* 0x000ea40000100800 */
[----:B------:R-:W-:Y:S02]  /*e4c0*/  IMAD.X R7, R179, 0x1, R4, P1 ;  /* 0x00000001b3077824 */ /* 0x000fe400008e0604 */
[----:B0-----:R-:W2:Y:S04]  /*e4d0*/  LDL.LU R2, [R1+0x2fc] ;  /* 0x0002fc0001027983 */ /* 0x001ea80000300800 */
[----:B------:R-:W2:Y:S04]  /*e4e0*/  LDL.LU R3, [R1+0x30c] ;  /* 0x00030c0001037983 */ /* 0x000ea80000300800 */
[----:B------:R-:W-:Y:S04]  /*e4f0*/  STL [R1+0x628], R4 ;  /* 0x0006280401007387 */ /* 0x000fe80000100800 */
[----:B------:R3:W2:Y:S02]  /*e500*/  @!P0 LDG.E.U8 R175, desc[UR16][R6.64] ;  /* 0x0000001006af8981 */ /* 0x0006a4000c1e1100 */
[----:B---3--:R-:W-:-:S02]  /*e510*/  IADD3 R6, P1, R0, R8, RZ ;  /* 0x0000000800067210 */ /* 0x008fc40007f3e0ff */
[----:B------:R0:W-:Y:S04]  /*e520*/  STL [R1+0x62c], R8 ;  /* 0x00062c0801007387 */ /* 0x0001e80000100800 */
[----:B0-----:R-:W3:Y:S01]  /*e530*/  LDL.LU R8, [R1+0x320] ;  /* 0x0003200001087983 */ /* 0x001ee20000300800 */
[----:B------:R-:W-:Y:S01]  /*e540*/  PRMT R174, RZ, 0x7610, R174 ;  /* 0x00007610ffae7816 */ /* 0x000fe200000000ae */
[----:B------:R-:W-:-:S05]  /*e550*/  IMAD.X R7, R179, 0x1, R182, P1 ;  /* 0x00000001b3077824 */ /* 0x000fca00008e06b6 */
[----:B------:R4:W2:Y:S04]  /*e560*/  @!P0 LDG.E.U8 R174, desc[UR16][R6.64] ;  /* 0x0000001006ae8981 */ /* 0x0008a8000c1e1100 */
[----:B------:R0:W-:Y:S01]  /*e570*/  STS.U8 [R9+UR6+0x80], R173 ;  /* 0x000080ad09007988 */ /* 0x0001e20008000006 */
[----:B----4-:R-:W-:-:S03]  /*e580*/  IADD3 R6, P1, R0, R141, RZ ;  /* 0x0000008d00067210 */ /* 0x010fc60007f3e0ff */
[----:B------:R1:W-:Y:S01]  /*e590*/  STL [R1+0x630], R182 ;  /* 0x000630b601007387 */ /* 0x0003e20000100800 */
[----:B0-----:R-:W-:Y:S01]  /*e5a0*/  PRMT R173, RZ, 0x7610, R173 ;  /* 0x00007610ffad7816 */ /* 0x001fe200000000ad */
[----:B------:R-:W-:Y:S02]  /*e5b0*/  IMAD.X R7, R179, 0x1, R180, P1 ;  /* 0x00000001b3077824 */ /* 0x000fe400008e06b4 */
[----:B------:R-:W4:Y:S04]  /*e5c0*/  LDL R141, [R1+0x2f0] ;  /* 0x0002f000018d7983 */ /* 0x000f280000100800 */
[----:B------:R3:W4:Y:S04]  /*e5d0*/  @!P0 LDG.E.U8 R173, desc[UR16][R6.64] ;  /* 0x0000001006ad8981 */ /* 0x000728000c1e1100 */
[----:B-1----:R-:W4:Y:S04]  /*e5e0*/  LDL.LU R182, [R1+0x2dc] ;  /* 0x0002dc0001b67983 */ /* 0x002f280000300800 */
[----:B------:R-:W4:Y:S04]  /*e5f0*/  LDL.LU R4, [R1+0x2ec] ;  /* 0x0002ec0001047983 */ /* 0x000f280000300800 */
[----:B------:R-:W-:Y:S01]  /*e600*/  STL [R1+0x634], R180 ;  /* 0x000634b401007387 */ /* 0x000fe20000100800 */
[----:B---3--:R-:W-:-:S03]  /*e610*/  IADD3 R6, P1, R0, R8, RZ ;  /* 0x0000000800067210 */ /* 0x008fc60007f3e0ff */
        /* <DEDUP_REMOVED lines=19> */
[----:B------:R4:W2:Y:S01]  /*e750*/  @!P0 LDG.E.U8 R170, desc[UR16][R6.64] ;  /* 0x0000001006aa8981 */ /* 0x0008a2000c1e1100 */
[----:B------:R-:W-:-:S03]  /*e760*/  PRMT R169, RZ, 0x7610, R169 ;  /* 0x00007610ffa97816 */ /* 0x000fc600000000a9 */
[----:B------:R0:W-:Y:S04]  /*e770*/  STL [R1+0x648], R2 ;  /* 0x0006480201007387 */ /* 0x0001e80000100800 */
[----:B------:R-:W2:Y:S01]  /*e780*/  LDL R144, [R1+0x2b0] ;  /* 0x0002b00001907983 */ /* 0x000ea20000100800 */
[----:B----4-:R-:W-:-:S03]  /*e790*/  IADD3 R6, P1, R0, R141, RZ ;  /* 0x0000008d00067210 */ /* 0x010fc60007f3e0ff */
[----:B0-----:R-:W4:Y:S02]  /*e7a0*/  LDL.LU R2, [R1+0x29c] ;  /* 0x00029c0001027983 */ /* 0x001f240000300800 */
[----:B------:R-:W-:Y:S02]  /*e7b0*/  IMAD.X R7, R179, 0x1, R4, P1 ;  /* 0x00000001b3077824 */ /* 0x000fe400008e0604 */
        /* <DEDUP_REMOVED lines=10> */
[----:B------:R0:W-:Y:S04]  /*e860*/  STL [R1+0x654], R182 ;  /* 0x000654b601007387 */ /* 0x0001e80000100800 */
[----:B------:R-:W4:Y:S01]  /*e870*/  LDL R141, [R1+0x290] ;  /* 0x00029000018d7983 */ /* 0x000f220000100800 */
        /* <DEDUP_REMOVED lines=13> */
[----:B------:R-:W-:Y:S02]  /*e950*/  PRMT R165, RZ, 0x7610, R165 ;  /* 0x00007610ffa57816 */ /* 0x000fe400000000a5 */
[----:B0-----:R-:W-:Y:S01]  /*e960*/  IADD3 R6, P1, R0, R144, RZ ;  /* 0x0000009000067210 */ /* 0x001fe20007f3e0ff */
[----:B------:R0:W-:Y:S04]  /*e970*/  STL [R1+0x660], R5 ;  /* 0x0006600501007387 */ /* 0x0001e80000100800 */
[----:B----4-:R-:W-:-:S05]  /*e980*/  IMAD.X R7, R179, 0x1, R3, P1 ;  /* 0x00000001b3077824 */ /* 0x010fca00008e0603 */
[----:B------:R3:W4:Y:S04]  /*e990*/  @!P0 LDG.E.U8 R165, desc[UR16][R6.64] ;  /* 0x0000001006a58981 */ /* 0x000728000c1e1100 */
[----:B0-----:R-:W4:Y:S04]  /*e9a0*/  LDL.LU R5, [R1+0x25c] ;  /* 0x00025c0001057983 */ /* 0x001f280000300800 */
        /* <DEDUP_REMOVED lines=8> */
[----:B------:R-:W-:Y:S02]  /*ea30*/  PRMT R163, RZ, 0x7610, R163 ;  /* 0x00007610ffa37816 */ /* 0x000fe400000000a3 */
[----:B0-----:R-:W-:-:S05]  /*ea40*/  IADD3 R6, P1, R0, R141, RZ ;  /* 0x0000008d00067210 */ /* 0x001fca0007f3e0ff */
[----:B--2---:R-:W-:-:S05]  /*ea50*/  IMAD.X R7, R179, 0x1, R4, P1 ;  /* 0x00000001b3077824 */ /* 0x004fca00008e0604 */
[----:B------:R3:W2:Y:S01]  /*ea60*/  @!P0 LDG.E.U8 R163, desc[UR16][R6.64] ;  /* 0x0000001006a38981 */ /* 0x0006a2000c1e1100 */
[----:B------:R-:W-:-:S03]  /*ea70*/  PRMT R162, RZ, 0x7610, R162 ;  /* 0x00007610ffa27816 */ /* 0x000fc600000000a2 */
[----:B------:R0:W-:Y:S04]  /*ea80*/  STL [R1+0x66c], R2 ;  /* 0x00066c0201007387 */ /* 0x0001e80000100800 */
[----:B------:R-:W4:Y:S04]  /*ea90*/  LDL.LU R144, [R1+0x250] ;  /* 0x0002500001907983 */ /* 0x000f280000300800 */
[----:B------:R-:W2:Y:S04]  /*eaa0*/  LDL.LU R148, [R1+0x260] ;  /* 0x0002600001947983 */ /* 0x000ea80000300800 */
[----:B0-----:R-:W4:Y:S04]  /*eab0*/  LDL.LU R2, [R1+0x23c] ;  /* 0x00023c0001027983 */ /* 0x001f280000300800 */
[----:B------:R-:W4:Y:S04]  /*eac0*/  LDL.LU R3, [R1+0x24c] ;  /* 0x00024c0001037983 */ /* 0x000f280000300800 */
[----:B------:R-:W4:Y:S01]  /*ead0*/  LDL.LU R250, [R1+0x20c] ;  /* 0x00020c0001fa7983 */ /* 0x000f220000300800 */
[----:B---3--:R-:W-:-:S05]  /*eae0*/  IADD3 R6, P1, R0, R8, RZ ;  /* 0x0000000800067210 */ /* 0x008fca0007f3e0ff */
[----:B------:R-:W-:-:S05]  /*eaf0*/  IMAD.X R7, R179, 0x1, R182, P1 ;  /* 0x00000001b3077824 */ /* 0x000fca00008e06b6 */
[----:B------:R0:W3:Y:S02]  /*eb00*/  @!P0 LDG.E.U8 R162, desc[UR16][R6.64] ;  /* 0x0000001006a28981 */ /* 0x0000e4000c1e1100 */
[----:B0-----:R-:W-:Y:S02]  /*eb10*/  IADD3 R6, P1, R0, R138, RZ ;  /* 0x0000008a00067210 */ /* 0x001fe40007f3e0ff */
[----:B------:R-:W3:Y:S04]  /*eb20*/  LDL.LU R138, [R1+0x230] ;  /* 0x00023000018a7983 */ /* 0x000ee80000300800 */
[----:B------:R-:W3:Y:S04]  /*eb30*/  LDL.LU R141, [R1+0x240] ;  /* 0x00024000018d7983 */ /* 0x000ee80000300800 */
[----:B------:R-:W4:Y:S04]  /*eb40*/  LDL.LU R145, [R1+0x21c] ;  /* 0x00021c0001917983 */ /* 0x000f280000300800 */
[----:B------:R-:W2:Y:S04]  /*eb50*/  LDL.LU R149, [R1+0x22c] ;  /* 0x00022c0001957983 */ /* 0x000ea80000300800 */
[----:B------:R0:W-:Y:S04]  /*eb60*/  STS.U8 [R9+UR6+0x1680], R178 ;  /* 0x001680b209007988 */ /* 0x0001e80008000006 */
[----:B0-----:R-:W3:Y:S04]  /*eb70*/  LDL.LU R178, [R1+0x220] ;  /* 0x0002200001b27983 */ /* 0x001ee80000300800 */
[----:B------:R-:W-:Y:S04]  /*eb80*/  STL.64 [R1+0x8a8], R150 ;  /* 0x0008a89601007387 */ /* 0x000fe80000100a00 */
[----:B------:R0:W-:Y:S04]  /*eb90*/  STS.U8 [R9+UR6+0x1780], R177 ;  /* 0x001780b109007988 */ /* 0x0001e80008000006 */
[----:B--2---:R-:W-:Y:S04]  /*eba0*/  STL.64 [R1+0x8a0], R148 ;  /* 0x0008a09401007387 */ /* 0x004fe80000100a00 */
[----:B------:R-:W-:Y:S04]  /*ebb0*/  STL.64 [R1+0x898], R146 ;  /* 0x0008989201007387 */ /* 0x000fe80000100a00 */
[----:B----4-:R-:W-:Y:S04]  /*ebc0*/  STL.64 [R1+0x890], R144 ;  /* 0x0008909001007387 */ /* 0x010fe80000100a00 */
[----:B------:R-:W-:Y:S04]  /*ebd0*/  STL.64 [R1+0x888], R142 ;  /* 0x0008888e01007387 */ /* 0x000fe80000100a00 */
[----:B---3--:R-:W-:Y:S04]  /*ebe0*/  STL.64 [R1+0x880], R140 ;  /* 0x0008808c01007387 */ /* 0x008fe80000100a00 */
[----:B------:R-:W-:Y:S04]  /*ebf0*/  STL.64 [R1+0x878], R138 ;  /* 0x0008788a01007387 */ /* 0x000fe80000100a00 */
        /* <DEDUP_REMOVED lines=57> */
[----:B0-----:R-:W2:Y:S01]  /*ef90*/  LDL.LU R177, [R1+0x210] ;  /* 0x0002100001b17983 */ /* 0x001ea20000300800 */
[----:B------:R-:W-:Y:S01]  /*efa0*/  PRMT R161, RZ, 0x7610, R161 ;  /* 0x00007610ffa17816 */ /* 0x000fe200000000a1 */
[----:B------:R-:W-:-:S05]  /*efb0*/  IMAD.X R7, R179, 0x1, R180, P1 ;  /* 0x00000001b3077824 */ /* 0x000fca00008e06b4 */
[----:B------:R0:W3:Y:S01]  /*efc0*/  @!P0 LDG.E.U8 R161, desc[UR16][R6.64] ;  /* 0x0000001006a18981 */ /* 0x0000e2000c1e1100 */
[----:B------:R-:W-:Y:S02]  /*efd0*/  PRMT R160, RZ, 0x7610, R160 ;  /* 0x00007610ffa07816 */ /* 0x000fe400000000a0 */
[----:B0-----:R-:W-:-:S05]  /*efe0*/  IADD3 R6, P1, R0, R148, RZ ;  /* 0x0000009400067210 */ /* 0x001fca0007f3e0ff */
[----:B------:R-:W-:-:S05]  /*eff0*/  IMAD.X R7, R179, 0x1, R5, P1 ;  /* 0x00000001b3077824 */ /* 0x000fca00008e0605 */
[----:B------:R0:W4:Y:S01]  /*f000*/  @!P0 LDG.E.U8 R160, desc[UR16][R6.64] ;  /* 0x0000001006a08981 */ /* 0x000122000c1e1100 */
[----:B------:R-:W-:Y:S02]  /*f010*/  PRMT R159, RZ, 0x7610, R159 ;  /* 0x00007610ff9f7816 */ /* 0x000fe4000000009f */
[----:B0-----:R-:W-:-:S05]  /*f020*/  IADD3 R6, P1, R0, R144, RZ ;  /* 0x0000009000067210 */ /* 0x001fca0007f3e0ff */
[----:B------:R-:W-:Y:S01]  /*f030*/  IMAD.X R7, R179, 0x1, R3, P1 ;  /* 0x00000001b3077824 */ /* 0x000fe200008e0603 */
[----:B------:R0:W-:Y:S04]  /*f040*/  STS.U8 [R9+UR6+0x180], R158 ;  /* 0x0001809e09007988 */ /* 0x0001e80008000006 */
[----:B------:R1:W4:Y:S01]  /*f050*/  @!P0 LDG.E.U8 R159, desc[UR16][R6.64] ;  /* 0x00000010069f8981 */ /* 0x000322000c1e1100 */
[----:B0-----:R-:W-:Y:S02]  /*f060*/  PRMT R158, RZ, 0x7610, R158 ;  /* 0x00007610ff9e7816 */ /* 0x001fe4000000009e */
[----:B-1----:R-:W-:-:S05]  /*f070*/  IADD3 R6, P1, R0, R141, RZ ;  /* 0x0000008d00067210 */ /* 0x002fca0007f3e0ff */
        /* <DEDUP_REMOVED lines=10> */
[----:B------:R-:W-:-:S05]  /*f120*/  IMAD.X R7, R179, 0x1, R145, P1 ;  /* 0x00000001b3077824 */ /* 0x000fca00008e0691 */
[----:B------:R2:W4:Y:S04]  /*f130*/  @!P0 LDG.E.U8 R156, desc[UR16][R6.64] ;  /* 0x00000010069c8981 */ /* 0x000528000c1e1100 */
[----:B------:R0:W-:Y:S02]  /*f140*/  STS.U8 [R9+UR6+0x1880], R176 ;  /* 0x001880b009007988 */ /* 0x0001e40008000006 */
[----:B0-----:R-:W-:Y:S01]  /*f150*/  IMAD.MOV.U32 R176, RZ, RZ, R250 ;  /* 0x000000ffffb07224 */ /* 0x001fe200078e00fa */
[----:B--2---:R-:W-:-:S05]  /*f160*/  IADD3 R6, P1, R0, R177, RZ ;  /* 0x000000b100067210 */ /* 0x004fca0007f3e0ff */
[----:B------:R-:W-:Y:S02]  /*f170*/  IMAD.X R7, R179, 0x1, R250, P1 ;  /* 0x00000001b3077824 */ /* 0x000fe400008e06fa */
[----:B------:R-:W2:Y:S04]  /*f180*/  LDL.LU R250, [R1+0x200] ;  /* 0x0002000001fa7983 */ /* 0x000ea80000300800 */
[----:B------:R0:W-:Y:S04]  /*f190*/  STS.U8 [R9+UR6+0x480], R155 ;  /* 0x0004809b09007988 */ /* 0x0001e80008000006 */
[----:B------:R1:W-:Y:S04]  /*f1a0*/  STS.U8 [R9+UR6+0x580], R154 ;  /* 0x0005809a09007988 */ /* 0x0003e80008000006 */
[----:B------:R3:W-:Y:S01]  /*f1b0*/  STS.U8 [R9+UR6+0x680], R153 ;  /* 0x0006809909007988 */ /* 0x0007e20008000006 */
[----:B0-----:R-:W-:-:S03]  /*f1c0*/  PRMT R155, RZ, 0x7610, R155 ;  /* 0x00007610ff9b7816 */ /* 0x001fc6000000009b */
[----:B------:R0:W-:Y:S04]  /*f1d0*/  STS.U8 [R9+UR6+0x780], R152 ;  /* 0x0007809809007988 */ /* 0x0001e80008000006 */
[----:B------:R2:W4:Y:S01]  /*f1e0*/  @!P0 LDG.E.U8 R155, desc[UR16][R6.64] ;  /* 0x00000010069b8981 */ /* 0x000522000c1e1100 */
[----:B-1----:R-:W-:Y:S02]  /*f1f0*/  PRMT R154, RZ, 0x7610, R154 ;  /* 0x00007610ff9a7816 */ /* 0x002fe4000000009a */
[----:B---3--:R-:W-:Y:S01]  /*f200*/  PRMT R153, RZ, 0x7610, R153 ;  /* 0x00007610ff997816 */ /* 0x008fe20000000099 */
[----:B------:R1:W-:Y:S01]  /*f210*/  STS.U8 [R9+UR6+0x880], R23 ;  /* 0x0008801709007988 */ /* 0x0003e20008000006 */
[----:B0-----:R-:W-:-:S03]  /*f220*/  PRMT R152, RZ, 0x7610, R152 ;  /* 0x00007610ff987816 */ /* 0x001fc60000000098 */
[----:B------:R0:W-:Y:S04]  /*f230*/  STS.U8 [R9+UR6+0x980], R22 ;  /* 0x0009801609007988 */ /* 0x0001e80008000006 */
[----:B------:R3:W-:Y:S01]  /*f240*/  STS.U8 [R9+UR6+0xa80], R21 ;  /* 0x000a801509007988 */ /* 0x0007e20008000006 */
[----:B-1----:R-:W-:-:S03]  /*f250*/  PRMT R23, RZ, 0x7610, R23 ;  /* 0x00007610ff177816 */ /* 0x002fc60000000017 */
[----:B------:R1:W-:Y:S01]  /*f260*/  STS.U8 [R9+UR6+0xb80], R20 ;  /* 0x000b801409007988 */ /* 0x0003e20008000006 */
[----:B0-----:R-:W-:-:S03]  /*f270*/  PRMT R22, RZ, 0x7610, R22 ;  /* 0x00007610ff167816 */ /* 0x001fc60000000016 */
[----:B------:R0:W-:Y:S01]  /*f280*/  STS.U8 [R9+UR6+0xc80], R19 ;  /* 0x000c801309007988 */ /* 0x0001e20008000006 */
[----:B---3--:R-:W-:-:S03]  /*f290*/  PRMT R21, RZ, 0x7610, R21 ;  /* 0x00007610ff157816 */ /* 0x008fc60000000015 */
        /* <DEDUP_REMOVED lines=16> */
[----:B------:R-:W4:Y:S01]  /*f3a0*/  LDL.LU.64 R24, [R1] ;  /* 0x0000000001187983 */ /* 0x000f220000300a00 */
[----:B---3--:R-:W-:-:S03]  /*f3b0*/  PRMT R12, RZ, 0x7610, R12 ;  /* 0x00007610ff0c7816 */ /* 0x008fc6000000000c */
[----:B------:R-:W3:Y:S01]  /*f3c0*/  LDL.LU.64 R26, [R1+0x8] ;  /* 0x00000800011a7983 */ /* 0x000ee20000300a00 */
[----:B-1----:R-:W-:-:S03]  /*f3d0*/  PRMT R11, RZ, 0x7610, R11 ;  /* 0x00007610ff0b7816 */ /* 0x002fc6000000000b */
[----:B------:R-:W3:Y:S04]  /*f3e0*/  LDL.LU.64 R28, [R1+0x10] ;  /* 0x00001000011c7983 */ /* 0x000ee80000300a00 */
[----:B------:R-:W3:Y:S04]  /*f3f0*/  LDL.LU.64 R30, [R1+0x18] ;  /* 0x00001800011e7983 */ /* 0x000ee80000300a00 */
[----:B------:R-:W3:Y:S04]  /*f400*/  LDL.LU.64 R32, [R1+0x20] ;  /* 0x0000200001207983 */ /* 0x000ee80000300a00 */
[----:B------:R-:W3:Y:S04]  /*f410*/  LDL.LU.64 R34, [R1+0x28] ;  /* 0x0000280001227983 */ /* 0x000ee80000300a00 */
[----:B------:R-:W3:Y:S04]  /*f420*/  LDL.LU.64 R36, [R1+0x30] ;  /* 0x0000300001247983 */ /* 0x000ee80000300a00 */
[----:B------:R0:W-:Y:S04]  /*f430*/  STS.U8 [R9+UR6+0x1580], R10 ;  /* 0x0015800a09007988 */ /* 0x0001e80008000006 */
[----:B------:R-:W3:Y:S04]  /*f440*/  LDL.LU.64 R38, [R1+0x38] ;  /* 0x0000380001267983 */ /* 0x000ee80000300a00 */
[----:B------:R-:W3:Y:S01]  /*f450*/  LDL.LU.64 R40, [R1+0x40] ;  /* 0x0000400001287983 */ /* 0x000ee20000300a00 */
[----:B0-----:R-:W-:-:S03]  /*f460*/  PRMT R10, RZ, 0x7610, R10 ;  /* 0x00007610ff0a7816 */ /* 0x001fc6000000000a */
[----:B------:R-:W3:Y:S04]  /*f470*/  LDL.LU.64 R42, [R1+0x48] ;  /* 0x00004800012a7983 */ /* 0x000ee80000300a00 */
        /* <DEDUP_REMOVED lines=44> */
[----:B------:R-:W3:Y:S01]  /*f740*/  LDL.LU.64 R132, [R1+0x1b0] ;  /* 0x0001b00001847983 */ /* 0x000ee20000300a00 */
[----:B--2---:R-:W-:-:S03]  /*f750*/  IADD3 R6, P1, R0, R250, RZ ;  /* 0x000000fa00067210 */ /* 0x004fc60007f3e0ff */
[----:B------:R-:W3:Y:S02]  /*f760*/  LDL.LU.64 R134, [R1+0x1b8] ;  /* 0x0001b80001867983 */ /* 0x000ee40000300a00 */
[----:B------:R-:W-:Y:S02]  /*f770*/  IMAD.X R7, R179, 0x1, R252, P1 ;  /* 0x00000001b3077824 */ /* 0x000fe400008e06fc */
[----:B------:R-:W3:Y:S04]  /*f780*/  LDL.LU.64 R136, [R1+0x1c0] ;  /* 0x0001c00001887983 */ /* 0x000ee80000300a00 */
[----:B------:R0:W2:Y:S04]  /*f790*/  @!P0 LDG.E.U8 R154, desc[UR16][R6.64] ;  /* 0x00000010069a8981 */ /* 0x0000a8000c1e1100 */
[----:B------:R-:W3:Y:S04]  /*f7a0*/  LDL.LU.64 R138, [R1+0x1c8] ;  /* 0x0001c800018a7983 */ /* 0x000ee80000300a00 */
[----:B------:R-:W3:Y:S01]  /*f7b0*/  LDL.LU.64 R140, [R1+0x1d0] ;  /* 0x0001d000018c7983 */ /* 0x000ee20000300a00 */
[----:B0-----:R-:W-:-:S03]  /*f7c0*/  IADD3 R6, P1, R0, R249, RZ ;  /* 0x000000f900067210 */ /* 0x001fc60007f3e0ff */
[----:B------:R-:W3:Y:S02]  /*f7d0*/  LDL.LU.64 R142, [R1+0x1d8] ;  /* 0x0001d800018e7983 */ /* 0x000ee40000300a00 */
[----:B------:R-:W-:Y:S02]  /*f7e0*/  IMAD.X R7, R179, 0x1, R248, P1 ;  /* 0x00000001b3077824 */ /* 0x000fe400008e06f8 */
[----:B------:R-:W3:Y:S04]  /*f7f0*/  LDL.LU.64 R144, [R1+0x1e0] ;  /* 0x0001e00001907983 */ /* 0x000ee80000300a00 */
[----:B------:R0:W3:Y:S04]  /*f800*/  @!P0 LDG.E.U8 R153, desc[UR16][R6.64] ;  /* 0x0000001006998981 */ /* 0x0000e8000c1e1100 */
[----:B------:R-:W3:Y:S04]  /*f810*/  LDL.LU.64 R146, [R1+0x1e8] ;  /* 0x0001e80001927983 */ /* 0x000ee80000300a00 */
[----:B------:R-:W3:Y:S01]  /*f820*/  LDL.LU.64 R148, [R1+0x1f0] ;  /* 0x0001f00001947983 */ /* 0x000ee20000300a00 */
[----:B0-----:R-:W-:-:S03]  /*f830*/  IADD3 R6, P1, R0, R245, RZ ;  /* 0x000000f500067210 */ /* 0x001fc60007f3e0ff */
[----:B------:R-:W3:Y:S02]  /*f840*/  LDL.LU.64 R150, [R1+0x1f8] ;  /* 0x0001f80001967983 */ /* 0x000ee40000300a00 */
[----:B------:R-:W-:-:S05]  /*f850*/  IMAD.X R7, R179, 0x1, R244, P1 ;  /* 0x00000001b3077824 */ /* 0x000fca00008e06f4 */
[----:B------:R0:W3:Y:S02]  /*f860*/  @!P0 LDG.E.U8 R152, desc[UR16][R6.64] ;  /* 0x0000001006988981 */ /* 0x0000e4000c1e1100 */
[----:B0-----:R-:W-:-:S05]  /*f870*/  IADD3 R6, P1, R0, R241, RZ ;  /* 0x000000f100067210 */ /* 0x001fca0007f3e0ff */
        /* <DEDUP_REMOVED lines=40> */
[----:B------:R0:W3:Y:S04]  /*fb00*/  @!P0 LDG.E.U8 R10, desc[UR16][R6.64] ;  /* 0x00000010060a8981 */ /* 0x0000e8000c1e1100 */
[----:B------:R1:W-:Y:S04]  /*fb10*/  STS.U8 [R9+UR6+0x1980], R175 ;  /* 0x001980af09007988 */ /* 0x0003e80008000006 */
        /* <DEDUP_REMOVED lines=14> */
[----:B----4-:R-:W-:Y:S04]  /*fc00*/  STS.U8 [R9+UR6+0x2880], R160 ;  /* 0x002880a009007988 */ /* 0x010fe80008000006 */
[----:B------:R-:W-:Y:S04]  /*fc10*/  STS.U8 [R9+UR6+0x3f80], R181 ;  /* 0x003f80b509007988 */ /* 0x000fe80008000006 */
[----:B------:R-:W-:Y:S04]  /*fc20*/  STS.U8 [R9+UR6+0x2980], R159 ;  /* 0x0029809f09007988 */ /* 0x000fe80008000006 */
[----:B------:R-:W-:Y:S04]  /*fc30*/  STS.U8 [R9+UR6+0x2a80], R158 ;  /* 0x002a809e09007988 */ /* 0x000fe80008000006 */
[----:B------:R-:W-:Y:S04]  /*fc40*/  STS.U8 [R9+UR6+0x2b80], R157 ;  /* 0x002b809d09007988 */ /* 0x000fe80008000006 */
[----:B------:R-:W-:Y:S04]  /*fc50*/  STS.U8 [R9+UR6+0x2c80], R156 ;  /* 0x002c809c09007988 */ /* 0x000fe80008000006 */
[----:B------:R-:W-:Y:S04]  /*fc60*/  STS.U8 [R9+UR6+0x2d80], R155 ;  /* 0x002d809b09007988 */ /* 0x000fe80008000006 */
[----:B--2---:R-:W-:Y:S04]  /*fc70*/  STS.U8 [R9+UR6+0x2e80], R154 ;  /* 0x002e809a09007988 */ /* 0x004fe80008000006 */
[----:B---3--:R-:W-:Y:S04]  /*fc80*/  STS.U8 [R9+UR6+0x2f80], R153 ;  /* 0x002f809909007988 */ /* 0x008fe80008000006 */
        /* <DEDUP_REMOVED lines=14> */
[----:B------:R-:W-:Y:S01]  /*fd70*/  UMOV UR14, UR4 ;  /* 0x00000004000e7c82 */ /* 0x000fe20008000000 */
[----:B------:R-:W-:Y:S01]  /*fd80*/  UMOV UR15, 0xc0000010 ;  /* 0xc0000010000f7882 */ /* 0x000fe20000000000 */
[----:B------:R-:W-:Y:S01]  /*fd90*/  IADD3 R185, P1, R185, UR18, RZ ;  /* 0x00000012b9b97c10 */ /* 0x000fe2000ff3e0ff */
[----:B-1----:R-:W2:Y:S01]  /*fda0*/  LDL.LU R175, [R1+0x208] ;  /* 0x0002080001af7983 */ /* 0x002ea20000300800 */
[----:B------:R-:W-:Y:S01]  /*fdb0*/  IADD3 R187, P2, R187, UR18, RZ ;  /* 0x00000012bbbb7c10 */ /* 0x000fe2000ff5e0ff */
[----:B------:R-:W-:Y:S01]  /*fdc0*/  UMOV UR8, UR12 ;  /* 0x0000000c00087c82 */ /* 0x000fe20008000000 */
[----:B------:R-:W-:Y:S01]  /*fdd0*/  IADD3 R189, P3, R189, UR18, RZ ;  /* 0x00000012bdbd7c10 */ /* 0x000fe2000ff7e0ff */
[----:B------:R-:W-:Y:S01]  /*fde0*/  UMOV UR9, UR13 ;  /* 0x0000000d00097c82 */ /* 0x000fe20008000000 */
[----:B------:R-:W-:Y:S01]  /*fdf0*/  IADD3 R191, P4, R191, UR18, RZ ;  /* 0x00000012bfbf7c10 */ /* 0x000fe2000ff9e0ff */
[----:B0-----:R-:W0:Y:S01]  /*fe00*/  LDC R6, c[0x0][0x238] ;  /* 0x00008e00ff067b82 */ /* 0x001e220000000800 */
[----:B------:R-:W-:Y:S01]  /*fe10*/  STS.U8 [R9+UR6+0x3e80], R10 ;  /* 0x003e800a09007988 */ /* 0x000fe20008000006 */
[----:B------:R1:W-:Y:S06]  /*fe20*/  MEMBAR.ALL.CTA ;  /* 0x0000000000007992 */ /* 0x0003ec0000008000 */
[----:B-1----:R-:W1:Y:S02]  /*fe30*/  FENCE.VIEW.ASYNC.S ;  /* 0x00000000000073c6 */ /* 0x002e640000000000 */
[----:B-1----:R-:W-:Y:S06]  /*fe40*/  BAR.SYNC.DEFER_BLOCKING 0x0 ;  /* 0x0000000000007b1d */ /* 0x002fec0000010000 */
[----:B------:R-:W-:-:S06]  /*fe50*/  WARPGROUP.ARRIVE ;  /* 0x00000000000079c5 */ /* 0x000fcc0000000000 */
[----:B------:R-:W-:Y:S01]  /*fe60*/  QGMMA.64x256x32.F32.E4M3.E4M3 R24, gdesc[UR12], R24, gsb0 ;  /* 0x03e000000c1879f3 */ /* 0x000fe20008000818 */
[----:B------:R-:W-:Y:S02]  /*fe70*/  IADD3 R197, P0, R197, UR18, RZ ;  /* 0x00000012c5c57c10 */ /* 0x000fe4000ff1e0ff */
[----:B------:R-:W-:Y:S02]  /*fe80*/  IADD3.X R184, R184, UR19, RZ, P1, !PT ;  /* 0x00000013b8b87c10 */ /* 0x000fe40008ffe4ff */
[----:B------:R-:W-:Y:S02]  /*fe90*/  IADD3 R199, P1, R199, UR18, RZ ;  /* 0x00000012c7c77c10 */ /* 0x000fe4000ff3e0ff */
[----:B------:R-:W-:Y:S02]  /*fea0*/  IADD3.X R186, R186, UR19, RZ, P2, !PT ;  /* 0x00000013baba7c10 */ /* 0x000fe400097fe4ff */
[----:B------:R-:W-:Y:S02]  /*feb0*/  IADD3 R201, P2, R201, UR18, RZ ;  /* 0x00000012c9c97c10 */ /* 0x000fe4000ff5e0ff */
[----:B------:R-:W-:-:S02]  /*fec0*/  IADD3.X R196, R196, UR19, RZ, P0, !PT ;  /* 0x00000013c4c47c10 */ /* 0x000fc400087fe4ff */
        /* <DEDUP_REMOVED lines=20> */
[----:B------:R-:W-:Y:S02]  /*10010*/  IADD3.X R242, R242, UR19, RZ, P2, !PT ;  /* 0x00000013f2f27c10 */ /* 0x000fe400097fe4ff */
[----:B------:R-:W-:Y:S01]  /*10020*/  IADD3 R177, P2, R177, UR18, RZ ;  /* 0x00000012b1b17c10 */ /* 0x000fe2000ff5e0ff */
[----:B------:R1:W-:Y:S04]  /*10030*/  STL [R1+0x200], R250 ;  /* 0x000200fa01007387 */ /* 0x0003e80000100800 */
[----:B-1----:R-:W3:Y:S01]  /*10040*/  LDL.LU R250, [R1+0x8b0] ;  /* 0x0008b00001fa7983 */ /* 0x002ee20000300800 */
[----:B--2---:R-:W-:-:S05]  /*10050*/  IADD3 R175, P1, R175, UR18, RZ ;  /* 0x00000012afaf7c10 */ /* 0x004fca000ff3e0ff */
[----:B------:R-:W-:Y:S04]  /*10060*/  STL [R1+0x208], R175 ;  /* 0x000208af01007387 */ /* 0x000fe80000100800 */
[----:B------:R-:W-:Y:S01]  /*10070*/  STL [R1+0x210], R177 ;  /* 0x000210b101007387 */ /* 0x000fe20000100800 */
[----:B------:R-:W-:-:S03]  /*10080*/  WARPGROUP.DEPBAR.LE gsb0, 0x0 ;  /* 0x00008000000079c5 */ /* 0x000fc60000010000 */
[----:B------:R-:W-:Y:S04]  /*10090*/  STL.64 [R1], R24 ;  /* 0x0000001801007387 */ /* 0x000fe80000100a00 */
        /* <DEDUP_REMOVED lines=62> */
[----:B------:R1:W-:Y:S04]  /*10480*/  STL.64 [R1+0x1f8], R150 ;  /* 0x0001f89601007387 */ /* 0x0003e80000100a00 */
[----:B-1----:R-:W2:Y:S04]  /*10490*/  LDL.LU.64 R150, [R1+0x8a8] ;  /* 0x0008a80001967983 */ /* 0x002ea80000300a00 */
[----:B------:R-:W4:Y:S04]  /*104a0*/  LDL.LU.64 R148, [R1+0x8a0] ;  /* 0x0008a00001947983 */ /* 0x000f280000300a00 */
[----:B------:R-:W2:Y:S04]  /*104b0*/  LDL.LU.64 R146, [R1+0x898] ;  /* 0x0008980001927983 */ /* 0x000ea80000300a00 */
[----:B------:R-:W4:Y:S04]  /*104c0*/  LDL.LU.64 R144, [R1+0x890] ;  /* 0x0008900001907983 */ /* 0x000f280000300a00 */
[----:B------:R-:W2:Y:S04]  /*104d0*/  LDL.LU.64 R142, [R1+0x888] ;  /* 0x00088800018e7983 */ /* 0x000ea80000300a00 */
[----:B------:R-:W4:Y:S04]  /*104e0*/  LDL.LU.64 R140, [R1+0x880] ;  /* 0x00088000018c7983 */ /* 0x000f280000300a00 */
[----:B------:R-:W2:Y:S04]  /*104f0*/  LDL.LU.64 R138, [R1+0x878] ;  /* 0x00087800018a7983 */ /* 0x000ea80000300a00 */
[----:B------:R-:W3:Y:S04]  /*10500*/  LDL.LU.64 R136, [R1+0x870] ;  /* 0x0008700001887983 */ /* 0x000ee80000300a00 */
[----:B------:R-:W4:Y:S04]  /*10510*/  LDL.LU.64 R134, [R1+0x868] ;  /* 0x0008680001867983 */ /* 0x000f280000300a00 */
        /* <DEDUP_REMOVED lines=25> */
[----:B------:R-:W4:Y:S01]  /*106b0*/  LDL.LU.64 R82, [R1+0x798] ;  /* 0x0007980001527983 */ /* 0x000f220000300a00 */
[----:B------:R-:W-:-:S03]  /*106c0*/  IADD3 R193, P5, R193, UR18, RZ ;  /* 0x00000012c1c17c10 */ /* 0x000fc6000ffbe0ff */
[----:B------:R-:W4:Y:S01]  /*106d0*/  LDL.LU.64 R80, [R1+0x790] ;  /* 0x0007900001507983 */ /* 0x000f220000300a00 */
[----:B------:R-:W-:-:S03]  /*106e0*/  IADD3.X R188, R188, UR19, RZ, P3, !PT ;  /* 0x00000013bcbc7c10 */ /* 0x000fc60009ffe4ff */
        /* <DEDUP_REMOVED lines=21> */
[----:B------:R-:W-:Y:S02]  /*10840*/  IADD3 R221, P5, R221, UR18, RZ ;  /* 0x00000012dddd7c10 */ /* 0x000fe4000ffbe0ff */
[----:B------:R-:W-:Y:S01]  /*10850*/  IADD3.X R216, R216, UR19, RZ, P3, !PT ;  /* 0x00000013d8d87c10 */ /* 0x000fe20009ffe4ff */
        /* <DEDUP_REMOVED lines=23> */
[----:B------:R-:W-:-:S03]  /*109d0*/  IADD3.X R246, R246, UR19, RZ, P4, !PT ;  /* 0x00000013f6f67c10 */ /* 0x000fc6000a7fe4ff */
[----:B------:R-:W4:Y:S01]  /*109e0*/  LDL.LU.64 R34, [R1+0x6d8] ;  /* 0x0006d80001227983 */ /* 0x000f220000300a00 */
[----:B------:R-:W-:-:S03]  /*109f0*/  IADD3 R178, P4, R178, UR18, RZ ;  /* 0x00000012b2b27c10 */ /* 0x000fc6000ff9e0ff */
[----:B------:R-:W4:Y:S01]  /*10a00*/  LDL.LU.64 R32, [R1+0x6d0] ;  /* 0x0006d00001207983 */ /* 0x000f220000300a00 */
[----:B------:R-:W-:-:S03]  /*10a10*/  IADD3.X R248, R248, UR19, RZ, P5, !PT ;  /* 0x00000013f8f87c10 */ /* 0x000fc6000affe4ff */
[----:B------:R-:W4:Y:S04]  /*10a20*/  LDL.LU.64 R30, [R1+0x6c8] ;  /* 0x0006c800011e7983 */ /* 0x000f280000300a00 */
[----:B------:R-:W4:Y:S04]  /*10a30*/  LDL.LU.64 R28, [R1+0x6c0] ;  /* 0x0006c000011c7983 */ /* 0x000f280000300a00 */
[----:B------:R-:W4:Y:S04]  /*10a40*/  LDL.LU.64 R26, [R1+0x6b8] ;  /* 0x0006b800011a7983 */ /* 0x000f280000300a00 */
[----:B------:R-:W4:Y:S01]  /*10a50*/  LDL.LU.64 R24, [R1+0x6b0] ;  /* 0x0006b00001187983 */ /* 0x000f220000300a00 */
[----:B---3--:R-:W-:-:S02]  /*10a60*/  IADD3 R136, P3, R136, UR18, RZ ;  /* 0x0000001288887c10 */ /* 0x008fc4000ff7e0ff */
[----:B------:R-:W-:-:S03]  /*10a70*/  IADD3 R137, P5, R137, UR18, RZ ;  /* 0x0000001289897c10 */ /* 0x000fc6000ffbe0ff */
[----:B------:R1:W-:Y:S04]  /*10a80*/  STL [R1+0x218], R136 ;  /* 0x0002188801007387 */ /* 0x0003e80000100800 */
[----:B-1----:R-:W3:Y:S04]  /*10a90*/  LDL.LU R136, [R1+0x6ac] ;  /* 0x0006ac0001887983 */ /* 0x002ee80000300800 */
[----:B------:R-:W3:Y:S04]  /*10aa0*/  LDL.LU R167, [R1+0x270] ;  /* 0x0002700001a77983 */ /* 0x000ee80000300800 */
[----:B------:R-:W-:Y:S04]  /*10ab0*/  STL [R1+0x220], R178 ;  /* 0x000220b201007387 */ /* 0x000fe80000100800 */
[----:B------:R1:W-:Y:S04]  /*10ac0*/  STL [R1+0x228], R137 ;  /* 0x0002288901007387 */ /* 0x0003e80000100800 */
[----:B-1----:R-:W3:Y:S04]  /*10ad0*/  LDL.LU R137, [R1+0x6a8] ;  /* 0x0006a80001897983 */ /* 0x002ee80000300800 */
[----:B------:R-:W3:Y:S04]  /*10ae0*/  LDL.LU R168, [R1+0x278] ;  /* 0x0002780001a87983 */ /* 0x000ee80000300800 */
[----:B------:R-:W3:Y:S01]  /*10af0*/  LDL.LU R177, [R1+0x244] ;  /* 0x0002440001b17983 */ /* 0x000ee20000300800 */
[----:B------:R-:W-:-:S04]  /*10b00*/  IADD3 R195, P6, R195, UR18, RZ ;  /* 0x00000012c3c37c10 */ /* 0x000fc8000ffde0ff */
[----:B------:R-:W-:Y:S02]  /*10b10*/  IADD3.X R194, R194, UR19, RZ, P6, !PT ;  /* 0x00000013c2c27c10 */ /* 0x000fe4000b7fe4ff */
[----:B------:R-:W-:-:S04]  /*10b20*/  IADD3 R209, P6, R209, UR18, RZ ;  /* 0x00000012d1d17c10 */ /* 0x000fc8000ffde0ff */
[----:B------:R-:W-:Y:S02]  /*10b30*/  IADD3.X R208, R208, UR19, RZ, P6, !PT ;  /* 0x00000013d0d07c10 */ /* 0x000fe4000b7fe4ff */
[----:B------:R-:W-:-:S04]  /*10b40*/  IADD3 R223, P6, R223, UR18, RZ ;  /* 0x00000012dfdf7c10 */ /* 0x000fc8000ffde0ff */
[----:B------:R-:W-:Y:S02]  /*10b50*/  IADD3.X R222, R222, UR19, RZ, P6, !PT ;  /* 0x00000013dede7c10 */ /* 0x000fe4000b7fe4ff */
[----:B------:R-:W-:-:S04]  /*10b60*/  IADD3 R237, P6, R237, UR18, RZ ;  /* 0x00000012eded7c10 */ /* 0x000fc8000ffde0ff */
[----:B------:R-:W-:Y:S02]  /*10b70*/  IADD3.X R236, R236, UR19, RZ, P6, !PT ;  /* 0x00000013ecec7c10 */ /* 0x000fe4000b7fe4ff */
[----:B------:R-:W-:Y:S02]  /*10b80*/  IADD3 R251, P6, R251, UR18, RZ ;  /* 0x00000012fbfb7c10 */ /* 0x000fe4000ffde0ff */
[----:B------:R-:W-:Y:S02]  /*10b90*/  IADD3.X R252, R252, UR19, RZ, P0, !PT ;  /* 0x00000013fcfc7c10 */ /* 0x000fe400087fe4ff */
[----:B------:R-:W-:Y:S02]  /*10ba0*/  IADD3.X R250, R250, UR19, RZ, P6, !PT ;  /* 0x00000013fafa7c10 */ /* 0x000fe4000b7fe4ff */
[----:B--2---:R-:W-:Y:S02]  /*10bb0*/  IADD3 R138, P6, R138, UR18, RZ ;  /* 0x000000128a8a7c10 */ /* 0x004fe4000ffde0ff */
[----:B------:R-:W-:-:S02]  /*10bc0*/  IADD3 R139, P0, R139, UR18, RZ ;  /* 0x000000128b8b7c10 */ /* 0x000fc4000ff1e0ff */
[----:B----4-:R-:W-:Y:S01]  /*10bd0*/  IADD3.X R140, R140, UR19, RZ, P1, !PT ;  /* 0x000000138c8c7c10 */ /* 0x010fe20008ffe4ff */
[----:B------:R1:W-:Y:S01]  /*10be0*/  STL [R1+0x230], R138 ;  /* 0x0002308a01007387 */ /* 0x0003e20000100800 */
[----:B------:R-:W-:Y:S02]  /*10bf0*/  IADD3 R141, P1, R141, UR18, RZ ;  /* 0x000000128d8d7c10 */ /* 0x000fe4000ff3e0ff */
[----:B------:R-:W-:Y:S02]  /*10c00*/  IADD3.X R176, R176, UR19, RZ, P2, !PT ;  /* 0x00000013b0b07c10 */ /* 0x000fe400097fe4ff */
[----:B------:R-:W-:Y:S01]  /*10c10*/  IADD3 R142, P2, R142, UR18, RZ ;  /* 0x000000128e8e7c10 */ /* 0x000fe2000ff5e0ff */
[----:B-1----:R-:W2:Y:S04]  /*10c20*/  LDL.LU R138, [R1+0x6a4] ;  /* 0x0006a400018a7983 */ /* 0x002ea80000300800 */
[----:B------:R1:W-:Y:S01]  /*10c30*/  STL [R1+0x238], R139 ;  /* 0x0002388b01007387 */ /* 0x0003e20000100800 */
[----:B------:R-:W-:-:S03]  /*10c40*/  IADD3.X R143, R143, UR19, RZ, P3, !PT ;  /* 0x000000138f8f7c10 */ /* 0x000fc60009ffe4ff */
[----:B-1----:R-:W2:Y:S04]  /*10c50*/  LDL.LU R139, [R1+0x6a0] ;  /* 0x0006a000018b7983 */ /* 0x002ea80000300800 */
[----:B------:R1:W-:Y:S01]  /*10c60*/  STL [R1+0x204], R140 ;  /* 0x0002048c01007387 */ /* 0x0003e20000100800 */
[----:B------:R-:W-:-:S03]  /*10c70*/  IADD3 R144, P3, R144, UR18, RZ ;  /* 0x0000001290907c10 */ /* 0x000fc6000ff7e0ff */
[----:B-1----:R-:W2:Y:S04]  /*10c80*/  LDL.LU R140, [R1+0x69c] ;  /* 0x00069c00018c7983 */ /* 0x002ea80000300800 */
[----:B------:R1:W-:Y:S01]  /*10c90*/  STL [R1+0x240], R141 ;  /* 0x0002408d01007387 */ /* 0x0003e20000100800 */
[----:B------:R-:W-:-:S03]  /*10ca0*/  IADD3.X R145, R145, UR19, RZ, P4, !PT ;  /* 0x0000001391917c10 */ /* 0x000fc6000a7fe4ff */
[----:B-1----:R-:W2:Y:S04]  /*10cb0*/  LDL.LU R141, [R1+0x698] ;  /* 0x00069800018d7983 */ /* 0x002ea80000300800 */
[----:B------:R-:W4:Y:S04]  /*10cc0*/  LDL.LU R178, [R1+0x288] ;  /* 0x0002880001b27983 */ /* 0x000f280000300800 */
[----:B------:R1:W-:Y:S01]  /*10cd0*/  STL [R1+0x248], R142 ;  /* 0x0002488e01007387 */ /* 0x0003e20000100800 */
[----:B------:R-:W-:-:S03]  /*10ce0*/  IADD3 R146, P4, R146, UR18, RZ ;  /* 0x0000001292927c10 */ /* 0x000fc6000ff9e0ff */
[----:B-1----:R-:W2:Y:S04]  /*10cf0*/  LDL.LU R142, [R1+0x694] ;  /* 0x00069400018e7983 */ /* 0x002ea80000300800 */
[----:B------:R-:W-:Y:S04]  /*10d00*/  STL [R1+0x20c], R176 ;  /* 0x00020cb001007387 */ /* 0x000fe80000100800 */
[----:B------:R-:W2:Y:S04]  /*10d10*/  LDL.LU R169, [R1+0x254] ;  /* 0x0002540001a97983 */ /* 0x000ea80000300800 */
[----:B------:R-:W2:Y:S04]  /*10d20*/  LDL.LU R172, [R1+0x290] ;  /* 0x0002900001ac7983 */ /* 0x000ea80000300800 */
[----:B------:R1:W-:Y:S01]  /*10d30*/  STL [R1+0x214], R143 ;  /* 0x0002148f01007387 */ /* 0x0003e20000100800 */
[----:B------:R-:W-:-:S02]  /*10d40*/  IADD3.X R147, R147, UR19, RZ, P5, !PT ;  /* 0x0000001393937c10 */ /* 0x000fc4000affe4ff */
[----:B------:R-:W-:Y:S01]  /*10d50*/  IADD3 R148, P5, R148, UR18, RZ ;  /* 0x0000001294947c10 */ /* 0x000fe2000ffbe0ff */
[----:B-1----:R-:W2:Y:S04]  /*10d60*/  LDL.LU R143, [R1+0x690] ;  /* 0x00069000018f7983 */ /* 0x002ea80000300800 */
[----:B------:R-:W2:Y:S04]  /*10d70*/  LDL.LU R173, [R1+0x298] ;  /* 0x0002980001ad7983 */ /* 0x000ea80000300800 */
[----:B------:R-:W2:Y:S04]  /*10d80*/  LDL.LU R174, [R1+0x264] ;  /* 0x0002640001ae7983 */ /* 0x000ea80000300800 */
[----:B------:R1:W-:Y:S01]  /*10d90*/  STL [R1+0x250], R144 ;  /* 0x0002509001007387 */ /* 0x0003e20000100800 */
[----:B------:R-:W-:-:S02]  /*10da0*/  IADD3.X R149, R149, UR19, RZ, P6, !PT ;  /* 0x0000001395957c10 */ /* 0x000fc4000b7fe4ff */
[----:B------:R-:W-:Y:S01]  /*10db0*/  IADD3 R150, P6, R150, UR18, RZ ;  /* 0x0000001296967c10 */ /* 0x000fe2000ffde0ff */
[----:B-1----:R-:W2:Y:S04]  /*10dc0*/  LDL.LU R144, [R1+0x68c] ;  /* 0x00068c0001907983 */ /* 0x002ea80000300800 */
[----:B------:R1:W-:Y:S01]  /*10dd0*/  STL [R1+0x21c], R145 ;  /* 0x00021c9101007387 */ /* 0x0003e20000100800 */
[----:B------:R-:W-:-:S03]  /*10de0*/  IADD3.X R151, R151, UR19, RZ, P0, !PT ;  /* 0x0000001397977c10 */ /* 0x000fc600087fe4ff */
[----:B-1----:R-:W2:Y:S04]  /*10df0*/  LDL.LU R145, [R1+0x688] ;  /* 0x0006880001917983 */ /* 0x002ea80000300800 */
[----:B------:R1:W-:Y:S04]  /*10e00*/  STL [R1+0x258], R146 ;  /* 0x0002589201007387 */ /* 0x0003e80000100800 */
[----:B-1----:R-:W2:Y:S04]  /*10e10*/  LDL.LU R146, [R1+0x684] ;  /* 0x0006840001927983 */ /* 0x002ea80000300800 */
[----:B------:R1:W-:Y:S01]  /*10e20*/  STL [R1+0x224], R147 ;  /* 0x0002249301007387 */ /* 0x0003e20000100800 */
[----:B------:R-:W-:-:S03]  /*10e30*/  IADD3.X R2, R2, UR19, RZ, P1, !PT ;  /* 0x0000001302027c10 */ /* 0x000fc60008ffe4ff */
[----:B-1----:R-:W2:Y:S04]  /*10e40*/  LDL.LU R147, [R1+0x680] ;  /* 0x0006800001937983 */ /* 0x002ea80000300800 */
[----:B------:R1:W-:Y:S04]  /*10e50*/  STL [R1+0x260], R148 ;  /* 0x0002609401007387 */ /* 0x0003e80000100800 */
[----:B-1----:R-:W2:Y:S04]  /*10e60*/  LDL.LU R148, [R1+0x67c] ;  /* 0x00067c0001947983 */ /* 0x002ea80000300800 */
[----:B------:R-:W2:Y:S04]  /*10e70*/  LDL.LU R175, [R1+0x2a8] ;  /* 0x0002a80001af7983 */ /* 0x000ea80000300800 */
[----:B------:R1:W-:Y:S04]  /*10e80*/  STL [R1+0x22c], R149 ;  /* 0x00022c9501007387 */ /* 0x0003e80000100800 */
[----:B-1----:R-:W2:Y:S04]  /*10e90*/  LDL.LU R149, [R1+0x678] ;  /* 0x0006780001957983 */ /* 0x002ea80000300800 */
[----:B------:R1:W-:Y:S04]  /*10ea0*/  STL [R1+0x268], R150 ;  /* 0x0002689601007387 */ /* 0x0003e80000100800 */
[----:B-1----:R-:W2:Y:S04]  /*10eb0*/  LDL.LU R150, [R1+0x674] ;  /* 0x0006740001967983 */ /* 0x002ea80000300800 */
[----:B------:R-:W2:Y:S04]  /*10ec0*/  LDL.LU R165, [R1+0x274] ;  /* 0x0002740001a57983 */ /* 0x000ea80000300800 */
[----:B------:R-:W2:Y:S04]  /*10ed0*/  LDL.LU R170, [R1+0x2b0] ;  /* 0x0002b00001aa7983 */ /* 0x000ea80000300800 */
[----:B------:R1:W-:Y:S04]  /*10ee0*/  STL [R1+0x234], R151 ;  /* 0x0002349701007387 */ /* 0x0003e80000100800 */
[----:B-1----:R-:W2:Y:S04]  /*10ef0*/  LDL.LU R151, [R1+0x670] ;  /* 0x0006700001977983 */ /* 0x002ea80000300800 */
[----:B------:R-:W2:Y:S04]  /*10f00*/  LDL.LU R171, [R1+0x2b8] ;  /* 0x0002b80001ab7983 */ /* 0x000ea80000300800 */
[----:B------:R-:W2:Y:S01]  /*10f10*/  LDL.LU R176, [R1+0x284] ;  /* 0x0002840001b07983 */ /* 0x000ea20000300800 */
[----:B---3--:R-:W-:-:S03]  /*10f20*/  IADD3 R167, P0, R167, UR18, RZ ;  /* 0x00000012a7a77c10 */ /* 0x008fc6000ff1e0ff */
[----:B------:R1:W-:Y:S04]  /*10f30*/  STL [R1+0x23c], R2 ;  /* 0x00023c0201007387 */ /* 0x0003e80000100800 */
[----:B-1----:R-:W3:Y:S04]  /*10f40*/  LDL.LU R2, [R1+0x66c] ;  /* 0x00066c0001027983 */ /* 0x002ee80000300800 */
[----:B------:R-:W-:Y:S01]  /*10f50*/  STL [R1+0x270], R167 ;  /* 0x000270a701007387 */ /* 0x000fe20000100800 */
[----:B------:R-:W-:Y:S02]  /*10f60*/  IADD3 R168, P1, R168, UR18, RZ ;  /* 0x00000012a8a87c10 */ /* 0x000fe4000ff3e0ff */
[----:B------:R-:W-:-:S02]  /*10f70*/  IADD3.X R177, R177, UR19, RZ, P2, !PT ;  /* 0x00000013b1b17c10 */ /* 0x000fc400097fe4ff */
[----:B------:R-:W-:-:S03]  /*10f80*/  IADD3 R8, P2, R8, UR18, RZ ;  /* 0x0000001208087c10 */ /* 0x000fc6000ff5e0ff */
[----:B------:R1:W-:Y:S04]  /*10f90*/  STL [R1+0x244], R177 ;  /* 0x000244b101007387 */ /* 0x0003e80000100800 */
[----:B-1----:R-:W3:Y:S04]  /*10fa0*/  LDL.LU R177, [R1+0x2c8] ;  /* 0x0002c80001b17983 */ /* 0x002ee80000300800 */
[----:B------:R-:W-:Y:S04]  /*10fb0*/  STL [R1+0x278], R168 ;  /* 0x000278a801007387 */ /* 0x000fe80000100800 */
[----:B------:R1:W-:Y:S04]  /*10fc0*/  STL [R1+0x280], R8 ;  /* 0x0002800801007387 */ /* 0x0003e80000100800 */
[----:B-1----:R-:W3:Y:S01]  /*10fd0*/  LDL.LU R8, [R1+0x668] ;  /* 0x0006680001087983 */ /* 0x002ee20000300800 */
[----:B------:R-:W-:-:S02]  /*10fe0*/  IADD3.X R3, R3, UR19, RZ, P3, !PT ;  /* 0x0000001303037c10 */ /* 0x000fc40009ffe4ff */
[----:B------:R-:W-:-:S03]  /*10ff0*/  IADD3.X R5, R5, UR19, RZ, P5, !PT ;  /* 0x0000001305057c10 */ /* 0x000fc6000affe4ff */
[----:B------:R1:W-:Y:S04]  /*11000*/  STL [R1+0x24c], R3 ;  /* 0x00024c0301007387 */ /* 0x0003e80000100800 */
[----:B-1----:R-:W3:Y:S04]  /*11010*/  LDL.LU R3, [R1+0x664] ;  /* 0x0006640001037983 */ /* 0x002ee80000300800 */
[----:B------:R-:W3:Y:S04]  /*11020*/  LDL.LU R166, [R1+0x294] ;  /* 0x0002940001a67983 */ /* 0x000ee80000300800 */
[----:B------:R-:W3:Y:S04]  /*11030*/  LDL.LU R167, [R1+0x2d0] ;  /* 0x0002d00001a77983 */ /* 0x000ee80000300800 */
[----:B------:R-:W3:Y:S01]  /*11040*/  LDL.LU R168, [R1+0x2d8] ;  /* 0x0002d80001a87983 */ /* 0x000ee20000300800 */
[----:B----4-:R-:W-:-:S05]  /*11050*/  IADD3 R178, P3, R178, UR18, RZ ;  /* 0x00000012b2b27c10 */ /* 0x010fca000ff7e0ff */
[----:B------:R1:W-:Y:S04]  /*11060*/  STL [R1+0x288], R178 ;  /* 0x000288b201007387 */ /* 0x0003e80000100800 */
[----:B-1----:R-:W4:Y:S01]  /*11070*/  LDL.LU R178, [R1+0x2a4] ;  /* 0x0002a40001b27983 */ /* 0x002f220000300800 */
[----:B--2---:R-:W-:-:S03]  /*11080*/  IADD3.X R169, R169, UR19, RZ, P4, !PT ;  /* 0x00000013a9a97c10 */ /* 0x004fc6000a7fe4ff */
[----:B------:R1:W-:Y:S01]  /*11090*/  STL [R1+0x25c], R5 ;  /* 0x00025c0501007387 */ /* 0x0003e20000100800 */
[----:B------:R-:W-:-:S03]  /*110a0*/  IADD3 R172, P4, R172, UR18, RZ ;  /* 0x00000012acac7c10 */ /* 0x000fc6000ff9e0ff */
[----:B------:R-:W-:Y:S04]  /*110b0*/  STL [R1+0x254], R169 ;  /* 0x000254a901007387 */ /* 0x000fe80000100800 */
[----:B-1----:R-:W2:Y:S04]  /*110c0*/  LDL.LU R5, [R1+0x660] ;  /* 0x0006600001057983 */ /* 0x002ea80000300800 */
[----:B------:R1:W-:Y:S01]  /*110d0*/  STL [R1+0x290], R172 ;  /* 0x000290ac01007387 */ /* 0x0003e20000100800 */
[----:B------:R-:W-:-:S03]  /*110e0*/  IADD3 R173, P5, R173, UR18, RZ ;  /* 0x00000012adad7c10 */ /* 0x000fc6000ffbe0ff */
[----:B-1----:R-:W2:Y:S01]  /*110f0*/  LDL.LU R172, [R1+0x2e8] ;  /* 0x0002e80001ac7983 */ /* 0x002ea20000300800 */
[----:B------:R-:W-:-:S03]  /*11100*/  IADD3.X R174, R174, UR19, RZ, P6, !PT ;  /* 0x00000013aeae7c10 */ /* 0x000fc6000b7fe4ff */
[----:B------:R-:W-:Y:S01]  /*11110*/  STL [R1+0x298], R173 ;  /* 0x000298ad01007387 */ /* 0x000fe20000100800 */
[----:B---3--:R-:W-:-:S05]  /*11120*/  IADD3 R8, P6, R8, UR18, RZ ;  /* 0x0000001208087c10 */ /* 0x008fca000ffde0ff */
[----:B------:R1:W-:Y:S04]  /*11130*/  STL [R1+0x2a0], R8 ;  /* 0x0002a00801007387 */ /* 0x0003e80000100800 */
[----:B------:R-:W-:Y:S04]  /*11140*/  STL [R1+0x264], R174 ;  /* 0x000264ae01007387 */ /* 0x000fe80000100800 */
[----:B-1----:R-:W3:Y:S01]  /*11150*/  LDL.LU R8, [R1+0x65c] ;  /* 0x00065c0001087983 */ /* 0x002ee20000300800 */
[----:B------:R-:W-:Y:S02]  /*11160*/  IADD3.X R180, R180, UR19, RZ, P0, !PT ;  /* 0x00000013b4b47c10 */ /* 0x000fe400087fe4ff */
[----:B------:R-:W-:-:S03]  /*11170*/  IADD3 R175, P0, R175, UR18, RZ ;  /* 0x00000012afaf7c10 */ /* 0x000fc6000ff1e0ff */
[----:B------:R1:W-:Y:S01]  /*11180*/  STL [R1+0x26c], R180 ;  /* 0x00026cb401007387 */ /* 0x0003e20000100800 */
[----:B------:R-:W-:Y:S02]  /*11190*/  IADD3.X R182, R182, UR19, RZ, P2, !PT ;  /* 0x00000013b6b67c10 */ /* 0x000fe400097fe4ff */
[----:B------:R-:W-:Y:S02]  /*111a0*/  IADD3.X R165, R165, UR19, RZ, P1, !PT ;  /* 0x00000013a5a57c10 */ /* 0x000fe40008ffe4ff */
[----:B------:R-:W-:Y:S01]  /*111b0*/  IADD3 R170, P1, R170, UR18, RZ ;  /* 0x00000012aaaa7c10 */ /* 0x000fe2000ff3e0ff */
[----:B-1----:R-:W2:Y:S04]  /*111c0*/  LDL.LU R180, [R1+0x658] ;  /* 0x0006580001b47983 */ /* 0x002ea80000300800 */
[----:B------:R-:W2:Y:S01]  /*111d0*/  LDL.LU R169, [R1+0x2b4] ;  /* 0x0002b40001a97983 */ /* 0x000ea20000300800 */
[----:B------:R-:W-:-:S03]  /*111e0*/  IADD3.X R176, R176, UR19, RZ, P3, !PT ;  /* 0x00000013b0b07c10 */ /* 0x000fc60009ffe4ff */
[----:B------:R-:W2:Y:S04]  /*111f0*/  LDL.LU R173, [R1+0x2f0] ;  /* 0x0002f00001ad7983 */ /* 0x000ea80000300800 */
[----:B------:R-:W2:Y:S01]  /*11200*/  LDL.LU R174, [R1+0x2f8] ;  /* 0x0002f80001ae7983 */ /* 0x000ea20000300800 */
[----:B------:R-:W-:-:S03]  /*11210*/  IADD3 R171, P2, R171, UR18, RZ ;  /* 0x00000012abab7c10 */ /* 0x000fc6000ff5e0ff */
[----:B------:R1:W-:Y:S04]  /*11220*/  STL [R1+0x2a8], R175 ;  /* 0x0002a8af01007387 */ /* 0x0003e80000100800 */
[----:B-1----:R-:W2:Y:S04]  /*11230*/  LDL.LU R175, [R1+0x2c4] ;  /* 0x0002c40001af7983 */ /* 0x002ea80000300800 */
[----:B------:R1:W-:Y:S04]  /*11240*/  STL [R1+0x27c], R182 ;  /* 0x00027cb601007387 */ /* 0x0003e80000100800 */
[----:B------:R-:W-:Y:S04]  /*11250*/  STL [R1+0x274], R165 ;  /* 0x000274a501007387 */ /* 0x000fe80000100800 */
[----:B-1----:R-:W2:Y:S04]  /*11260*/  LDL.LU R182, [R1+0x654] ;  /* 0x0006540001b67983 */ /* 0x002ea80000300800 */
[----:B------:R-:W-:Y:S04]  /*11270*/  STL [R1+0x2b0], R170 ;  /* 0x0002b0aa01007387 */ /* 0x000fe80000100800 */
[----:B------:R1:W-:Y:S04]  /*11280*/  STL [R1+0x284], R176 ;  /* 0x000284b001007387 */ /* 0x0003e80000100800 */
[----:B-1----:R-:W2:Y:S04]  /*11290*/  LDL.LU R176, [R1+0x308] ;  /* 0x0003080001b07983 */ /* 0x002ea80000300800 */
[----:B------:R-:W-:Y:S01]  /*112a0*/  STL [R1+0x2b8], R171 ;  /* 0x0002b8ab01007387 */ /* 0x000fe20000100800 */
[----:B---3--:R-:W-:-:S05]  /*112b0*/  IADD3 R8, P3, R8, UR18, RZ ;  /* 0x0000001208087c10 */ /* 0x008fca000ff7e0ff */
[----:B------:R1:W-:Y:S04]  /*112c0*/  STL [R1+0x2c0], R8 ;  /* 0x0002c00801007387 */ /* 0x0003e80000100800 */
        /* <DEDUP_REMOVED lines=9> */
[----:B----4-:R-:W-:-:S03]  /*11360*/  IADD3.X R178, R178, UR19, RZ, P0, !PT ;  /* 0x00000013b2b27c10 */ /* 0x010fc600087fe4ff */
[----:B------:R-:W4:Y:S04]  /*11370*/  LDL.LU R170, [R1+0x310] ;  /* 0x0003100001aa7983 */ /* 0x000f280000300800 */
[----:B------:R-:W4:Y:S01]  /*11380*/  LDL.LU R171, [R1+0x318] ;  /* 0x0003180001ab7983 */ /* 0x000f220000300800 */
[----:B------:R-:W-:-:S03]  /*11390*/  IADD3 R168, P6, R168, UR18, RZ ;  /* 0x00000012a8a87c10 */ /* 0x000fc6000ffde0ff */
[----:B------:R1:W-:Y:S04]  /*113a0*/  STL [R1+0x2c8], R177 ;  /* 0x0002c8b101007387 */ /* 0x0003e80000100800 */
[----:B-1----:R-:W4:Y:S04]  /*113b0*/  LDL.LU R177, [R1+0x2e4] ;  /* 0x0002e40001b17983 */ /* 0x002f280000300800 */
[----:B------:R1:W-:Y:S04]  /*113c0*/  STL [R1+0x29c], R2 ;  /* 0x00029c0201007387 */ /* 0x0003e80000100800 */
[----:B------:R-:W-:Y:S04]  /*113d0*/  STL [R1+0x294], R166 ;  /* 0x000294a601007387 */ /* 0x000fe80000100800 */
[----:B-1----:R-:W4:Y:S04]  /*113e0*/  LDL.LU R2, [R1+0x648] ;  /* 0x0006480001027983 */ /* 0x002f280000300800 */
[----:B------:R-:W-:Y:S04]  /*113f0*/  STL [R1+0x2d0], R167 ;  /* 0x0002d0a701007387 */ /* 0x000fe80000100800 */
[----:B------:R1:W-:Y:S04]  /*11400*/  STL [R1+0x2a4], R178 ;  /* 0x0002a4b201007387 */ /* 0x0003e80000100800 */
[----:B-1----:R-:W4:Y:S04]  /*11410*/  LDL.LU R178, [R1+0x328] ;  /* 0x0003280001b27983 */ /* 0x002f280000300800 */
[----:B------:R-:W-:Y:S01]  /*11420*/  STL [R1+0x2d8], R168 ;  /* 0x0002d8a801007387 */ /* 0x000fe20000100800 */
[----:B---3--:R-:W-:-:S05]  /*11430*/  IADD3 R8, P0, R8, UR18, RZ ;  /* 0x0000001208087c10 */ /* 0x008fca000ff1e0ff */
[----:B------:R1:W-:Y:S04]  /*11440*/  STL [R1+0x2e0], R8 ;  /* 0x0002e00801007387 */ /* 0x0003e80000100800 */
[----:B-1----:R-:W3:Y:S01]  /*11450*/  LDL.LU R8, [R1+0x644] ;  /* 0x0006440001087983 */ /* 0x002ee20000300800 */
[----:B------:R-:W-:Y:S02]  /*11460*/  IADD3.X R3, R3, UR19, RZ, P1, !PT ;  /* 0x0000001303037c10 */ /* 0x000fe40008ffe4ff */
[----:B--2---:R-:W-:-:S03]  /*11470*/  IADD3 R172, P1, R172, UR18, RZ ;  /* 0x00000012acac7c10 */ /* 0x004fc6000ff3e0ff */
[----:B------:R1:W-:Y:S01]  /*11480*/  STL [R1+0x2ac], R3 ;  /* 0x0002ac0301007387 */ /* 0x0003e20000100800 */
[----:B------:R-:W-:Y:S02]  /*11490*/  IADD3.X R5, R5, UR19, RZ, P3, !PT ;  /* 0x0000001305057c10 */ /* 0x000fe40009ffe4ff */
[----:B------:R-:W-:Y:S02]  /*114a0*/  IADD3.X R169, R169, UR19, RZ, P2, !PT ;  /* 0x00000013a9a97c10 */ /* 0x000fe400097fe4ff */
[----:B------:R-:W-:Y:S01]  /*114b0*/  IADD3 R173, P2, R173, UR18, RZ ;  /* 0x00000012adad7c10 */ /* 0x000fe2000ff5e0ff */
[----:B-1----:R-:W2:Y:S01]  /*114c0*/  LDL.LU R3, [R1+0x640] ;  /* 0x0006400001037983 */ /* 0x002ea20000300800 */
[----:B------:R-:W-:-:S03]  /*114d0*/  IADD3.X R175, R175, UR19, RZ, P4, !PT ;  /* 0x00000013afaf7c10 */ /* 0x000fc6000a7fe4ff */
[----:B------:R-:W2:Y:S04]  /*114e0*/  LDL.LU R166, [R1+0x2f4] ;  /* 0x0002f40001a67983 */ /* 0x000ea80000300800 */
[----:B------:R-:W2:Y:S01]  /*114f0*/  LDL.LU R167, [R1+0x330] ;  /* 0x0003300001a77983 */ /* 0x000ea20000300800 */
[----:B------:R-:W-:-:S03]  /*11500*/  IADD3 R174, P3, R174, UR18, RZ ;  /* 0x00000012aeae7c10 */ /* 0x000fc6000ff7e0ff */
[----:B------:R-:W2:Y:S04]  /*11510*/  LDL.LU R168, [R1+0x338] ;  /* 0x0003380001a87983 */ /* 0x000ea80000300800 */
[----:B------:R1:W-:Y:S04]  /*11520*/  STL [R1+0x2e8], R172 ;  /* 0x0002e8ac01007387 */ /* 0x0003e80000100800 */
[----:B-1----:R-:W2:Y:S04]  /*11530*/  LDL.LU R172, [R1+0x304] ;  /* 0x0003040001ac7983 */ /* 0x002ea80000300800 */
[----:B------:R1:W-:Y:S04]  /*11540*/  STL [R1+0x2bc], R5 ;  /* 0x0002bc0501007387 */ /* 0x0003e80000100800 */
[----:B------:R-:W-:Y:S04]  /*11550*/  STL [R1+0x2b4], R169 ;  /* 0x0002b4a901007387 */ /* 0x000fe80000100800 */
[----:B-1----:R-:W2:Y:S04]  /*11560*/  LDL.LU R5, [R1+0x63c] ;  /* 0x00063c0001057983 */ /* 0x002ea80000300800 */
[----:B------:R-:W-:Y:S01]  /*11570*/  STL [R1+0x2f0], R173 ;  /* 0x0002f0ad01007387 */ /* 0x000fe20000100800 */
[----:B---3--:R-:W-:-:S05]  /*11580*/  IADD3 R8, P4, R8, UR18, RZ ;  /* 0x0000001208087c10 */ /* 0x008fca000ff9e0ff */
[----:B------:R1:W-:Y:S04]  /*11590*/  STL [R1+0x300], R8 ;  /* 0x0003000801007387 */ /* 0x0003e80000100800 */
[----:B------:R-:W-:Y:S04]  /*115a0*/  STL [R1+0x2f8], R174 ;  /* 0x0002f8ae01007387 */ /* 0x000fe80000100800 */
[----:B-1----:R-:W3:Y:S01]  /*115b0*/  LDL.LU R8, [R1+0x638] ;  /* 0x0006380001087983 */ /* 0x002ee20000300800 */
[----:B------:R-:W-:-:S03]  /*115c0*/  IADD3.X R180, R180, UR19, RZ, P5, !PT ;  /* 0x00000013b4b47c10 */ /* 0x000fc6000affe4ff */
[----:B------:R-:W-:Y:S01]  /*115d0*/  STL [R1+0x2c4], R175 ;  /* 0x0002c4af01007387 */ /* 0x000fe20000100800 */
[----:B------:R-:W-:-:S03]  /*115e0*/  IADD3 R176, P5, R176, UR18, RZ ;  /* 0x00000012b0b07c10 */ /* 0x000fc6000ffbe0ff */
[----:B------:R-:W2:Y:S01]  /*115f0*/  LDL.LU R173, [R1+0x348] ;  /* 0x0003480001ad7983 */ /* 0x000ea20000300800 */
[----:B------:R-:W-:-:S03]  /*11600*/  IADD3.X R182, R182, UR19, RZ, P0, !PT ;  /* 0x00000013b6b67c10 */ /* 0x000fc600087fe4ff */
[----:B------:R1:W-:Y:S01]  /*11610*/  STL [R1+0x2cc], R180 ;  /* 0x0002ccb401007387 */ /* 0x0003e20000100800 */
[----:B------:R-:W-:Y:S02]  /*11620*/  IADD3.X R165, R165, UR19, RZ, P6, !PT ;  /* 0x00000013a5a57c10 */ /* 0x000fe4000b7fe4ff */
[----:B----4-:R-:W-:Y:S02]  /*11630*/  IADD3 R170, P6, R170, UR18, RZ ;  /* 0x00000012aaaa7c10 */ /* 0x010fe4000ffde0ff */
[----:B------:R-:W-:Y:S01]  /*11640*/  IADD3.X R177, R177, UR19, RZ, P1, !PT ;  /* 0x00000013b1b17c10 */ /* 0x000fe20008ffe4ff */
[----:B-1----:R-:W4:Y:S04]  /*11650*/  LDL.LU R180, [R1+0x634] ;  /* 0x0006340001b47983 */ /* 0x002f280000300800 */
[----:B------:R-:W4:Y:S04]  /*11660*/  LDL.LU R169, [R1+0x314] ;  /* 0x0003140001a97983 */ /* 0x000f280000300800 */
        /* <DEDUP_REMOVED lines=19> */
[----:B--2---:R-:W-:Y:S02]  /*117a0*/  IADD3.X R166, R166, UR19, RZ, P3, !PT ;  /* 0x00000013a6a67c10 */ /* 0x004fe40009ffe4ff */
[----:B------:R-:W-:Y:S01]  /*117b0*/  IADD3 R167, P3, R167, UR18, RZ ;  /* 0x00000012a7a77c10 */ /* 0x000fe2000ff7e0ff */
[----:B-1----:R-:W2:Y:S04]  /*117c0*/  LDL.LU R4, [R1+0x628] ;  /* 0x0006280001047983 */ /* 0x002ea80000300800 */
[----:B------:R-:W2:Y:S04]  /*117d0*/  LDL.LU R165, [R1+0x334] ;  /* 0x0003340001a57983 */ /* 0x000ea80000300800 */
[----:B------:R-:W2:Y:S04]  /*117e0*/  LDL.LU R170, [R1+0x370] ;  /* 0x0003700001aa7983 */ /* 0x000ea80000300800 */
[----:B------:R-:W2:Y:S01]  /*117f0*/  LDL.LU R171, [R1+0x378] ;  /* 0x0003780001ab7983 */ /* 0x000ea20000300800 */
[----:B------:R-:W-:-:S03]  /*11800*/  IADD3 R168, P4, R168, UR18, RZ ;  /* 0x00000012a8a87c10 */ /* 0x000fc6000ff9e0ff */
[----:B------:R1:W-:Y:S01]  /*11810*/  STL [R1+0x328], R178 ;  /* 0x000328b201007387 */ /* 0x0003e20000100800 */
[----:B------:R-:W-:-:S03]  /*11820*/  IADD3.X R172, R172, UR19, RZ, P5, !PT ;  /* 0x00000013acac7c10 */ /* 0x000fc6000affe4ff */
[----:B-1----:R-:W2:Y:S04]  /*11830*/  LDL.LU R178, [R1+0x344] ;  /* 0x0003440001b27983 */ /* 0x002ea80000300800 */
[----:B------:R1:W-:Y:S04]  /*11840*/  STL [R1+0x2fc], R2 ;  /* 0x0002fc0201007387 */ /* 0x0003e80000100800 */
[----:B------:R0:W-:Y:S04]  /*11850*/  STL [R1+0x2f4], R166 ;  /* 0x0002f4a601007387 */ /* 0x0001e80000100800 */
[----:B-1----:R-:W2:Y:S04]  /*11860*/  LDL.LU R2, [R1+0x624] ;  /* 0x0006240001027983 */ /* 0x002ea80000300800 */
[----:B------:R1:W-:Y:S04]  /*11870*/  STL [R1+0x330], R167 ;  /* 0x000330a701007387 */ /* 0x0003e80000100800 */
[----:B0-----:R-:W2:Y:S04]  /*11880*/  LDL.LU R166, [R1+0x388] ;  /* 0x0003880001a67983 */ /* 0x001ea80000300800 */
[----:B-1----:R-:W2:Y:S04]  /*11890*/  LDL.LU R167, [R1+0x354] ;  /* 0x0003540001a77983 */ /* 0x002ea80000300800 */
[----:B------:R0:W-:Y:S04]  /*118a0*/  STL [R1+0x338], R168 ;  /* 0x000338a801007387 */ /* 0x0001e80000100800 */
[----:B0-----:R-:W2:Y:S04]  /*118b0*/  LDL.LU R168, [R1+0x390] ;  /* 0x0003900001a87983 */ /* 0x001ea80000300800 */
[----:B------:R-:W-:Y:S01]  /*118c0*/  STL [R1+0x304], R172 ;  /* 0x000304ac01007387 */ /* 0x000fe20000100800 */
[----:B---3--:R-:W-:-:S05]  /*118d0*/  IADD3 R8, P5, R8, UR18, RZ ;  /* 0x0000001208087c10 */ /* 0x008fca000ffbe0ff */
[----:B------:R0:W-:Y:S04]  /*118e0*/  STL [R1+0x340], R8 ;  /* 0x0003400801007387 */ /* 0x0001e80000100800 */
[----:B0-----:R-:W3:Y:S01]  /*118f0*/  LDL.LU R8, [R1+0x620] ;  /* 0x0006200001087983 */ /* 0x001ee20000300800 */
[----:B------:R-:W-:Y:S02]  /*11900*/  IADD3.X R3, R3, UR19, RZ, P6, !PT ;  /* 0x0000001303037c10 */ /* 0x000fe4000b7fe4ff */
[----:B------:R-:W-:Y:S01]  /*11910*/  IADD3 R173, P6, R173, UR18, RZ ;  /* 0x00000012adad7c10 */ /* 0x000fe2000ffde0ff */
[----:B------:R-:W2:Y:S01]  /*11920*/  LDL.LU R172, [R1+0x398] ;  /* 0x0003980001ac7983 */ /* 0x000ea20000300800 */
[----:B------:R-:W-:Y:S02]  /*11930*/  IADD3.X R5, R5, UR19, RZ, P1, !PT ;  /* 0x0000001305057c10 */ /* 0x000fe40008ffe4ff */
[----:B----4-:R-:W-:Y:S01]  /*11940*/  IADD3.X R169, R169, UR19, RZ, P0, !PT ;  /* 0x00000013a9a97c10 */ /* 0x010fe200087fe4ff */
[----:B------:R0:W-:Y:S01]  /*11950*/  STL [R1+0x30c], R3 ;  /* 0x00030c0301007387 */ /* 0x0001e20000100800 */
[----:B------:R-:W-:-:S02]  /*11960*/  IADD3 R174, P0, R174, UR18, RZ ;  /* 0x00000012aeae7c10 */ /* 0x000fc4000ff1e0ff */
[----:B------:R-:W-:Y:S02]  /*11970*/  IADD3 R175, P1, R175, UR18, RZ ;  /* 0x00000012afaf7c10 */ /* 0x000fe4000ff3e0ff */
[----:B------:R-:W-:Y:S01]  /*11980*/  IADD3.X R176, R176, UR19, RZ, P2, !PT ;  /* 0x00000013b0b07c10 */ /* 0x000fe200097fe4ff */
[----:B0-----:R-:W4:Y:S04]  /*11990*/  LDL.LU R3, [R1+0x61c] ;  /* 0x00061c0001037983 */ /* 0x001f280000300800 */
[----:B------:R0:W-:Y:S04]  /*119a0*/  STL [R1+0x348], R173 ;  /* 0x000348ad01007387 */ /* 0x0001e80000100800 */
[----:B0-----:R-:W4:Y:S04]  /*119b0*/  LDL.LU R173, [R1+0x364] ;  /* 0x0003640001ad7983 */ /* 0x001f280000300800 */
[----:B------:R0:W-:Y:S04]  /*119c0*/  STL [R1+0x31c], R5 ;  /* 0x00031c0501007387 */ /* 0x0001e80000100800 */
[----:B------:R-:W-:Y:S04]  /*119d0*/  STL [R1+0x314], R169 ;  /* 0x000314a901007387 */ /* 0x000fe80000100800 */
[----:B0-----:R-:W4:Y:S04]  /*119e0*/  LDL.LU R5, [R1+0x618] ;  /* 0x0006180001057983 */ /* 0x001f280000300800 */
[----:B------:R0:W-:Y:S04]  /*119f0*/  STL [R1+0x350], R174 ;  /* 0x000350ae01007387 */ /* 0x0001e80000100800 */
[----:B0-----:R-:W4:Y:S04]  /*11a00*/  LDL.LU R174, [R1+0x3a8] ;  /* 0x0003a80001ae7983 */ /* 0x001f280000300800 */
[----:B------:R0:W-:Y:S04]  /*11a10*/  STL [R1+0x358], R175 ;  /* 0x000358af01007387 */ /* 0x0001e80000100800 */
[----:B0-----:R-:W4:Y:S04]  /*11a20*/  LDL.LU R175, [R1+0x374] ;  /* 0x0003740001af7983 */ /* 0x001f280000300800 */
[----:B------:R-:W-:Y:S01]  /*11a30*/  STL [R1+0x324], R176 ;  /* 0x000324b001007387 */ /* 0x000fe20000100800 */
[----:B---3--:R-:W-:-:S05]  /*11a40*/  IADD3 R8, P2, R8, UR18, RZ ;  /* 0x0000001208087c10 */ /* 0x008fca000ff5e0ff */
[----:B------:R0:W-:Y:S04]  /*11a50*/  STL [R1+0x360], R8 ;  /* 0x0003600801007387 */ /* 0x0001e80000100800 */
[----:B0-----:R-:W3:Y:S01]  /*11a60*/  LDL.LU R8, [R1+0x614] ;  /* 0x0006140001087983 */ /* 0x001ee20000300800 */
[----:B------:R-:W-:Y:S02]  /*11a70*/  IADD3.X R180, R180, UR19, RZ, P3, !PT ;  /* 0x00000013b4b47c10 */ /* 0x000fe40009ffe4ff */
[----:B------:R-:W-:Y:S02]  /*11a80*/  IADD3 R177, P3, R177, UR18, RZ ;  /* 0x00000012b1b17c10 */ /* 0x000fe4000ff7e0ff */
[----:B------:R-:W-:Y:S01]  /*11a90*/  IADD3.X R182, R182, UR19, RZ, P5, !PT ;  /* 0x00000013b6b67c10 */ /* 0x000fe2000affe4ff */
[----:B------:R0:W-:Y:S01]  /*11aa0*/  STL [R1+0x32c], R180 ;  /* 0x00032cb401007387 */ /* 0x0001e20000100800 */
[----:B--2---:R-:W-:-:S02]  /*11ab0*/  IADD3.X R165, R165, UR19, RZ, P4, !PT ;  /* 0x00000013a5a57c10 */ /* 0x004fc4000a7fe4ff */
[----:B------:R-:W-:Y:S02]  /*11ac0*/  IADD3 R170, P4, R170, UR18, RZ ;  /* 0x00000012aaaa7c10 */ /* 0x000fe4000ff9e0ff */
[----:B------:R-:W-:Y:S01]  /*11ad0*/  IADD3.X R178, R178, UR19, RZ, P6, !PT ;  /* 0x00000013b2b27c10 */ /* 0x000fe2000b7fe4ff */
[----:B0-----:R-:W2:Y:S04]  /*11ae0*/  LDL.LU R180, [R1+0x610] ;  /* 0x0006100001b47983 */ /* 0x001ea80000300800 */
[----:B------:R-:W2:Y:S01]  /*11af0*/  LDL.LU R169, [R1+0x3b0] ;  /* 0x0003b00001a97983 */ /* 0x000ea20000300800 */
[----:B------:R-:W-:-:S03]  /*11b00*/  IADD3 R171, P5, R171, UR18, RZ ;  /* 0x00000012abab7c10 */ /* 0x000fc6000ffbe0ff */
[----:B------:R-:W2:Y:S04]  /*11b10*/  LDL.LU R176, [R1+0x3b8] ;  /* 0x0003b80001b07983 */ /* 0x000ea80000300800 */
[----:B------:R0:W-:Y:S04]  /*11b20*/  STL [R1+0x368], R177 ;  /* 0x000368b101007387 */ /* 0x0001e80000100800 */
[----:B0-----:R-:W2:Y:S04]  /*11b30*/  LDL.LU R177, [R1+0x384] ;  /* 0x0003840001b17983 */ /* 0x001ea80000300800 */
[----:B------:R0:W-:Y:S04]  /*11b40*/  STL [R1+0x33c], R182 ;  /* 0x00033cb601007387 */ /* 0x0001e80000100800 */
[----:B------:R-:W-:Y:S04]  /*11b50*/  STL [R1+0x334], R165 ;  /* 0x000334a501007387 */ /* 0x000fe80000100800 */
[----:B0-----:R-:W2:Y:S04]  /*11b60*/  LDL.LU R182, [R1+0x60c] ;  /* 0x00060c0001b67983 */ /* 0x001ea80000300800 */
[----:B------:R-:W-:Y:S01]  /*11b70*/  STL [R1+0x370], R170 ;  /* 0x000370aa01007387 */ /* 0x000fe20000100800 */
[----:B---3--:R-:W-:-:S05]  /*11b80*/  IADD3 R8, P6, R8, UR18, RZ ;  /* 0x0000001208087c10 */ /* 0x008fca000ffde0ff */
[----:B------:R0:W-:Y:S04]  /*11b90*/  STL [R1+0x380], R8 ;  /* 0x0003800801007387 */ /* 0x0001e80000100800 */
[----:B------:R-:W-:Y:S04]  /*11ba0*/  STL [R1+0x378], R171 ;  /* 0x000378ab01007387 */ /* 0x000fe80000100800 */
[----:B0-----:R-:W3:Y:S01]  /*11bb0*/  LDL.LU R8, [R1+0x608] ;  /* 0x0006080001087983 */ /* 0x001ee20000300800 */
[----:B------:R-:W-:Y:S02]  /*11bc0*/  IADD3.X R4, R4, UR19, RZ, P0, !PT ;  /* 0x0000001304047c10 */ /* 0x000fe400087fe4ff */
[----:B------:R-:W-:Y:S01]  /*11bd0*/  IADD3 R166, P0, R166, UR18, RZ ;  /* 0x00000012a6a67c10 */ /* 0x000fe2000ff1e0ff */
[----:B------:R-:W-:Y:S01]  /*11be0*/  STL [R1+0x344], R178 ;  /* 0x000344b201007387 */ /* 0x000fe20000100800 */
[----:B------:R-:W-:-:S03]  /*11bf0*/  IADD3.X R2, R2, UR19, RZ, P2, !PT ;  /* 0x0000001302027c10 */ /* 0x000fc600097fe4ff */
[----:B------:R0:W-:Y:S01]  /*11c00*/  STL [R1+0x34c], R4 ;  /* 0x00034c0401007387 */ /* 0x0001e20000100800 */
[----:B------:R-:W-:Y:S02]  /*11c10*/  IADD3.X R167, R167, UR19, RZ, P1, !PT ;  /* 0x00000013a7a77c10 */ /* 0x000fe40008ffe4ff */
[----:B------:R-:W-:Y:S02]  /*11c20*/  IADD3 R168, P1, R168, UR18, RZ ;  /* 0x00000012a8a87c10 */ /* 0x000fe4000ff3e0ff */
[----:B------:R-:W-:Y:S01]  /*11c30*/  IADD3 R172, P2, R172, UR18, RZ ;  /* 0x00000012acac7c10 */ /* 0x000fe2000ff5e0ff */
[----:B0-----:R-:W2:Y:S04]  /*11c40*/  LDL.LU R4, [R1+0x604] ;  /* 0x0006040001047983 */ /* 0x001ea80000300800 */
[----:B------:R-:W2:Y:S04]  /*11c50*/  LDL.LU R170, [R1+0x3c8] ;  /* 0x0003c80001aa7983 */ /* 0x000ea80000300800 */
[----:B------:R-:W2:Y:S01]  /*11c60*/  LDL.LU R171, [R1+0x394] ;  /* 0x0003940001ab7983 */ /* 0x000ea20000300800 */
[----:B----4-:R-:W-:-:S03]  /*11c70*/  IADD3.X R173, R173, UR19, RZ, P3, !PT ;  /* 0x00000013adad7c10 */ /* 0x010fc60009ffe4ff */
[----:B------:R-:W4:Y:S04]  /*11c80*/  LDL.LU R178, [R1+0x3d0] ;  /* 0x0003d00001b27983 */ /* 0x000f280000300800 */
[----:B------:R-:W-:Y:S04]  /*11c90*/  STL [R1+0x388], R166 ;  /* 0x000388a601007387 */ /* 0x000fe80000100800 */
[----:B------:R0:W-:Y:S04]  /*11ca0*/  STL [R1+0x35c], R2 ;  /* 0x00035c0201007387 */ /* 0x0001e80000100800 */
[----:B------:R-:W-:Y:S04]  /*11cb0*/  STL [R1+0x354], R167 ;  /* 0x000354a701007387 */ /* 0x000fe80000100800 */
[----:B0-----:R-:W4:Y:S04]  /*11cc0*/  LDL.LU R2, [R1+0x600] ;  /* 0x0006000001027983 */ /* 0x001f280000300800 */
[----:B------:R-:W-:Y:S04]  /*11cd0*/  STL [R1+0x390], R168 ;  /* 0x000390a801007387 */ /* 0x000fe80000100800 */
[----:B------:R-:W4:Y:S04]  /*11ce0*/  LDL.LU R163, [R1+0x3d8] ;  /* 0x0003d80001a37983 */ /* 0x000f280000300800 */
[----:B------:R0:W-:Y:S04]  /*11cf0*/  STL [R1+0x398], R172 ;  /* 0x000398ac01007387 */ /* 0x0001e80000100800 */
[----:B0-----:R-:W4:Y:S01]  /*11d00*/  LDL.LU R172, [R1+0x3a4] ;  /* 0x0003a40001ac7983 */ /* 0x001f220000300800 */
[----:B---3--:R-:W-:-:S05]  /*11d10*/  IADD3 R8, P3, R8, UR18, RZ ;  /* 0x0000001208087c10 */ /* 0x008fca000ff7e0ff */
[----:B------:R0:W-:Y:S04]  /*11d20*/  STL [R1+0x3a0], R8 ;  /* 0x0003a00801007387 */ /* 0x0001e80000100800 */
[----:B0-----:R-:W3:Y:S01]  /*11d30*/  LDL.LU R8, [R1+0x5fc] ;  /* 0x0005fc0001087983 */ /* 0x001ee20000300800 */
[----:B------:R-:W-:Y:S02]  /*11d40*/  IADD3.X R3, R3, UR19, RZ, P4, !PT ;  /* 0x0000001303037c10 */ /* 0x000fe4000a7fe4ff */
[----:B------:R-:W-:Y:S01]  /*11d50*/  IADD3 R174, P4, R174, UR18, RZ ;  /* 0x00000012aeae7c10 */ /* 0x000fe2000ff9e0ff */
[----:B------:R-:W-:Y:S01]  /*11d60*/  STL [R1+0x364], R173 ;  /* 0x000364ad01007387 */ /* 0x000fe20000100800 */
[----:B------:R-:W-:-:S03]  /*11d70*/  IADD3.X R175, R175, UR19, RZ, P5, !PT ;  /* 0x00000013afaf7c10 */ /* 0x000fc6000affe4ff */
[----:B------:R0:W-:Y:S01]  /*11d80*/  STL [R1+0x36c], R3 ;  /* 0x00036c0301007387 */ /* 0x0001e20000100800 */
[----:B------:R-:W-:Y:S02]  /*11d90*/  IADD3.X R5, R5, UR19, RZ, P6, !PT ;  /* 0x0000001305057c10 */ /* 0x000fe4000b7fe4ff */
[----:B--2---:R-:W-:Y:S01]  /*11da0*/  IADD3 R169, P5, R169, UR18, RZ ;  /* 0x00000012a9a97c10 */ /* 0x004fe2000ffbe0ff */
[----:B0-----:R-:W2:Y:S04]  /*11db0*/  LDL.LU R3, [R1+0x5f8] ;  /* 0x0005f80001037983 */ /* 0x001ea80000300800 */
[----:B------:R-:W2:Y:S04]  /*11dc0*/  LDL.LU R164, [R1+0x3e8] ;  /* 0x0003e80001a47983 */ /* 0x000ea80000300800 */
[----:B------:R-:W2:Y:S04]  /*11dd0*/  LDL.LU R165, [R1+0x3b4] ;  /* 0x0003b40001a57983 */ /* 0x000ea80000300800 */
[----:B------:R-:W2:Y:S04]  /*11de0*/  LDL.LU R173, [R1+0x3f0] ;  /* 0x0003f00001ad7983 */ /* 0x000ea80000300800 */
[----:B------:R0:W-:Y:S01]  /*11df0*/  STL [R1+0x3a8], R174 ;  /* 0x0003a8ae01007387 */ /* 0x0001e20000100800 */
[----:B------:R-:W-:-:S02]  /*11e00*/  IADD3 R176, P6, R176, UR18, RZ ;  /* 0x00000012b0b07c10 */ /* 0x000fc4000ffde0ff */
[----:B------:R-:W-:Y:S01]  /*11e10*/  IADD3.X R177, R177, UR19, RZ, P0, !PT ;  /* 0x00000013b1b17c10 */ /* 0x000fe200087fe4ff */
[----:B0-----:R-:W2:Y:S04]  /*11e20*/  LDL.LU R174, [R1+0x3f8] ;  /* 0x0003f80001ae7983 */ /* 0x001ea80000300800 */
[----:B------:R0:W-:Y:S04]  /*11e30*/  STL [R1+0x374], R175 ;  /* 0x000374af01007387 */ /* 0x0001e80000100800 */
[----:B0-----:R-:W2:Y:S04]  /*11e40*/  LDL.LU R175, [R1+0x3c4] ;  /* 0x0003c40001af7983 */ /* 0x001ea80000300800 */
[----:B------:R0:W-:Y:S04]  /*11e50*/  STL [R1+0x37c], R5 ;  /* 0x00037c0501007387 */ /* 0x0001e80000100800 */
[----:B0-----:R-:W2:Y:S04]  /*11e60*/  LDL.LU R5, [R1+0x5f4] ;  /* 0x0005f40001057983 */ /* 0x001ea80000300800 */
[----:B------:R-:W-:Y:S04]  /*11e70*/  STL [R1+0x3b0], R169 ;  /* 0x0003b0a901007387 */ /* 0x000fe80000100800 */
[----:B------:R-:W2:Y:S04]  /*11e80*/  LDL.LU R166, [R1+0x408] ;  /* 0x0004080001a67983 */ /* 0x000ea80000300800 */
[----:B------:R-:W2:Y:S04]  /*11e90*/  LDL.LU R167, [R1+0x3d4] ;  /* 0x0003d40001a77983 */ /* 0x000ea80000300800 */
[----:B------:R0:W-:Y:S04]  /*11ea0*/  STL [R1+0x3b8], R176 ;  /* 0x0003b8b001007387 */ /* 0x0001e80000100800 */
[----:B0-----:R-:W2:Y:S04]  /*11eb0*/  LDL.LU R176, [R1+0x410] ;  /* 0x0004100001b07983 */ /* 0x001ea80000300800 */
[----:B------:R-:W-:Y:S01]  /*11ec0*/  STL [R1+0x384], R177 ;  /* 0x000384b101007387 */ /* 0x000fe20000100800 */
[----:B---3--:R-:W-:-:S05]  /*11ed0*/  IADD3 R8, P0, R8, UR18, RZ ;  /* 0x0000001208087c10 */ /* 0x008fca000ff1e0ff */
[----:B------:R0:W-:Y:S04]  /*11ee0*/  STL [R1+0x3c0], R8 ;  /* 0x0003c00801007387 */ /* 0x0001e80000100800 */
[----:B0-----:R-:W3:Y:S01]  /*11ef0*/  LDL.LU R8, [R1+0x5f0] ;  /* 0x0005f00001087983 */ /* 0x001ee20000300800 */
[----:B------:R-:W-:Y:S02]  /*11f00*/  IADD3.X R180, R180, UR19, RZ, P1, !PT ;  /* 0x00000013b4b47c10 */ /* 0x000fe40008ffe4ff */
[----:B------:R-:W-:Y:S02]  /*11f10*/  IADD3 R170, P1, R170, UR18, RZ ;  /* 0x00000012aaaa7c10 */ /* 0x000fe4000ff3e0ff */
[----:B------:R-:W-:Y:S01]  /*11f20*/  IADD3.X R171, R171, UR19, RZ, P2, !PT ;  /* 0x00000013abab7c10 */ /* 0x000fe200097fe4ff */
[----:B------:R-:W-:Y:S01]  /*11f30*/  STL [R1+0x38c], R180 ;  /* 0x00038cb401007387 */ /* 0x000fe20000100800 */
[----:B----4-:R-:W-:-:S03]  /*11f40*/  IADD3 R178, P2, R178, UR18, RZ ;  /* 0x00000012b2b27c10 */ /* 0x010fc6000ff5e0ff */
[----:B------:R-:W4:Y:S01]  /*11f50*/  LDL.LU R168, [R1+0x418] ;  /* 0x0004180001a87983 */ /* 0x000f220000300800 */
[----:B------:R-:W-:-:S03]  /*11f60*/  IADD3.X R182, R182, UR19, RZ, P3, !PT ;  /* 0x00000013b6b67c10 */ /* 0x000fc60009ffe4ff */
[----:B------:R-:W4:Y:S01]  /*11f70*/  LDL.LU R177, [R1+0x3e4] ;  /* 0x0003e40001b17983 */ /* 0x000f220000300800 */
[----:B------:R-:W-:-:S03]  /*11f80*/  IADD3.X R172, R172, UR19, RZ, P4, !PT ;  /* 0x00000013acac7c10 */ /* 0x000fc6000a7fe4ff */
[----:B------:R-:W4:Y:S04]  /*11f90*/  LDL.LU R169, [R1+0x428] ;  /* 0x0004280001a97983 */ /* 0x000f280000300800 */
[----:B------:R0:W-:Y:S01]  /*11fa0*/  STL [R1+0x3c8], R170 ;  /* 0x0003c8aa01007387 */ /* 0x0001e20000100800 */
[----:B------:R-:W-:Y:S02]  /*11fb0*/  IADD3 R163, P3, R163, UR18, RZ ;  /* 0x00000012a3a37c10 */ /* 0x000fe4000ff7e0ff */
[----:B------:R-:W-:Y:S01]  /*11fc0*/  IADD3.X R4, R4, UR19, RZ, P5, !PT ;  /* 0x0000001304047c10 */ /* 0x000fe2000affe4ff */
[----:B0-----:R-:W4:Y:S04]  /*11fd0*/  LDL.LU R170, [R1+0x3f4] ;  /* 0x0003f40001aa7983 */ /* 0x001f280000300800 */
[----:B------:R0:W-:Y:S04]  /*11fe0*/  STL [R1+0x394], R171 ;  /* 0x000394ab01007387 */ /* 0x0001e80000100800 */
[----:B0-----:R-:W4:Y:S04]  /*11ff0*/  LDL.LU R171, [R1+0x430] ;  /* 0x0004300001ab7983 */ /* 0x001f280000300800 */
[----:B------:R-:W-:Y:S04]  /*12000*/  STL [R1+0x3d0], R178 ;  /* 0x0003d0b201007387 */ /* 0x000fe80000100800 */
[----:B------:R0:W-:Y:S04]  /*12010*/  STL [R1+0x39c], R182 ;  /* 0x00039cb601007387 */ /* 0x0001e80000100800 */
[----:B0-----:R-:W4:Y:S04]  /*12020*/  LDL.LU R182, [R1+0x5ec] ;  /* 0x0005ec0001b67983 */ /* 0x001f280000300800 */
[----:B------:R-:W4:Y:S01]  /*12030*/  LDL.LU R178, [R1+0x438] ;  /* 0x0004380001b27983 */ /* 0x000f220000300800 */
[----:B---3--:R-:W-:-:S05]  /*12040*/  IADD3 R8, P4, R8, UR18, RZ ;  /* 0x0000001208087c10 */ /* 0x008fca000ff9e0ff */
[----:B------:R0:W-:Y:S04]  /*12050*/  STL [R1+0x3e0], R8 ;  /* 0x0003e00801007387 */ /* 0x0001e80000100800 */
[----:B------:R-:W-:Y:S04]  /*12060*/  STL [R1+0x3d8], R163 ;  /* 0x0003d8a301007387 */ /* 0x000fe80000100800 */
[----:B0-----:R-:W3:Y:S04]  /*12070*/  LDL.LU R8, [R1+0x5e8] ;  /* 0x0005e80001087983 */ /* 0x001ee80000300800 */
[----:B------:R0:W-:Y:S04]  /*12080*/  STL [R1+0x3a4], R172 ;  /* 0x0003a4ac01007387 */ /* 0x0001e80000100800 */
[----:B0-----:R-:W3:Y:S04]  /*12090*/  LDL.LU R172, [R1+0x404] ;  /* 0x0004040001ac7983 */ /* 0x001ee80000300800 */
[----:B------:R0:W-:Y:S04]  /*120a0*/  STL [R1+0x3ac], R4 ;  /* 0x0003ac0401007387 */ /* 0x0001e80000100800 */
[----:B0-----:R-:W4:Y:S01]  /*120b0*/  LDL.LU R4, [R1+0x5e4] ;  /* 0x0005e40001047983 */ /* 0x001f220000300800 */
[----:B--2---:R-:W-:-:S02]  /*120c0*/  IADD3.X R165, R165, UR19, RZ, P6, !PT ;  /* 0x00000013a5a57c10 */ /* 0x004fc4000b7fe4ff */
[----:B------:R-:W-:Y:S02]  /*120d0*/  IADD3 R173, P6, R173, UR18, RZ ;  /* 0x00000012adad7c10 */ /* 0x000fe4000ffde0ff */
[----:B------:R-:W-:Y:S02]  /*120e0*/  IADD3 R164, P5, R164, UR18, RZ ;  /* 0x00000012a4a47c10 */ /* 0x000fe4000ffbe0ff */
[----:B------:R-:W-:Y:S01]  /*120f0*/  IADD3.X R2, R2, UR19, RZ, P0, !PT ;  /* 0x0000001302027c10 */ /* 0x000fe200087fe4ff */
[----:B------:R0:W-:Y:S01]  /*12100*/  STL [R1+0x3f0], R173 ;  /* 0x0003f0ad01007387 */ /* 0x0001e20000100800 */
[----:B------:R-:W-:Y:S02]  /*12110*/  IADD3 R174, P0, R174, UR18, RZ ;  /* 0x00000012aeae7c10 */ /* 0x000fe4000ff1e0ff */
[----:B------:R-:W-:Y:S01]  /*12120*/  IADD3.X R175, R175, UR19, RZ, P1, !PT ;  /* 0x00000013afaf7c10 */ /* 0x000fe20008ffe4ff */
[----:B------:R-:W-:Y:S01]  /*12130*/  STL [R1+0x3e8], R164 ;  /* 0x0003e8a401007387 */ /* 0x000fe20000100800 */
[----:B------:R-:W-:-:S03]  /*12140*/  IADD3.X R3, R3, UR19, RZ, P2, !PT ;  /* 0x0000001303037c10 */ /* 0x000fc600097fe4ff */
[----:B0-----:R-:W2:Y:S04]  /*12150*/  LDL.LU R173, [R1+0x448] ;  /* 0x0004480001ad7983 */ /* 0x001ea80000300800 */
[----:B------:R-:W-:Y:S04]  /*12160*/  STL [R1+0x3b4], R165 ;  /* 0x0003b4a501007387 */ /* 0x000fe80000100800 */
[----:B------:R0:W-:Y:S04]  /*12170*/  STL [R1+0x3bc], R2 ;  /* 0x0003bc0201007387 */ /* 0x0001e80000100800 */
[----:B0-----:R-:W2:Y:S04]  /*12180*/  LDL.LU R2, [R1+0x5e0] ;  /* 0x0005e00001027983 */ /* 0x001ea80000300800 */
[----:B------:R0:W-:Y:S04]  /*12190*/  STL [R1+0x3f8], R174 ;  /* 0x0003f8ae01007387 */ /* 0x0001e80000100800 */
[----:B0-----:R-:W2:Y:S01]  /*121a0*/  LDL.LU R174, [R1+0x414] ;  /* 0x0004140001ae7983 */ /* 0x001ea20000300800 */
[----:B----4-:R-:W-:-:S05]  /*121b0*/  IADD3 R4, P1, R4, UR18, RZ ;  /* 0x0000001204047c10 */ /* 0x010fca000ff3e0ff */
[----:B------:R0:W-:Y:S04]  /*121c0*/  STL [R1+0x400], R4 ;  /* 0x0004000401007387 */ /* 0x0001e80000100800 */
[----:B------:R-:W-:Y:S04]  /*121d0*/  STL [R1+0x3c4], R175 ;  /* 0x0003c4af01007387 */ /* 0x000fe80000100800 */
[----:B0-----:R-:W4:Y:S04]  /*121e0*/  LDL.LU R4, [R1+0x5dc] ;  /* 0x0005dc0001047983 */ /* 0x001f280000300800 */
[----:B------:R0:W-:Y:S04]  /*121f0*/  STL [R1+0x3cc], R3 ;  /* 0x0003cc0301007387 */ /* 0x0001e80000100800 */
[----:B0-----:R-:W3:Y:S01]  /*12200*/  LDL.LU R3, [R1+0x5d8] ;  /* 0x0005d80001037983 */ /* 0x001ee20000300800 */
[----:B------:R-:W-:-:S02]  /*12210*/  IADD3 R166, P2, R166, UR18, RZ ;  /* 0x00000012a6a67c10 */ /* 0x000fc4000ff5e0ff */
[----:B------:R-:W-:Y:S01]  /*12220*/  IADD3.X R5, R5, UR19, RZ, P4, !PT ;  /* 0x0000001305057c10 */ /* 0x000fe2000a7fe4ff */
[----:B------:R-:W4:Y:S01]  /*12230*/  LDL.LU R175, [R1+0x450] ;  /* 0x0004500001af7983 */ /* 0x000f220000300800 */
[----:B------:R-:W-:Y:S02]  /*12240*/  IADD3.X R167, R167, UR19, RZ, P3, !PT ;  /* 0x00000013a7a77c10 */ /* 0x000fe40009ffe4ff */
[----:B------:R-:W-:Y:S01]  /*12250*/  IADD3 R176, P3, R176, UR18, RZ ;  /* 0x00000012b0b07c10 */ /* 0x000fe2000ff7e0ff */
[----:B------:R-:W-:Y:S01]  /*12260*/  STL [R1+0x408], R166 ;  /* 0x000408a601007387 */ /* 0x000fe20000100800 */
[----:B------:R-:W-:-:S03]  /*12270*/  IADD3.X R177, R177, UR19, RZ, P5, !PT ;  /* 0x00000013b1b17c10 */ /* 0x000fc6000affe4ff */
[----:B------:R0:W-:Y:S01]  /*12280*/  STL [R1+0x3dc], R5 ;  /* 0x0003dc0501007387 */ /* 0x0001e20000100800 */
[----:B------:R-:W-:-:S03]  /*12290*/  IADD3 R168, P4, R168, UR18, RZ ;  /* 0x00000012a8a87c10 */ /* 0x000fc6000ff9e0ff */
[----:B------:R-:W-:Y:S01]  /*122a0*/  STL [R1+0x3d4], R167 ;  /* 0x0003d4a701007387 */ /* 0x000fe20000100800 */
[----:B------:R-:W-:-:S03]  /*122b0*/  IADD3.X R182, R182, UR19, RZ, P6, !PT ;  /* 0x00000013b6b67c10 */ /* 0x000fc6000b7fe4ff */
        /* <DEDUP_REMOVED lines=8> */
[----:B0-----:R-:W3:Y:S04]  /*12340*/  LDL.LU R3, [R1+0x5d0] ;  /* 0x0005d00001037983 */ /* 0x001ee80000300800 */
[----:B------:R0:W-:Y:S04]  /*12350*/  STL [R1+0x3ec], R182 ;  /* 0x0003ecb601007387 */ /* 0x0001e80000100800 */
[----:B0-----:R-:W4:Y:S01]  /*12360*/  LDL.LU R182, [R1+0x5cc] ;  /* 0x0005cc0001b67983 */ /* 0x001f220000300800 */
[----:B------:R-:W-:-:S02]  /*12370*/  IADD3 R169, P6, R169, UR18, RZ ;  /* 0x00000012a9a97c10 */ /* 0x000fc4000ffde0ff */
[----:B------:R-:W-:Y:S02]  /*12380*/  IADD3.X R8, R8, UR19, RZ, P1, !PT ;  /* 0x0000001308087c10 */ /* 0x000fe40008ffe4ff */
[----:B------:R-:W-:Y:S01]  /*12390*/  IADD3.X R170, R170, UR19, RZ, P0, !PT ;  /* 0x00000013aaaa7c10 */ /* 0x000fe200087fe4ff */
[----:B------:R-:W-:Y:S01]  /*123a0*/  STL [R1+0x428], R169 ;  /* 0x000428a901007387 */ /* 0x000fe20000100800 */
[----:B------:R-:W-:Y:S02]  /*123b0*/  IADD3 R171, P0, R171, UR18, RZ ;  /* 0x00000012abab7c10 */ /* 0x000fe4000ff1e0ff */
[----:B------:R-:W-:Y:S01]  /*123c0*/  IADD3 R178, P1, R178, UR18, RZ ;  /* 0x00000012b2b27c10 */ /* 0x000fe2000ff3e0ff */
[----:B------:R0:W-:Y:S01]  /*123d0*/  STL [R1+0x3fc], R8 ;  /* 0x0003fc0801007387 */ /* 0x0001e20000100800 */
[----:B------:R-:W-:-:S03]  /*123e0*/  IADD3.X R172, R172, UR19, RZ, P2, !PT ;  /* 0x00000013acac7c10 */ /* 0x000fc600097fe4ff */
[----:B------:R-:W-:Y:S04]  /*123f0*/  STL [R1+0x3f4], R170 ;  /* 0x0003f4aa01007387 */ /* 0x000fe80000100800 */
[----:B0-----:R-:W3:Y:S04]  /*12400*/  LDL.LU R8, [R1+0x5c8] ;  /* 0x0005c80001087983 */ /* 0x001ee80000300800 */
[----:B------:R-:W-:Y:S04]  /*12410*/  STL [R1+0x430], R171 ;  /* 0x000430ab01007387 */ /* 0x000fe80000100800 */
[----:B------:R-:W3:Y:S01]  /*12420*/  LDL.LU R7, [R1+0x468] ;  /* 0x0004680001077983 */ /* 0x000ee20000300800 */
[----:B--2---:R-:W-:-:S03]  /*12430*/  IADD3.X R2, R2, UR19, RZ, P3, !PT ;  /* 0x0000001302027c10 */ /* 0x004fc60009ffe4ff */
[----:B------:R-:W2:Y:S04]  /*12440*/  LDL.LU R160, [R1+0x434] ;  /* 0x0004340001a07983 */ /* 0x000ea80000300800 */
[----:B------:R0:W-:Y:S04]  /*12450*/  STL [R1+0x438], R178 ;  /* 0x000438b201007387 */ /* 0x0001e80000100800 */
[----:B0-----:R-:W2:Y:S01]  /*12460*/  LDL.LU R178, [R1+0x470] ;  /* 0x0004700001b27983 */ /* 0x001ea20000300800 */
[----:B----4-:R-:W-:-:S05]  /*12470*/  IADD3 R182, P2, R182, UR18, RZ ;  /* 0x00000012b6b67c10 */ /* 0x010fca000ff5e0ff */
[----:B------:R0:W-:Y:S04]  /*12480*/  STL [R1+0x440], R182 ;  /* 0x000440b601007387 */ /* 0x0001e80000100800 */
[----:B0-----:R-:W4:Y:S04]  /*12490*/  LDL.LU R182, [R1+0x5c4] ;  /* 0x0005c40001b67983 */ /* 0x001f280000300800 */
[----:B------:R-:W-:Y:S04]  /*124a0*/  STL [R1+0x404], R172 ;  /* 0x000404ac01007387 */ /* 0x000fe80000100800 */
[----:B------:R-:W4:Y:S04]  /*124b0*/  LDL.LU R161, [R1+0x478] ;  /* 0x0004780001a17983 */ /* 0x000f280000300800 */
[----:B------:R-:W4:Y:S04]  /*124c0*/  LDL.LU R162, [R1+0x444] ;  /* 0x0004440001a27983 */ /* 0x000f280000300800 */
[----:B------:R0:W-:Y:S04]  /*124d0*/  STL [R1+0x40c], R2 ;  /* 0x00040c0201007387 */ /* 0x0001e80000100800 */
[----:B0-----:R-:W3:Y:S01]  /*124e0*/  LDL.LU R2, [R1+0x5c0] ;  /* 0x0005c00001027983 */ /* 0x001ee20000300800 */
[----:B------:R-:W-:-:S02]  /*124f0*/  IADD3 R173, P3, R173, UR18, RZ ;  /* 0x00000012adad7c10 */ /* 0x000fc4000ff7e0ff */
[----:B------:R-:W-:Y:S01]  /*12500*/  IADD3.X R174, R174, UR19, RZ, P4, !PT ;  /* 0x00000013aeae7c10 */ /* 0x000fe2000a7fe4ff */
[----:B------:R-:W4:Y:S01]  /*12510*/  LDL.LU R163, [R1+0x488] ;  /* 0x0004880001a37983 */ /* 0x000f220000300800 */
[----:B------:R-:W-:-:S03]  /*12520*/  IADD3.X R4, R4, UR19, RZ, P5, !PT ;  /* 0x0000001304047c10 */ /* 0x000fc6000affe4ff */
[----:B------:R-:W4:Y:S01]  /*12530*/  LDL.LU R164, [R1+0x454] ;  /* 0x0004540001a47983 */ /* 0x000f220000300800 */
[----:B------:R-:W-:-:S03]  /*12540*/  IADD3 R175, P4, R175, UR18, RZ ;  /* 0x00000012afaf7c10 */ /* 0x000fc6000ff9e0ff */
[----:B------:R-:W4:Y:S04]  /*12550*/  LDL.LU R165, [R1+0x490] ;  /* 0x0004900001a57983 */ /* 0x000f280000300800 */
[----:B------:R-:W-:Y:S04]  /*12560*/  STL [R1+0x448], R173 ;  /* 0x000448ad01007387 */ /* 0x000fe80000100800 */
[----:B------:R-:W4:Y:S04]  /*12570*/  LDL.LU R166, [R1+0x498] ;  /* 0x0004980001a67983 */ /* 0x000f280000300800 */
[----:B------:R-:W4:Y:S04]  /*12580*/  LDL.LU R167, [R1+0x464] ;  /* 0x0004640001a77983 */ /* 0x000f280000300800 */
[----:B------:R-:W-:Y:S01]  /*12590*/  STL [R1+0x414], R174 ;  /* 0x000414ae01007387 */ /* 0x000fe20000100800 */
[----:B------:R-:W-:-:S03]  /*125a0*/  IADD3 R176, P5, R176, UR18, RZ ;  /* 0x00000012b0b07c10 */ /* 0x000fc6000ffbe0ff */
[----:B------:R0:W-:Y:S01]  /*125b0*/  STL [R1+0x41c], R4 ;  /* 0x00041c0401007387 */ /* 0x0001e20000100800 */
[----:B------:R-:W-:-:S03]  /*125c0*/  IADD3.X R177, R177, UR19, RZ, P6, !PT ;  /* 0x00000013b1b17c10 */ /* 0x000fc6000b7fe4ff */
[----:B0-----:R-:W4:Y:S04]  /*125d0*/  LDL.LU R4, [R1+0x5bc] ;  /* 0x0005bc0001047983 */ /* 0x001f280000300800 */
[----:B------:R-:W-:Y:S04]  /*125e0*/  STL [R1+0x450], R175 ;  /* 0x000450af01007387 */ /* 0x000fe80000100800 */
[----:B------:R-:W4:Y:S04]  /*125f0*/  LDL.LU R168, [R1+0x4a8] ;  /* 0x0004a80001a87983 */ /* 0x000f280000300800 */
[----:B------:R-:W4:Y:S04]  /*12600*/  LDL.LU R169, [R1+0x474] ;  /* 0x0004740001a97983 */ /* 0x000f280000300800 */
[----:B------:R-:W4:Y:S04]  /*12610*/  LDL.LU R170, [R1+0x4b0] ;  /* 0x0004b00001aa7983 */ /* 0x000f280000300800 */
[----:B------:R-:W4:Y:S01]  /*12620*/  LDL.LU R171, [R1+0x4b8] ;  /* 0x0004b80001ab7983 */ /* 0x000f220000300800 */
[----:B------:R-:W-:-:S03]  /*12630*/  IADD3.X R5, R5, UR19, RZ, P0, !PT ;  /* 0x0000001305057c10 */ /* 0x000fc600087fe4ff */
[----:B------:R-:W4:Y:S04]  /*12640*/  LDL.LU R172, [R1+0x484] ;  /* 0x0004840001ac7983 */ /* 0x000f280000300800 */
[----:B------:R-:W-:Y:S01]  /*12650*/  STL [R1+0x458], R176 ;  /* 0x000458b001007387 */ /* 0x000fe20000100800 */
[----:B---3--:R-:W-:-:S05]  /*12660*/  IADD3 R2, P6, R2, UR18, RZ ;  /* 0x0000001202027c10 */ /* 0x008fca000ffde0ff */
[----:B------:R0:W-:Y:S04]  /*12670*/  STL [R1+0x460], R2 ;  /* 0x0004600201007387 */ /* 0x0001e80000100800 */
[----:B0-----:R-:W3:Y:S04]  /*12680*/  LDL.LU R2, [R1+0x5b8] ;  /* 0x0005b80001027983 */ /* 0x001ee80000300800 */
[----:B------:R-:W-:Y:S04]  /*12690*/  STL [R1+0x424], R177 ;  /* 0x000424b101007387 */ /* 0x000fe80000100800 */
[----:B------:R-:W3:Y:S04]  /*126a0*/  LDL.LU R173, [R1+0x4c8] ;  /* 0x0004c80001ad7983 */ /* 0x000ee80000300800 */
[----:B------:R-:W3:Y:S04]  /*126b0*/  LDL.LU R174, [R1+0x494] ;  /* 0x0004940001ae7983 */ /* 0x000ee80000300800 */
[----:B------:R-:W3:Y:S04]  /*126c0*/  LDL.LU R175, [R1+0x4d0] ;  /* 0x0004d00001af7983 */ /* 0x000ee80000300800 */
[----:B------:R0:W-:Y:S04]  /*126d0*/  STL [R1+0x42c], R5 ;  /* 0x00042c0501007387 */ /* 0x0001e80000100800 */
[----:B0-----:R-:W3:Y:S01]  /*126e0*/  LDL.LU R5, [R1+0x5b4] ;  /* 0x0005b40001057983 */ /* 0x001ee20000300800 */
[----:B------:R-:W-:-:S02]  /*126f0*/  IADD3 R7, P0, R7, UR18, RZ ;  /* 0x0000001207077c10 */ /* 0x000fc4000ff1e0ff */
[----:B------:R-:W-:Y:S01]  /*12700*/  IADD3.X R3, R3, UR19, RZ, P2, !PT ;  /* 0x0000001303037c10 */ /* 0x000fe200097fe4ff */
[----:B------:R-:W3:Y:S01]  /*12710*/  LDL.LU R176, [R1+0x4d8] ;  /* 0x0004d80001b07983 */ /* 0x000ee20000300800 */
[----:B--2---:R-:W-:Y:S02]  /*12720*/  IADD3.X R160, R160, UR19, RZ, P1, !PT ;  /* 0x00000013a0a07c10 */ /* 0x004fe40008ffe4ff */
[----:B------:R-:W-:Y:S01]  /*12730*/  IADD3 R178, P1, R178, UR18, RZ ;  /* 0x00000012b2b27c10 */ /* 0x000fe2000ff3e0ff */
[----:B------:R-:W2:Y:S01]  /*12740*/  LDL.LU R177, [R1+0x4a4] ;  /* 0x0004a40001b17983 */ /* 0x000ea20000300800 */
[----:B----4-:R-:W-:-:S03]  /*12750*/  IADD3.X R162, R162, UR19, RZ, P3, !PT ;  /* 0x00000013a2a27c10 */ /* 0x010fc60009ffe4ff */
[----:B------:R-:W-:Y:S01]  /*12760*/  STL [R1+0x468], R7 ;  /* 0x0004680701007387 */ /* 0x000fe20000100800 */
[----:B------:R-:W-:-:S03]  /*12770*/  IADD3 R161, P2, R161, UR18, RZ ;  /* 0x00000012a1a17c10 */ /* 0x000fc6000ff5e0ff */
[----:B------:R0:W-:Y:S01]  /*12780*/  STL [R1+0x43c], R3 ;  /* 0x00043c0301007387 */ /* 0x0001e20000100800 */
[----:B------:R-:W-:-:S03]  /*12790*/  IADD3.X R8, R8, UR19, RZ, P4, !PT ;  /* 0x0000001308087c10 */ /* 0x000fc6000a7fe4ff */
[----:B------:R-:W-:Y:S04]  /*127a0*/  STL [R1+0x434], R160 ;  /* 0x000434a001007387 */ /* 0x000fe80000100800 */
[----:B0-----:R-:W4:Y:S04]  /*127b0*/  LDL.LU R3, [R1+0x5b0] ;  /* 0x0005b00001037983 */ /* 0x001f280000300800 */
[----:B------:R0:W-:Y:S04]  /*127c0*/  STL [R1+0x470], R178 ;  /* 0x000470b201007387 */ /* 0x0001e80000100800 */
[----:B0-----:R-:W2:Y:S01]  /*127d0*/  LDL.LU R178, [R1+0x4e8] ;  /* 0x0004e80001b27983 */ /* 0x001ea20000300800 */
[----:B---3--:R-:W-:-:S05]  /*127e0*/  IADD3 R5, P3, R5, UR18, RZ ;  /* 0x0000001205057c10 */ /* 0x008fca000ff7e0ff */
[----:B------:R0:W-:Y:S04]  /*127f0*/  STL [R1+0x480], R5 ;  /* 0x0004800501007387 */ /* 0x0001e80000100800 */
[----:B------:R-:W-:Y:S04]  /*12800*/  STL [R1+0x478], R161 ;  /* 0x000478a101007387 */ /* 0x000fe80000100800 */
[----:B0-----:R-:W3:Y:S04]  /*12810*/  LDL.LU R5, [R1+0x5ac] ;  /* 0x0005ac0001057983 */ /* 0x001ee80000300800 */
[----:B------:R-:W-:Y:S04]  /*12820*/  STL [R1+0x444], R162 ;  /* 0x000444a201007387 */ /* 0x000fe80000100800 */
[----:B------:R0:W-:Y:S04]  /*12830*/  STL [R1+0x44c], R8 ;  /* 0x00044c0801007387 */ /* 0x0001e80000100800 */
[----:B0-----:R-:W4:Y:S01]  /*12840*/  LDL.LU R8, [R1+0x5a8] ;  /* 0x0005a80001087983 */ /* 0x001f220000300800 */
[----:B------:R-:W-:-:S02]  /*12850*/  IADD3 R163, P4, R163, UR18, RZ ;  /* 0x00000012a3a37c10 */ /* 0x000fc4000ff9e0ff */
[----:B------:R-:W-:Y:S02]  /*12860*/  IADD3.X R182, R182, UR19, RZ, P6, !PT ;  /* 0x00000013b6b67c10 */ /* 0x000fe4000b7fe4ff */
[----:B------:R-:W-:Y:S01]  /*12870*/  IADD3.X R164, R164, UR19, RZ, P5, !PT ;  /* 0x00000013a4a47c10 */ /* 0x000fe2000affe4ff */
[----:B------:R-:W-:Y:S01]  /*12880*/  STL [R1+0x488], R163 ;  /* 0x000488a301007387 */ /* 0x000fe20000100800 */
[----:B------:R-:W-:Y:S02]  /*12890*/  IADD3 R165, P5, R165, UR18, RZ ;  /* 0x00000012a5a57c10 */ /* 0x000fe4000ffbe0ff */
[----:B------:R-:W-:Y:S01]  /*128a0*/  IADD3.X R167, R167, UR19, RZ, P0, !PT ;  /* 0x00000013a7a77c10 */ /* 0x000fe200087fe4ff */
[----:B------:R0:W-:Y:S01]  /*128b0*/  STL [R1+0x45c], R182 ;  /* 0x00045cb601007387 */ /* 0x0001e20000100800 */
[----:B------:R-:W-:-:S03]  /*128c0*/  IADD3 R166, P6, R166, UR18, RZ ;  /* 0x00000012a6a67c10 */ /* 0x000fc6000ffde0ff */
[----:B------:R-:W-:Y:S01]  /*128d0*/  STL [R1+0x454], R164 ;  /* 0x000454a401007387 */ /* 0x000fe20000100800 */
[----:B------:R-:W-:-:S03]  /*128e0*/  IADD3.X R4, R4, UR19, RZ, P1, !PT ;  /* 0x0000001304047c10 */ /* 0x000fc60008ffe4ff */
[----:B0-----:R-:W2:Y:S04]  /*128f0*/  LDL.LU R182, [R1+0x5a4] ;  /* 0x0005a40001b67983 */ /* 0x001ea80000300800 */
[----:B------:R-:W-:Y:S01]  /*12900*/  STL [R1+0x490], R165 ;  /* 0x000490a501007387 */ /* 0x000fe20000100800 */
[----:B----4-:R-:W-:-:S05]  /*12910*/  IADD3 R8, P0, R8, UR18, RZ ;  /* 0x0000001208087c10 */ /* 0x010fca000ff1e0ff */
[----:B------:R0:W-:Y:S04]  /*12920*/  STL [R1+0x4a0], R8 ;  /* 0x0004a00801007387 */ /* 0x0001e80000100800 */
[----:B------:R-:W-:Y:S04]  /*12930*/  STL [R1+0x498], R166 ;  /* 0x000498a601007387 */ /* 0x000fe80000100800 */
[----:B0-----:R-:W4:Y:S04]  /*12940*/  LDL.LU R8, [R1+0x5a0] ;  /* 0x0005a00001087983 */ /* 0x001f280000300800 */
[----:B------:R-:W-:Y:S04]  /*12950*/  STL [R1+0x464], R167 ;  /* 0x000464a701007387 */ /* 0x000fe80000100800 */
[----:B------:R0:W-:Y:S04]  /*12960*/  STL [R1+0x46c], R4 ;  /* 0x00046c0401007387 */ /* 0x0001e80000100800 */
[----:B0-----:R-:W3:Y:S01]  /*12970*/  LDL.LU R4, [R1+0x59c] ;  /* 0x00059c0001047983 */ /* 0x001ee20000300800 */
        /* <DEDUP_REMOVED lines=10> */
[----:B0-----:R-:W4:Y:S04]  /*12a20*/  LDL.LU R2, [R1+0x598] ;  /* 0x0005980001027983 */ /* 0x001f280000300800 */
[----:B------:R-:W-:Y:S01]  /*12a30*/  STL [R1+0x4b0], R170 ;  /* 0x0004b0aa01007387 */ /* 0x000fe20000100800 */
        /* <DEDUP_REMOVED lines=12> */
[----:B--2---:R-:W-:Y:S01]  /*12b00*/  IADD3.X R177, R177, UR19, RZ, P1, !PT ;  /* 0x00000013b1b17c10 */ /* 0x004fe20008ffe4ff */
        /* <DEDUP_REMOVED lines=13> */
[----:B--2---:R-:W-:-:S02]  /*12be0*/  IADD3.X R5, R5, UR19, RZ, P3, !PT ;  /* 0x0000001305057c10 */ /* 0x004fc40009ffe4ff */
[----:B------:R-:W-:Y:S02]  /*12bf0*/  IADD3 R178, P2, R178, UR18, RZ ;  /* 0x00000012b2b27c10 */ /* 0x000fe4000ff5e0ff */
[----:B------:R-:W-:Y:S01]  /*12c00*/  IADD3.X R8, R8, UR19, RZ, P4, !PT ;  /* 0x0000001308087c10 */ /* 0x000fe2000a7fe4ff */
[----:B------:R0:W-:Y:S04]  /*12c10*/  STL [R1+0x4b4], R5 ;  /* 0x0004b40501007387 */ /* 0x0001e80000100800 */
[----:B0-----:R-:W2:Y:S04]  /*12c20*/  LDL.LU R5, [R1+0x580] ;  /* 0x0005800001057983 */ /* 0x001ea80000300800 */
[----:B------:R-:W-:Y:S04]  /*12c30*/  STL [R1+0x4e8], R178 ;  /* 0x0004e8b201007387 */ /* 0x000fe80000100800 */
[----:B------:R0:W-:Y:S04]  /*12c40*/  STL [R1+0x4bc], R8 ;  /* 0x0004bc0801007387 */ /* 0x0001e80000100800 */
[----:B0-----:R1:W5:Y:S01]  /*12c50*/  LDL.LU R8, [R1+0x57c] ;  /* 0x00057c0001087983 */ /* 0x0013620000300800 */
[----:B------:R-:W-:Y:S01]  /*12c60*/  IADD3.X R2, R2, UR19, RZ, P6, !PT ;  /* 0x0000001302027c10 */ /* 0x000fe2000b7fe4ff */
[----:B------:R-:W-:-:S06]  /*12c70*/  WARPGROUP.ARRIVE ;  /* 0x00000000000079c5 */ /* 0x000fcc0000000000 */
[----:B------:R-:W-:Y:S01]  /*12c80*/  QGMMA.64x256x32.F32.E4M3.E4M3 R24, gdesc[UR8], R24, gsb0 ;  /* 0x03e00000081879f3 */ /* 0x000fe20008000818 */
[----:B---3--:R-:W-:-:S05]  /*12c90*/  IADD3.X R182, R182, UR19, RZ, P5, !PT ;  /* 0x00000013b6b67c10 */ /* 0x008fca000affe4ff */
[----:B------:R0:W-:Y:S04]  /*12ca0*/  STL [R1+0x4c4], R182 ;  /* 0x0004c4b601007387 */ /* 0x0001e80000100800 */
[----:B0-----:R-:W3:Y:S04]  /*12cb0*/  LDL.LU R182, [R1+0x578] ;  /* 0x0005780001b67983 */ /* 0x001ee80000300800 */
[----:B------:R0:W-:Y:S04]  /*12cc0*/  STL [R1+0x4cc], R2 ;  /* 0x0004cc0201007387 */ /* 0x0001e80000100800 */
[----:B0-----:R-:W3:Y:S01]  /*12cd0*/  LDL.LU R2, [R1+0x574] ;  /* 0x0005740001027983 */ /* 0x001ee20000300800 */
[----:B--2---:R-:W-:-:S02]  /*12ce0*/  IADD3.X R5, R5, UR19, RZ, P0, !PT ;  /* 0x0000001305057c10 */ /* 0x004fc400087fe4ff */
[----:B------:R-:W-:-:S03]  /*12cf0*/  IADD3.X R4, R4, UR19, RZ, P1, !PT ;  /* 0x0000001304047c10 */ /* 0x000fc60008ffe4ff */
[----:B------:R0:W-:Y:S04]  /*12d00*/  STL [R1+0x4d4], R5 ;  /* 0x0004d40501007387 */ /* 0x0001e80000100800 */
[----:B0-----:R1:W5:Y:S04]  /*12d10*/  LDL.LU R5, [R1+0x570] ;  /* 0x0005700001057983 */ /* 0x0013680000300800 */
[----:B------:R0:W-:Y:S01]  /*12d20*/  STL [R1+0x4dc], R4 ;  /* 0x0004dc0401007387 */ /* 0x0001e20000100800 */
[----:B------:R-:W2:Y:S01]  /*12d30*/  S2R R180, SR_TID.X ;  /* 0x0000000000b47919 */ /* 0x000ea20000002100 */
[----:B0-----:R-:W0:Y:S01]  /*12d40*/  S2R R4, SR_TID.X ;  /* 0x0000000000047919 */ /* 0x001e220000002100 */
[----:B------:R-:W-:-:S05]  /*12d50*/  VIADD R183, R183, 0xffffffff ;  /* 0xffffffffb7b77836 */ /* 0x000fca0000000000 */
[----:B------:R-:W-:Y:S01]  /*12d60*/  ISETP.NE.U32.AND P4, PT, R183, RZ, PT ;  /* 0x000000ffb700720c */ /* 0x000fe20003f85070 */
[----:B------:R-:W-:Y:S01]  /*12d70*/  IMAD.SHL.U32 R6, R6, 0x20, RZ ;  /* 0x0000002006067824 */ /* 0x000fe200078e00ff */
[----:B------:R-:W-:Y:S01]  /*12d80*/  UIADD3 UR7, UR7, -0x20, URZ ;  /* 0xffffffe007077890 */ /* 0x000fe2000fffe03f */
[----:B------:R-:W-:-:S03]  /*12d90*/  WARPGROUP.DEPBAR.LE gsb0, 0x0 ;  /* 0x00008000000079c5 */ /* 0x000fc60000010000 */
[----:B----4-:R-:W-:Y:S02]  /*12da0*/  IADD3 R3, P3, R6, R3, RZ ;  /* 0x0000000306037210 */ /* 0x010fe40007f7e0ff */
[----:B--2---:R-:W-:Y:S02]  /*12db0*/  LOP3.LUT R180, R180, 0x7f, RZ, 0xc0, !PT ;  /* 0x0000007fb4b47812 */ /* 0x004fe400078ec0ff */
[----:B0-----:R-:W-:Y:S02]  /*12dc0*/  LOP3.LUT R4, R4, 0x1f, RZ, 0xc0, !PT ;  /* 0x0000001f04047812 */ /* 0x001fe400078ec0ff */
[----:B---3--:R-:W-:-:S05]  /*12dd0*/  IADD3.X R182, R182, UR19, RZ, P2, !PT ;  /* 0x00000013b6b67c10 */ /* 0x008fca00097fe4ff */
[----:B------:R0:W-:Y:S02]  /*12de0*/  STL [R1+0x4e4], R182 ;  /* 0x0004e4b601007387 */ /* 0x0001e40000100800 */
[----:B0-----:R-:W0:Y:S01]  /*12df0*/  S2R R182, SR_TID.X ;  /* 0x0000000000b67919 */ /* 0x001e220000002100 */
[----:B------:R-:W-:Y:S02]  /*12e00*/  LEA.HI.X.SX32 R2, R6, R2, 0x1, P3 ;  /* 0x0000000206027211 */ /* 0x000fe400018f0eff */
[----:B0-----:R-:W-:-:S04]  /*12e10*/  SHF.R.U32.HI R182, RZ, 0x6, R182 ;  /* 0x00000006ffb67819 */ /* 0x001fc800000116b6 */
[----:B------:R-:W-:Y:S01]  /*12e20*/  SGXT.U32 R182, R182, 0x1 ;  /* 0x00000001b6b6781a */ /* 0x000fe20000000000 */
[----:B-1----:R-:W-:Y:S06]  /*12e30*/  @P4 BRA `(.L_x_1) ;  /* 0xffffff8000e44947 */ /* 0x002fec000383ffff */
.L_x_0:
[----:B------:R0:W-:Y:S01]  /*12e40*/  STL [R1+0x590], R149 ;  /* 0x0005909501007387 */ /* 0x0001e20000100800 */
[----:B------:R-:W-:Y:S01]  /*12e50*/  F2FP.SATFINITE.E4M3.F32.PACK_AB_MERGE_C R27, R27, R26, RZ ;  /* 0x0000001a1b1b723e */ /* 0x000fe200048070ff */
[----:B------:R-:W-:Y:S01]  /*12e60*/  ULDC UR4, c[0x0][0x244] ;  /* 0x0000910000047ab9 */ /* 0x000fe20000000800 */
[----:B------:R-:W-:Y:S01]  /*12e70*/  F2FP.SATFINITE.E4M3.F32.PACK_AB_MERGE_C R40, R41, R40, RZ ;  /* 0x000000282928723e */ /* 0x000fe200048070ff */
[----:B------:R-:W2:Y:S01]  /*12e80*/  LDL.LU R6, [R1+0x4] ;  /* 0x0000040001067983 */ /* 0x000ea20000300800 */
[----:B------:R-:W-:Y:S01]  /*12e90*/  F2FP.SATFINITE.E4M3.F32.PACK_AB_MERGE_C R42, R43, R42, RZ ;  /* 0x0000002a2b2a723e */ /* 0x000fe200048070ff */
[----:B------:R-:W-:Y:S01]  /*12ea0*/  ULDC UR8, c[0x0][0x22c] ;  /* 0x00008b0000087ab9 */ /* 0x000fe20000000800 */
[----:B------:R-:W-:Y:S01]  /*12eb0*/  F2FP.SATFINITE.E4M3.F32.PACK_AB_MERGE_C R44, R45, R44, RZ ;  /* 0x0000002c2d2c723e */ /* 0x000fe200048070ff */
[----:B------:R-:W-:Y:S01]  /*12ec0*/  ULDC UR9, c[0x0][0x22c] ;  /* 0x00008b0000097ab9 */ /* 0x000fe20000000800 */
[----:B0-----:R-:W2:Y:S04]  /*12ed0*/  LDL.LU R149, [R1] ;  /* 0x0000000001957983 */ /* 0x001ea80000300800 */
[----:B------:R0:W-:Y:S04]  /*12ee0*/  STL [R1+0x58c], R148 ;  /* 0x00058c9401007387 */ /* 0x0001e80000100800 */
[----:B0-----:R-:W3:Y:S04]  /*12ef0*/  LDL.LU R148, [R1+0x8] ;  /* 0x0000080001947983 */ /* 0x001ee80000300800 */
[----:B------:R-:W3:Y:S04]  /*12f00*/  LDL.LU R3, [R1+0xc] ;  /* 0x00000c0001037983 */ /* 0x000ee80000300800 */
        /* <DEDUP_REMOVED lines=14> */
[----:B-----5:R-:W3:Y:S04]  /*12ff0*/  LDL.LU R8, [R1+0x34] ;  /* 0x0000340001087983 */ /* 0x020ee80000300800 */
[----:B------:R0:W-:Y:S04]  /*13000*/  STL [R1+0x574], R230 ;  /* 0x000574e601007387 */ /* 0x0001e80000100800 */
[----:B0-----:R-:W3:Y:S04]  /*13010*/  LDL.LU R230, [R1+0x38] ;  /* 0x0000380001e67983 */ /* 0x001ee80000300800 */
[----:B------:R-:W3:Y:S04]  /*13020*/  LDL.LU R9, [R1+0x3c] ;  /* 0x00003c0001097983 */ /* 0x000ee80000300800 */
[----:B------:R0:W-:Y:S04]  /*13030*/  STL [R1+0x570], R5 ;  /* 0x0005700501007387 */ /* 0x0001e80000100800 */
[----:B0-----:R-:W3:Y:S04]  /*13040*/  LDL.LU R5, [R1+0x40] ;  /* 0x0000400001057983 */ /* 0x001ee80000300800 */
[----:B------:R-:W3:Y:S04]  /*13050*/  LDL.LU R10, [R1+0x44] ;  /* 0x00004400010a7983 */ /* 0x000ee80000300800 */
[----:B------:R-:W3:Y:S04]  /*13060*/  LDL.LU R182, [R1+0x48] ;  /* 0x0000480001b67983 */ /* 0x000ee80000300800 */
[----:B------:R-:W3:Y:S04]  /*13070*/  LDL.LU R11, [R1+0x4c] ;  /* 0x00004c00010b7983 */ /* 0x000ee80000300800 */
[----:B------:R-:W3:Y:S04]  /*13080*/  LDL.LU R180, [R1+0x50] ;  /* 0x0000500001b47983 */ /* 0x000ee80000300800 */
[----:B------:R-:W3:Y:S04]  /*13090*/  LDL.LU R12, [R1+0x54] ;  /* 0x00005400010c7983 */ /* 0x000ee80000300800 */
[----:B------:R-:W3:Y:S04]  /*130a0*/  LDL.LU R185, [R1+0x58] ;  /* 0x0000580001b97983 */ /* 0x000ee80000300800 */
[----:B------:R-:W3:Y:S04]  /*130b0*/  LDL.LU R13, [R1+0x5c] ;  /* 0x00005c00010d7983 */ /* 0x000ee80000300800 */
[----:B------:R-:W3:Y:S04]  /*130c0*/  LDL.LU R187, [R1+0x60] ;  /* 0x0000600001bb7983 */ /* 0x000ee80000300800 */
[----:B----4-:R-:W4:Y:S04]  /*130d0*/  LDL.LU R14, [R1+0x64] ;  /* 0x00006400010e7983 */ /* 0x010f280000300800 */
[----:B------:R-:W4:Y:S04]  /*130e0*/  LDL.LU R189, [R1+0x68] ;  /* 0x0000680001bd7983 */ /* 0x000f280000300800 */
        /* <DEDUP_REMOVED lines=100> */
[----:B------:R-:W4:Y:S01]  /*13730*/  LDL.LU R158, [R1+0x1fc] ;  /* 0x0001fc00019e7983 */ /* 0x000f220000300800 */
[----:B--2---:R-:W-:-:S02]  /*13740*/  F2FP.SATFINITE.E4M3.F32.PACK_AB_MERGE_C R6, R6, R149, RZ ;  /* 0x000000950606723e */ /* 0x004fc400048070ff */
[----:B---3--:R-:W-:Y:S01]  /*13750*/  F2FP.SATFINITE.E4M3.F32.PACK_AB_MERGE_C R3, R3, R148, RZ ;  /* 0x000000940303723e */ /* 0x008fe200048070ff */
[----:B------:R-:W2:Y:S01]  /*13760*/  LDL.LU R149, [R1+0x590] ;  /* 0x0005900001957983 */ /* 0x000ea20000300800 */
[----:B------:R-:W-:Y:S02]  /*13770*/  F2FP.SATFINITE.E4M3.F32.PACK_AB_MERGE_C R0, R0, R151, RZ ;  /* 0x000000970000723e */ /* 0x000fe400048070ff */
[----:B------:R-:W-:Y:S01]  /*13780*/  F2FP.SATFINITE.E4M3.F32.PACK_AB_MERGE_C R2, R2, R150, RZ ;  /* 0x000000960202723e */ /* 0x000fe200048070ff */
[----:B------:R-:W2:Y:S01]  /*13790*/  LDL.LU R148, [R1+0x58c] ;  /* 0x00058c0001947983 */ /* 0x000ea20000300800 */
[----:B------:R-:W-:-:S03]  /*137a0*/  F2FP.SATFINITE.E4M3.F32.PACK_AB_MERGE_C R4, R4, R229, RZ ;  /* 0x000000e50404723e */ /* 0x000fc600048070ff */
[----:B------:R-:W3:Y:S01]  /*137b0*/  LDL.LU R151, [R1+0x588] ;  /* 0x0005880001977983 */ /* 0x000ee20000300800 */
[----:B------:R-:W-:-:S03]  /*137c0*/  F2FP.SATFINITE.E4M3.F32.PACK_AB_MERGE_C R7, R7, R232, RZ ;  /* 0x000000e80707723e */ /* 0x000fc600048070ff */
[----:B------:R-:W3:Y:S01]  /*137d0*/  LDL.LU R150, [R1+0x584] ;  /* 0x0005840001967983 */ /* 0x000ee20000300800 */
[----:B------:R-:W-:-:S03]  /*137e0*/  F2FP.SATFINITE.E4M3.F32.PACK_AB_MERGE_C R8, R8, R231, RZ ;  /* 0x000000e70808723e */ /* 0x000fc600048070ff */
[----:B------:R-:W2:Y:S04]  /*137f0*/  LDL.LU R229, [R1+0x580] ;  /* 0x0005800001e57983 */ /* 0x000ea80000300800 */
[----:B------:R-:W3:Y:S04]  /*13800*/  LDL.LU R232, [R1+0x57c] ;  /* 0x00057c0001e87983 */ /* 0x000ee80000300800 */
[----:B------:R-:W2:Y:S01]  /*13810*/  LDL.LU R231, [R1+0x578] ;  /* 0x0005780001e77983 */ /* 0x000ea20000300800 */
[----:B------:R-:W-:-:S03]  /*13820*/  F2FP.SATFINITE.E4M3.F32.PACK_AB_MERGE_C R9, R9, R230, RZ ;  /* 0x000000e60909723e */ /* 0x000fc600048070ff */
[----:B------:R-:W3:Y:S01]  /*13830*/  LDL.LU R230, [R1+0x574] ;  /* 0x0005740001e67983 */ /* 0x000ee20000300800 */
[----:B------:R-:W0:Y:S01]  /*13840*/  S2R R26, SR_TID.X ;  /* 0x00000000001a7919 */ /* 0x000e220000002100 */
[----:B----4-:R-:W-:Y:S02]  /*13850*/  F2FP.SATFINITE.E4M3.F32.PACK_AB_MERGE_C R20, R20, R184, RZ ;  /* 0x000000b81414723e */ /* 0x010fe400048070ff */
[----:B------:R-:W-:Y:S02]  /*13860*/  F2FP.SATFINITE.E4M3.F32.PACK_AB_MERGE_C R52, R53, R52, RZ ;  /* 0x000000343534723e */ /* 0x000fe400048070ff */
[----:B------:R-:W-:Y:S02]  /*13870*/  LOP3.LUT R45, R6, 0xffff, RZ, 0xc0, !PT ;  /* 0x0000ffff062d7812 */ /* 0x000fe400078ec0ff */
[----:B------:R-:W-:Y:S02]  /*13880*/  LOP3.LUT R53, R4, 0xffff, RZ, 0xc0, !PT ;  /* 0x0000ffff04357812 */ /* 0x000fe400078ec0ff */
[----:B------:R-:W-:-:S02]  /*13890*/  F2FP.SATFINITE.E4M3.F32.PACK_AB_MERGE_C R46, R47, R46, RZ ;  /* 0x0000002e2f2e723e */ /* 0x000fc400048070ff */
[----:B------:R-:W-:Y:S02]  /*138a0*/  F2FP.SATFINITE.E4M3.F32.PACK_AB_MERGE_C R56, R57, R56, RZ ;  /* 0x000000383938723e */ /* 0x000fe400048070ff */
[----:B------:R-:W-:Y:S02]  /*138b0*/  F2FP.SATFINITE.E4M3.F32.PACK_AB_MERGE_C R60, R61, R60, RZ ;  /* 0x0000003c3d3c723e */ /* 0x000fe400048070ff */
[----:B------:R-:W-:Y:S02]  /*138c0*/  F2FP.SATFINITE.E4M3.F32.PACK_AB_MERGE_C R62, R63, R62, RZ ;  /* 0x0000003e3f3e723e */ /* 0x000fe400048070ff */
[----:B------:R-:W-:Y:S02]  /*138d0*/  F2FP.SATFINITE.E4M3.F32.PACK_AB_MERGE_C R165, R165, R198, RZ ;  /* 0x000000c6a5a5723e */ /* 0x000fe400048070ff */
[----:B------:R-:W-:Y:S02]  /*138e0*/  F2FP.SATFINITE.E4M3.F32.PACK_AB_MERGE_C R198, R25, R24, RZ ;  /* 0x0000001819c6723e */ /* 0x000fe400048070ff */
[----:B------:R-:W-:-:S02]  /*138f0*/  F2FP.SATFINITE.E4M3.F32.PACK_AB_MERGE_C R24, R69, R68, RZ ;  /* 0x000000444518723e */ /* 0x000fc400048070ff */
[----:B------:R-:W-:Y:S02]  /*13900*/  F2FP.SATFINITE.E4M3.F32.PACK_AB_MERGE_C R64, R65, R64, RZ ;  /* 0x000000404140723e */ /* 0x000fe400048070ff */
[----:B------:R-:W-:Y:S01]  /*13910*/  F2FP.SATFINITE.E4M3.F32.PACK_AB_MERGE_C R10, R10, R5, RZ ;  /* 0x000000050a0a723e */ /* 0x000fe200048070ff */
[C---:B0-----:R-:W-:Y:S02]  /*13920*/  IMAD.SHL.U32 R41, R26.reuse, 0x10, RZ ;  /* 0x000000101a297824 */ /* 0x041fe400078e00ff */
[C---:B------:R-:W-:Y:S01]  /*13930*/  IMAD.SHL.U32 R43, R26.reuse, 0x80, RZ ;  /* 0x000000801a2b7824 */ /* 0x040fe200078e00ff */
[----:B------:R-:W-:Y:S01]  /*13940*/  F2FP.SATFINITE.E4M3.F32.PACK_AB_MERGE_C R15, R15, R189, RZ ;  /* 0x000000bd0f0f723e */ /* 0x000fe200048070ff */
[----:B------:R-:W4:Y:S01]  /*13950*/  LDL.LU R5, [R1+0x570] ;  /* 0x0005700001057983 */ /* 0x000f220000300800 */
[----:B------:R-:W-:Y:S02]  /*13960*/  LOP3.LUT R41, R41, 0x70, RZ, 0xc0, !PT ;  /* 0x0000007029297812 */ /* 0x000fe400078ec0ff */
[----:B------:R-:W-:Y:S01]  /*13970*/  LOP3.LUT R68, R43, 0x400, RZ, 0xc0, !PT ;  /* 0x000004002b447812 */ /* 0x000fe200078ec0ff */
[----:B------:R-:W-:Y:S01]  /*13980*/  IMAD.SHL.U32 R43, R26, 0x8, RZ ;  /* 0x000000081a2b7824 */ /* 0x000fe200078e00ff */
[----:B------:R-:W-:-:S02]  /*13990*/  F2FP.SATFINITE.E4M3.F32.PACK_AB_MERGE_C R11, R11, R182, RZ ;  /* 0x000000b60b0b723e */ /* 0x000fc400048070ff */
[----:B------:R-:W-:Y:S01]  /*139a0*/  F2FP.SATFINITE.E4M3.F32.PACK_AB_MERGE_C R13, R13, R185, RZ ;  /* 0x000000b90d0d723e */ /* 0x000fe200048070ff */
[----:B------:R-:W0:Y:S01]  /*139b0*/  S2R R182, SR_TID.X ;  /* 0x0000000000b67919 */ /* 0x000e220000002100 */
[----:B------:R-:W-:Y:S02]  /*139c0*/  LOP3.LUT R43, R43, 0x380, RZ, 0xc0, !PT ;  /* 0x000003802b2b7812 */ /* 0x000fe400078ec0ff */
[----:B------:R-:W-:Y:S02]  /*139d0*/  F2FP.SATFINITE.E4M3.F32.PACK_AB_MERGE_C R14, R14, R187, RZ ;  /* 0x000000bb0e0e723e */ /* 0x000fe400048070ff */
[----:B------:R-:W-:Y:S02]  /*139e0*/  F2FP.SATFINITE.E4M3.F32.PACK_AB_MERGE_C R18, R18, R195, RZ ;  /* 0x000000c31212723e */ /* 0x000fe400048070ff */
[----:B------:R-:W-:Y:S02]  /*139f0*/  F2FP.SATFINITE.E4M3.F32.PACK_AB_MERGE_C R22, R22, R186, RZ ;  /* 0x000000ba1616723e */ /* 0x000fe400048070ff */
[----:B------:R-:W-:-:S02]  /*13a00*/  F2FP.SATFINITE.E4M3.F32.PACK_AB_MERGE_C R12, R12, R180, RZ ;  /* 0x000000b40c0c723e */ /* 0x000fc400048070ff */
[----:B------:R-:W-:Y:S02]  /*13a10*/  F2FP.SATFINITE.E4M3.F32.PACK_AB_MERGE_C R154, R154, R190, RZ ;  /* 0x000000be9a9a723e */ /* 0x000fe400048070ff */
[----:B------:R-:W-:Y:S02]  /*13a20*/  F2FP.SATFINITE.E4M3.F32.PACK_AB_MERGE_C R156, R156, R192, RZ ;  /* 0x000000c09c9c723e */ /* 0x000fe400048070ff */
[----:B------:R-:W-:Y:S02]  /*13a30*/  F2FP.SATFINITE.E4M3.F32.PACK_AB_MERGE_C R162, R162, R194, RZ ;  /* 0x000000c2a2a2723e */ /* 0x000fe400048070ff */
[----:B------:R-:W-:Y:S02]  /*13a40*/  LOP3.LUT R57, R7, 0xffff, RZ, 0xc0, !PT ;  /* 0x0000ffff07397812 */ /* 0x000fe400078ec0ff */
[----:B------:R-:W-:Y:S02]  /*13a50*/  LOP3.LUT R61, R14, 0xffff, RZ, 0xc0, !PT ;  /* 0x0000ffff0e3d7812 */ /* 0x000fe400078ec0ff */
[----:B------:R-:W-:-:S02]  /*13a60*/  LOP3.LUT R11, R11, 0xffff, RZ, 0xc0, !PT ;  /* 0x0000ffff0b0b7812 */ /* 0x000fc400078ec0ff */
[----:B------:R-:W-:Y:S02]  /*13a70*/  LOP3.LUT R63, R15, 0xffff, RZ, 0xc0, !PT ;  /* 0x0000ffff0f3f7812 */ /* 0x000fe400078ec0ff */
[----:B------:R-:W-:Y:S02]  /*13a80*/  LOP3.LUT R65, R18, 0xffff, RZ, 0xc0, !PT ;  /* 0x0000ffff12417812 */ /* 0x000fe400078ec0ff */
[----:B------:R-:W-:Y:S02]  /*13a90*/  LOP3.LUT R69, R22, 0xffff, RZ, 0xc0, !PT ;  /* 0x0000ffff16457812 */ /* 0x000fe400078ec0ff */
[----:B------:R-:W-:Y:S02]  /*13aa0*/  F2FP.SATFINITE.E4M3.F32.PACK_AB_MERGE_C R19, R19, R197, RZ ;  /* 0x000000c51313723e */ /* 0x000fe400048070ff */
[----:B------:R-:W-:Y:S02]  /*13ab0*/  F2FP.SATFINITE.E4M3.F32.PACK_AB_MERGE_C R21, R21, R199, RZ ;  /* 0x000000c71515723e */ /* 0x000fe400048070ff */
        /* <DEDUP_REMOVED lines=12> */
[----:B------:R-:W-:-:S02]  /*13b80*/  LOP3.LUT R51, R3, 0xffff, RZ, 0xc0, !PT ;  /* 0x0000ffff03337812 */ /* 0x000fc400078ec0ff */
[----:B------:R-:W-:Y:S02]  /*13b90*/  F2FP.SATFINITE.E4M3.F32.PACK_AB_MERGE_C R66, R67, R66, RZ ;  /* 0x000000424342723e */ /* 0x000fe400048070ff */
[----:B------:R-:W-:Y:S02]  /*13ba0*/  F2FP.SATFINITE.E4M3.F32.PACK_AB_MERGE_C R88, R115, R114, RZ ;  /* 0x000000727358723e */ /* 0x000fe400048070ff */
[----:B------:R-:W-:Y:S02]  /*13bb0*/  LOP3.LUT R70, R2, 0xffff, RZ, 0xc0, !PT ;  /* 0x0000ffff02467812 */ /* 0x000fe400078ec0ff */
[----:B------:R-:W-:Y:S02]  /*13bc0*/  LOP3.LUT R59, R10, 0xffff, RZ, 0xc0, !PT ;  /* 0x0000ffff0a3b7812 */ /* 0x000fe400078ec0ff */
[--C-:B------:R-:W-:Y:S02]  /*13bd0*/  PRMT R3, R57, 0x3340, R114.reuse ;  /* 0x0000334039037816 */ /* 0x100fe40000000072 */
[----:B------:R-:W-:-:S02]  /*13be0*/  PRMT R7, R61, 0x3340, R114 ;  /* 0x000033403d077816 */ /* 0x000fc40000000072 */
[----:B------:R-:W-:Y:S02]  /*13bf0*/  LOP3.LUT R154, R154, 0xffff, RZ, 0xc0, !PT ;  /* 0x0000ffff9a9a7812 */ /* 0x000fe400078ec0ff */
[----:B------:R-:W-:Y:S02]  /*13c00*/  LOP3.LUT R73, R156, 0xffff, RZ, 0xc0, !PT ;  /* 0x0000ffff9c497812 */ /* 0x000fe400078ec0ff */
[----:B------:R-:W-:Y:S02]  /*13c10*/  LOP3.LUT R162, R162, 0xffff, RZ, 0xc0, !PT ;  /* 0x0000ffffa2a27812 */ /* 0x000fe400078ec0ff */
[----:B------:R-:W-:Y:S02]  /*13c20*/  PRMT R116, R63, 0x3340, R116 ;  /* 0x000033403f747816 */ /* 0x000fe40000000074 */
[----:B------:R-:W-:Y:S02]  /*13c30*/  PRMT R118, R69, 0x3340, R118 ;  /* 0x0000334045767816 */ /* 0x000fe40000000076 */
        /* <DEDUP_REMOVED lines=8> */
[----:B------:R-:W-:Y:S02]  /*13cc0*/  LOP3.LUT R67, R19, 0xffff, RZ, 0xc0, !PT ;  /* 0x0000ffff13437812 */ /* 0x000fe400078ec0ff */
[----:B------:R-:W-:Y:S02]  /*13cd0*/  LOP3.LUT R114, R21, 0xffff, RZ, 0xc0, !PT ;  /* 0x0000ffff15727812 */ /* 0x000fe400078ec0ff */
[----:B------:R-:W-:Y:S02]  /*13ce0*/  LOP3.LUT R71, R23, 0xffff, RZ, 0xc0, !PT ;  /* 0x0000ffff17477812 */ /* 0x000fe400078ec0ff */
[----:B------:R-:W-:Y:S02]  /*13cf0*/  F2FP.SATFINITE.E4M3.F32.PACK_AB_MERGE_C R178, R178, R221, RZ ;  /* 0x000000ddb2b2723e */ /* 0x000fe400048070ff */
[----:B------:R-:W-:-:S02]  /*13d00*/  F2FP.SATFINITE.E4M3.F32.PACK_AB_MERGE_C R180, R210, R223, RZ ;  /* 0x000000dfd2b4723e */ /* 0x000fc400048070ff */
[----:B------:R-:W-:Y:S02]  /*13d10*/  F2FP.SATFINITE.E4M3.F32.PACK_AB_MERGE_C R185, R227, R212, RZ ;  /* 0x000000d4e3b9723e */ /* 0x000fe400048070ff */
[----:B------:R-:W-:Y:S02]  /*13d20*/  F2FP.SATFINITE.E4M3.F32.PACK_AB_MERGE_C R168, R168, R200, RZ ;  /* 0x000000c8a8a8723e */ /* 0x000fe400048070ff */
[----:B------:R-:W-:Y:S02]  /*13d30*/  F2FP.SATFINITE.E4M3.F32.PACK_AB_MERGE_C R76, R77, R76, RZ ;  /* 0x0000004c4d4c723e */ /* 0x000fe400048070ff */
[----:B------:R-:W-:Y:S02]  /*13d40*/  F2FP.SATFINITE.E4M3.F32.PACK_AB_MERGE_C R89, R121, R120, RZ ;  /* 0x000000787959723e */ /* 0x000fe400048070ff */
[----:B------:R-:W-:Y:S02]  /*13d50*/  PRMT R10, R51, 0x3340, R70 ;  /* 0x00003340330a7816 */ /* 0x000fe40000000046 */
[----:B------:R-:W-:-:S02]  /*13d60*/  PRMT R19, R154, 0x3340, R73 ;  /* 0x000033409a137816 */ /* 0x000fc40000000049 */
[----:B------:R-:W-:Y:S02]  /*13d70*/  F2FP.SATFINITE.E4M3.F32.PACK_AB_MERGE_C R16, R16, R191, RZ ;  /* 0x000000bf1010723e */ /* 0x000fe400048070ff */
[----:B------:R-:W-:Y:S02]  /*13d80*/  F2FP.SATFINITE.E4M3.F32.PACK_AB_MERGE_C R166, R166, R213, RZ ;  /* 0x000000d5a6a6723e */ /* 0x000fe400048070ff */
[----:B------:R-:W-:Y:S02]  /*13d90*/  F2FP.SATFINITE.E4M3.F32.PACK_AB_MERGE_C R171, R171, R215, RZ ;  /* 0x000000d7abab723e */ /* 0x000fe400048070ff */
[----:B------:R-:W-:Y:S02]  /*13da0*/  F2FP.SATFINITE.E4M3.F32.PACK_AB_MERGE_C R189, R239, R224, RZ ;  /* 0x000000e0efbd723e */ /* 0x000fe400048070ff */
[----:B------:R-:W-:Y:S02]  /*13db0*/  F2FP.SATFINITE.E4M3.F32.PACK_AB_MERGE_C R239, R113, R112, RZ ;  /* 0x0000007071ef723e */ /* 0x000fe400048070ff */
[----:B------:R-:W-:-:S02]  /*13dc0*/  PRMT R112, R53, 0x3340, R112 ;  /* 0x0000334035707816 */ /* 0x000fc40000000070 */
[----:B------:R-:W-:Y:S02]  /*13dd0*/  F2FP.SATFINITE.E4M3.F32.PACK_AB_MERGE_C R78, R79, R78, RZ ;  /* 0x0000004e4f4e723e */ /* 0x000fe400048070ff */
[----:B------:R-:W-:Y:S02]  /*13de0*/  PRMT R120, R71, 0x3340, R120 ;  /* 0x0000334047787816 */ /* 0x000fe40000000078 */
[----:B------:R-:W-:Y:S02]  /*13df0*/  PRMT R23, R67, 0x3340, R114 ;  /* 0x0000334043177816 */ /* 0x000fe40000000072 */
        /* <DEDUP_REMOVED lines=8> */
[----:B------:R-:W-:-:S02]  /*13e80*/  LOP3.LUT R178, R178, 0xffff, RZ, 0xc0, !PT ;  /* 0x0000ffffb2b27812 */ /* 0x000fc400078ec0ff */
[----:B------:R-:W-:Y:S02]  /*13e90*/  LOP3.LUT R79, R180, 0xffff, RZ, 0xc0, !PT ;  /* 0x0000ffffb44f7812 */ /* 0x000fe400078ec0ff */
[----:B------:R-:W-:Y:S02]  /*13ea0*/  LOP3.LUT R185, R185, 0xffff, RZ, 0xc0, !PT ;  /* 0x0000ffffb9b97812 */ /* 0x000fe400078ec0ff */
[----:B------:R-:W-:Y:S02]  /*13eb0*/  F2FP.SATFINITE.E4M3.F32.PACK_AB_MERGE_C R30, R31, R30, RZ ;  /* 0x0000001e1f1e723e */ /* 0x000fe400048070ff */
[----:B------:R-:W-:Y:S02]  /*13ec0*/  F2FP.SATFINITE.E4M3.F32.PACK_AB_MERGE_C R152, R152, R188, RZ ;  /* 0x000000bc9898723e */ /* 0x000fe400048070ff */
[----:B------:R-:W-:Y:S02]  /*13ed0*/  F2FP.SATFINITE.E4M3.F32.PACK_AB_MERGE_C R48, R49, R48, RZ ;  /* 0x000000303130723e */ /* 0x000fe400048070ff */
[----:B------:R-:W-:-:S02]  /*13ee0*/  F2FP.SATFINITE.E4M3.F32.PACK_AB_MERGE_C R74, R75, R74, RZ ;  /* 0x0000004a4b4a723e */ /* 0x000fc400048070ff */
[----:B------:R-:W-:Y:S02]  /*13ef0*/  F2FP.SATFINITE.E4M3.F32.PACK_AB_MERGE_C R31, R91, R90, RZ ;  /* 0x0000005a5b1f723e */ /* 0x000fe400048070ff */
[----:B------:R-:W-:Y:S02]  /*13f00*/  PRMT R10, R10, 0x5410, R3 ;  /* 0x000054100a0a7816 */ /* 0x000fe40000000003 */
[----:B------:R-:W-:Y:S02]  /*13f10*/  LOP3.LUT R165, R165, 0xffff, RZ, 0xc0, !PT ;  /* 0x0000ffffa5a57812 */ /* 0x000fe400078ec0ff */
[----:B------:R-:W-:Y:S02]  /*13f20*/  LOP3.LUT R168, R168, 0xffff, RZ, 0xc0, !PT ;  /* 0x0000ffffa8a87812 */ /* 0x000fe400078ec0ff */
[----:B------:R-:W-:Y:S02]  /*13f30*/  F2FP.SATFINITE.E4M3.F32.PACK_AB_MERGE_C R160, R160, R196, RZ ;  /* 0x000000c4a0a0723e */ /* 0x000fe400048070ff */
[----:B------:R-:W-:-:S02]  /*13f40*/  F2FP.SATFINITE.E4M3.F32.PACK_AB_MERGE_C R186, R233, R218, RZ ;  /* 0x000000dae9ba723e */ /* 0x000fc400048070ff */
[----:B------:R-:W-:Y:S02]  /*13f50*/  F2FP.SATFINITE.E4M3.F32.PACK_AB_MERGE_C R188, R237, R222, RZ ;  /* 0x000000deedbc723e */ /* 0x000fe400048070ff */
[----:B------:R-:W-:Y:S02]  /*13f60*/  F2FP.SATFINITE.E4M3.F32.PACK_AB_MERGE_C R190, R241, R226, RZ ;  /* 0x000000e2f1be723e */ /* 0x000fe400048070ff */
[----:B------:R-:W-:Y:S02]  /*13f70*/  F2FP.SATFINITE.E4M3.F32.PACK_AB_MERGE_C R90, R123, R122, RZ ;  /* 0x0000007a7b5a723e */ /* 0x000fe400048070ff */
[----:B------:R-:W-:Y:S02]  /*13f80*/  PRMT R23, R23, 0x5410, R120 ;  /* 0x0000541017177816 */ /* 0x000fe40000000078 */
[----:B------:R-:W-:Y:S02]  /*13f90*/  LOP3.LUT R166, R166, 0xffff, RZ, 0xc0, !PT ;  /* 0x0000ffffa6a67812 */ /* 0x000fe400078ec0ff */
[----:B------:R-:W-:-:S02]  /*13fa0*/  LOP3.LUT R75, R171, 0xffff, RZ, 0xc0, !PT ;  /* 0x0000ffffab4b7812 */ /* 0x000fc400078ec0ff */
[----:B------:R-:W-:Y:S02]  /*13fb0*/  PRMT R3, R173, 0x3340, R122 ;  /* 0x00003340ad037816 */ /* 0x000fe4000000007a */
[----:B------:R-:W-:Y:S02]  /*13fc0*/  F2FP.SATFINITE.E4M3.F32.PACK_AB_MERGE_C R17, R17, R193, RZ ;  /* 0x000000c11111723e */ /* 0x000fe400048070ff */
[----:B------:R-:W-:Y:S02]  /*13fd0*/  F2FP.SATFINITE.E4M3.F32.PACK_AB_MERGE_C R192, R249, R234, RZ ;  /* 0x000000eaf9c0723e */ /* 0x000fe400048070ff */
        /* <DEDUP_REMOVED lines=8> */
[----:B------:R-:W-:Y:S01]  /*14060*/  F2FP.SATFINITE.E4M3.F32.PACK_AB_MERGE_C R181, R161, R181, RZ ;  /* 0x000000b5a1b5723e */ /* 0x000fe200048070ff */
[----:B------:R-:W1:Y:S01]  /*14070*/  S2R R252, SR_TID.X ;  /* 0x0000000000fc7919 */ /* 0x000e620000002100 */
[----:B------:R-:W-:-:S02]  /*14080*/  F2FP.SATFINITE.E4M3.F32.PACK_AB_MERGE_C R80, R81, R80, RZ ;  /* 0x000000505150723e */ /* 0x000fc400048070ff */
[----:B------:R-:W-:Y:S01]  /*14090*/  PRMT R22, R165, 0x3340, R168 ;  /* 0x00003340a5167816 */ /* 0x000fe200000000a8 */
[----:B------:R-:W1:Y:S01]  /*140a0*/  S2R R250, SR_TID.X ;  /* 0x0000000000fa7919 */ /* 0x000e620000002100 */
[----:B------:R-:W-:Y:S02]  /*140b0*/  F2FP.SATFINITE.E4M3.F32.PACK_AB_MERGE_C R82, R83, R82, RZ ;  /* 0x000000525352723e */ /* 0x000fe400048070ff */
[----:B------:R-:W-:Y:S02]  /*140c0*/  F2FP.SATFINITE.E4M3.F32.PACK_AB_MERGE_C R184, R158, R159, RZ ;  /* 0x0000009f9eb8723e */ /* 0x000fe400048070ff */
[----:B------:R-:W-:Y:S02]  /*140d0*/  F2FP.SATFINITE.E4M3.F32.PACK_AB_MERGE_C R159, R87, R86, RZ ;  /* 0x00000056579f723e */ /* 0x000fe400048070ff */
[----:B------:R-:W-:Y:S02]  /*140e0*/  IADD3 R86, R68, UR6, R41 ;  /* 0x0000000644567c10 */ /* 0x000fe4000fffe029 */
[----:B------:R-:W-:-:S02]  /*140f0*/  LOP3.LUT R68, R0, 0xffff, RZ, 0xc0, !PT ;  /* 0x0000ffff00447812 */ /* 0x000fc400078ec0ff */
[----:B------:R-:W-:Y:S01]  /*14100*/  F2FP.SATFINITE.E4M3.F32.PACK_AB_MERGE_C R158, R85, R84, RZ ;  /* 0x00000054559e723e */ /* 0x000fe200048070ff */
[----:B------:R-:W-:Y:S01]  /*14110*/  IMAD.IADD R161, R43, 0x1, R86 ;  /* 0x000000012ba17824 */ /* 0x000fe200078e0256 */
[----:B------:R-:W-:Y:S02]  /*14120*/  PRMT R47, R45, 0x3340, R68 ;  /* 0x000033402d2f7816 */ /* 0x000fe40000000044 */
[----:B------:R-:W-:Y:S02]  /*14130*/  LOP3.LUT R86, R13, 0xffff, RZ, 0xc0, !PT ;  /* 0x0000ffff0d567812 */ /* 0x000fe400078ec0ff */
[----:B------:R-:W-:Y:S02]  /*14140*/  PRMT R47, R47, 0x5410, R112 ;  /* 0x000054102f2f7816 */ /* 0x000fe40000000070 */
[----:B------:R-:W-:Y:S02]  /*14150*/  LOP3.LUT R112, R20, 0xffff, RZ, 0xc0, !PT ;  /* 0x0000ffff14707812 */ /* 0x000fe400078ec0ff */
[----:B------:R-:W-:-:S02]  /*14160*/  LOP3.LUT R84, R12, 0xffff, RZ, 0xc0, !PT ;  /* 0x0000ffff0c547812 */ /* 0x000fc400078ec0ff */
[----:B------:R-:W-:Y:S02]  /*14170*/  PRMT R55, R11, 0x3340, R86 ;  /* 0x000033400b377816 */ /* 0x000fe40000000056 */
[----:B------:R-:W-:Y:S02]  /*14180*/  PRMT R43, R65, 0x3340, R112 ;  /* 0x00003340412b7816 */ /* 0x000fe40000000070 */
[----:B------:R-:W-:Y:S02]  /*14190*/  PRMT R2, R59, 0x3340, R84 ;  /* 0x000033403b027816 */ /* 0x000fe40000000054 */
[----:B------:R-:W-:Y:S02]  /*141a0*/  PRMT R0, R162, 0x3340, R1 ;  /* 0x00003340a2007816 */ /* 0x000fe40000000001 */
[----:B------:R-:W-:Y:S02]  /*141b0*/  PRMT R55, R55, 0x5410, R116 ;  /* 0x0000541037377816 */ /* 0x000fe40000000074 */
[----:B------:R-:W-:-:S02]  /*141c0*/  PRMT R43, R43, 0x5410, R118 ;  /* 0x000054102b2b7816 */ /* 0x000fc40000000076 */
[----:B------:R-:W-:Y:S02]  /*141d0*/  LOP3.LUT R116, R157, 0xffff, RZ, 0xc0, !PT ;  /* 0x0000ffff9d747812 */ /* 0x000fe400078ec0ff */
[----:B------:R-:W-:Y:S02]  /*141e0*/  LOP3.LUT R118, R179, 0xffff, RZ, 0xc0, !PT ;  /* 0x0000ffffb3767812 */ /* 0x000fe400078ec0ff */
[----:B------:R-:W-:Y:S02]  /*141f0*/  PRMT R2, R2, 0x5410, R7 ;  /* 0x0000541002027816 */ /* 0x000fe40000000007 */
[----:B------:R-:W-:Y:S02]  /*14200*/  PRMT R19, R19, 0x5410, R0 ;  /* 0x0000541013137816 */ /* 0x000fe40000000000 */
[----:B------:R-:W-:Y:S02]  /*14210*/  PRMT R0, R164, 0x3340, R1 ;  /* 0x00003340a4007816 */ /* 0x000fe40000000001 */
[----:B------:R-:W-:-:S02]  /*14220*/  PRMT R7, R77, 0x3340, R122 ;  /* 0x000033404d077816 */ /* 0x000fc4000000007a */
[----:B------:R-:W-:Y:S02]  /*14230*/  PRMT R13, R183, 0x3340, R122 ;  /* 0x00003340b70d7816 */ /* 0x000fe4000000007a */
[----:B------:R-:W-:Y:S02]  /*14240*/  PRMT R49, R155, 0x3340, R116 ;  /* 0x000033409b317816 */ /* 0x000fe40000000074 */
[----:B------:R-:W-:Y:S02]  /*14250*/  PRMT R6, R177, 0x3340, R118 ;  /* 0x00003340b1067816 */ /* 0x000fe40000000076 */
[----:B------:R-:W-:Y:S02]  /*14260*/  PRMT R122, R185, 0x3340, R122 ;  /* 0x00003340b97a7816 */ /* 0x000fe4000000007a */
[----:B------:R-:W-:Y:S02]  /*14270*/  PRMT R41, R178, 0x3340, R79 ;  /* 0x00003340b2297816 */ /* 0x000fe4000000004f */
[----:B------:R-:W-:-:S02]  /*14280*/  PRMT R20, R166, 0x3340, R75 ;  /* 0x00003340a6147816 */ /* 0x000fc4000000004b */
[----:B------:R-:W-:Y:S02]  /*14290*/  PRMT R49, R49, 0x5410, R0 ;  /* 0x0000541031317816 */ /* 0x000fe40000000000 */
[----:B------:R-:W-:Y:S02]  /*142a0*/  PRMT R6, R6, 0x5410, R13 ;  /* 0x0000541006067816 */ /* 0x000fe4000000000d */
[----:B------:R-:W-:Y:S02]  /*142b0*/  LOP3.LUT R186, R186, 0xffff, RZ, 0xc0, !PT ;  /* 0x0000ffffbaba7812 */ /* 0x000fe400078ec0ff */
[----:B------:R-:W-:Y:S02]  /*142c0*/  LOP3.LUT R81, R188, 0xffff, RZ, 0xc0, !PT ;  /* 0x0000ffffbc517812 */ /* 0x000fe400078ec0ff */
[----:B------:R-:W-:Y:S02]  /*142d0*/  LOP3.LUT R190, R190, 0xffff, RZ, 0xc0, !PT ;  /* 0x0000ffffbebe7812 */ /* 0x000fe400078ec0ff */
[----:B------:R-:W-:-:S02]  /*142e0*/  LOP3.LUT R192, R192, 0xffff, RZ, 0xc0, !PT ;  /* 0x0000ffffc0c07812 */ /* 0x000fc400078ec0ff */
[----:B------:R-:W-:Y:S02]  /*142f0*/  LOP3.LUT R83, R194, 0xffff, RZ, 0xc0, !PT ;  /* 0x0000ffffc2537812 */ /* 0x000fe400078ec0ff */
[----:B------:R-:W-:Y:S02]  /*14300*/  LOP3.LUT R196, R196, 0xffff, RZ, 0xc0, !PT ;  /* 0x0000ffffc4c47812 */ /* 0x000fe400078ec0ff */
[----:B------:R-:W-:Y:S02]  /*14310*/  PRMT R0, R191, 0x3340, R124 ;  /* 0x00003340bf007816 */ /* 0x000fe4000000007c */
[----:B------:R-:W-:Y:S02]  /*14320*/  PRMT R13, R187, 0x3340, R120 ;  /* 0x00003340bb0d7816 */ /* 0x000fe40000000078 */
[----:B------:R-:W-:Y:S02]  /*14330*/  PRMT R41, R41, 0x5410, R122 ;  /* 0x0000541029297816 */ /* 0x000fe4000000007a */
[----:B------:R-:W-:-:S02]  /*14340*/  F2FP.SATFINITE.E4M3.F32.PACK_AB_MERGE_C R32, R33, R32, RZ ;  /* 0x000000202120723e */ /* 0x000fc400048070ff */
[----:B------:R-:W-:Y:S02]  /*14350*/  LOP3.LUT R193, R193, 0xffff, RZ, 0xc0, !PT ;  /* 0x0000ffffc1c17812 */ /* 0x000fe400078ec0ff */
[----:B------:R-:W-:Y:S02]  /*14360*/  LOP3.LUT R122, R195, 0xffff, RZ, 0xc0, !PT ;  /* 0x0000ffffc37a7812 */ /* 0x000fe400078ec0ff */
[----:B------:R-:W-:Y:S02]  /*14370*/  LOP3.LUT R197, R197, 0xffff, RZ, 0xc0, !PT ;  /* 0x0000ffffc5c57812 */ /* 0x000fe400078ec0ff */
[----:B------:R-:W-:Y:S02]  /*14380*/  F2FP.SATFINITE.E4M3.F32.PACK_AB_MERGE_C R34, R35, R34, RZ ;  /* 0x000000222322723e */ /* 0x000fe400048070ff */
[----:B------:R-:W-:Y:S02]  /*14390*/  PRMT R22, R22, 0x5410, R3 ;  /* 0x0000541016167816 */ /* 0x000fe40000000003 */
[----:B------:R-:W-:-:S02]  /*143a0*/  LOP3.LUT R40, R40, 0xffff, RZ, 0xc0, !PT ;  /* 0x0000ffff28287812 */ /* 0x000fc400078ec0ff */
        /* <DEDUP_REMOVED lines=8> */
[----:B------:R-:W-:Y:S02]  /*14430*/  F2FP.SATFINITE.E4M3.F32.PACK_AB_MERGE_C R110, R111, R110, RZ ;  /* 0x0000006e6f6e723e */ /* 0x000fe400048070ff */
[----:B------:R-:W-:Y:S02]  /*14440*/  LOP3.LUT R198, R198, 0xffff, RZ, 0xc0, !PT ;  /* 0x0000ffffc6c67812 */ /* 0x000fe400078ec0ff */
[----:B------:R-:W-:Y:S02]  /*14450*/  LOP3.LUT R85, R28, 0xffff, RZ, 0xc0, !PT ;  /* 0x0000ffff1c557812 */ /* 0x000fe400078ec0ff */
[----:B------:R-:W-:-:S02]  /*14460*/  LOP3.LUT R32, R32, 0xffff, RZ, 0xc0, !PT ;  /* 0x0000ffff20207812 */ /* 0x000fc400078ec0ff */
[----:B------:R-:W-:Y:S02]  /*14470*/  PRMT R0, R197, 0x3340, R124 ;  /* 0x00003340c5007816 */ /* 0x000fe4000000007c */
[----:B------:R-:W-:Y:S02]  /*14480*/  PRMT R21, R193, 0x3340, R122 ;  /* 0x00003340c1157816 */ /* 0x000fe4000000007a */
[----:B------:R-:W-:Y:S02]  /*14490*/  LOP3.LUT R27, R27, 0xffff, RZ, 0xc0, !PT ;  /* 0x0000ffff1b1b7812 */ /* 0x000fe400078ec0ff */
[----:B------:R-:W-:Y:S02]  /*144a0*/  LOP3.LUT R30, R30, 0xffff, RZ, 0xc0, !PT ;  /* 0x0000ffff1e1e7812 */ /* 0x000fe400078ec0ff */
[----:B------:R-:W-:Y:S02]  /*144b0*/  LOP3.LUT R34, R34, 0xffff, RZ, 0xc0, !PT ;  /* 0x0000ffff22227812 */ /* 0x000fe400078ec0ff */
        /* <DEDUP_REMOVED lines=16> */
[----:B------:R-:W-:Y:S02]  /*145c0*/  PRMT R7, R7, 0x5410, R4 ;  /* 0x0000541007077816 */ /* 0x000fe40000000004 */
[----:B------:R-:W-:Y:S02]  /*145d0*/  LOP3.LUT R58, R58, 0xffff, RZ, 0xc0, !PT ;  /* 0x0000ffff3a3a7812 */ /* 0x000fe400078ec0ff */
[----:B------:R-:W-:-:S02]  /*145e0*/  LOP3.LUT R115, R62, 0xffff, RZ, 0xc0, !PT ;  /* 0x0000ffff3e737812 */ /* 0x000fc400078ec0ff */
[----:B------:R-:W-:Y:S02]  /*145f0*/  LOP3.LUT R66, R66, 0xffff, RZ, 0xc0, !PT ;  /* 0x0000ffff42427812 */ /* 0x000fe400078ec0ff */
[----:B------:R-:W-:Y:S02]  /*14600*/  PRMT R4, R12, 0x5410, R15 ;  /* 0x000054100c047816 */ /* 0x000fe4000000000f */
[----:B------:R-:W-:Y:S02]  /*14610*/  PRMT R12, R50, 0x3340, R1 ;  /* 0x00003340320c7816 */ /* 0x000fe40000000001 */
[----:B------:R-:W-:Y:S02]  /*14620*/  PRMT R15, R42, 0x3340, R111 ;  /* 0x000033402a0f7816 */ /* 0x000fe4000000006f */
[----:B------:R-:W-:Y:S02]  /*14630*/  PRMT R119, R64, 0x3340, R1 ;  /* 0x0000334040777816 */ /* 0x000fe40000000001 */
[----:B------:R-:W-:-:S02]  /*14640*/  PRMT R14, R56, 0x3340, R113 ;  /* 0x00003340380e7816 */ /* 0x000fc40000000071 */
[----:B------:R-:W-:Y:S02]  /*14650*/  F2FP.SATFINITE.E4M3.F32.PACK_AB_MERGE_C R36, R37, R36, RZ ;  /* 0x000000242524723e */ /* 0x000fe400048070ff */
[----:B------:R-:W-:Y:S02]  /*14660*/  F2FP.SATFINITE.E4M3.F32.PACK_AB_MERGE_C R35, R95, R94, RZ ;  /* 0x0000005e5f23723e */ /* 0x000fe400048070ff */
[----:B------:R-:W-:Y:S02]  /*14670*/  PRMT R121, R66, 0x3340, R1 ;  /* 0x0000334042797816 */ /* 0x000fe40000000001 */
[----:B------:R-:W-:Y:S02]  /*14680*/  PRMT R28, R58, 0x3340, R115 ;  /* 0x000033403a1c7816 */ /* 0x000fe40000000073 */
[----:B------:R-:W-:Y:S02]  /*14690*/  F2FP.SATFINITE.E4M3.F32.PACK_AB_MERGE_C R33, R93, R92, RZ ;  /* 0x0000005c5d21723e */ /* 0x000fe400048070ff */
[----:B------:R-:W-:-:S02]  /*146a0*/  F2FP.SATFINITE.E4M3.F32.PACK_AB_MERGE_C R37, R97, R96, RZ ;  /* 0x000000606125723e */ /* 0x000fc400048070ff */
        /* <DEDUP_REMOVED lines=9> */
[----:B------:R-:W-:Y:S02]  /*14740*/  LOP3.LUT R29, R29, 0xffff, RZ, 0xc0, !PT ;  /* 0x0000ffff1d1d7812 */ /* 0x000fe400078ec0ff */
        /* <DEDUP_REMOVED lines=8> */
[----:B------:R-:W-:Y:S02]  /*147d0*/  SHF.R.U32.HI R51, RZ, 0x8, R51 ;  /* 0x00000008ff337819 */ /* 0x000fe40000011633 */
[----:B------:R-:W-:Y:S02]  /*147e0*/  SHF.R.U32.HI R70, RZ, 0x8, R70 ;  /* 0x00000008ff467819 */ /* 0x000fe40000011646 */
[----:B------:R-:W-:Y:S02]  /*147f0*/  SHF.R.U32.HI R45, RZ, 0x8, R45 ;  /* 0x00000008ff2d7819 */ /* 0x000fe4000001162d */
[----:B------:R-:W-:Y:S02]  /*14800*/  SHF.R.U32.HI R68, RZ, 0x8, R68 ;  /* 0x00000008ff447819 */ /* 0x000fe40000011644 */
[----:B------:R-:W-:Y:S02]  /*14810*/  SHF.R.U32.HI R53, RZ, 0x8, R53 ;  /* 0x00000008ff357819 */ /* 0x000fe40000011635 */
[----:B------:R-:W-:-:S02]  /*14820*/  PRMT R174, R174, 0x5410, R35 ;  /* 0x00005410aeae7816 */ /* 0x000fc40000000023 */
[----:B------:R-:W-:Y:S02]  /*14830*/  SHF.R.U32.HI R57, RZ, 0x8, R57 ;  /* 0x00000008ff397819 */ /* 0x000fe40000011639 */
[----:B------:R-:W-:Y:S02]  /*14840*/  PRMT R227, R227, 0x5410, R46 ;  /* 0x00005410e3e37816 */ /* 0x000fe4000000002e */
[----:B------:R-:W-:Y:S02]  /*14850*/  PRMT R226, R226, 0x5410, R33 ;  /* 0x00005410e2e27816 */ /* 0x000fe40000000021 */
[----:B------:R-:W-:Y:S02]  /*14860*/  LOP3.LUT R35, R70, 0xffff, RZ, 0xc0, !PT ;  /* 0x0000ffff46237812 */ /* 0x000fe400078ec0ff */
[----:B------:R-:W-:Y:S02]  /*14870*/  LOP3.LUT R62, R51, 0xffff, RZ, 0xc0, !PT ;  /* 0x0000ffff333e7812 */ /* 0x000fe400078ec0ff */
[----:B------:R-:W-:-:S02]  /*14880*/  LOP3.LUT R33, R68, 0xffff, RZ, 0xc0, !PT ;  /* 0x0000ffff44217812 */ /* 0x000fc400078ec0ff */
[----:B------:R-:W-:Y:S02]  /*14890*/  LOP3.LUT R46, R45, 0xffff, RZ, 0xc0, !PT ;  /* 0x0000ffff2d2e7812 */ /* 0x000fe400078ec0ff */
[----:B------:R-:W-:Y:S02]  /*148a0*/  SHF.R.U32.HI R59, RZ, 0x8, R59 ;  /* 0x00000008ff3b7819 */ /* 0x000fe4000001163b */
[----:B------:R-:W-:Y:S02]  /*148b0*/  SHF.R.U32.HI R84, RZ, 0x8, R84 ;  /* 0x00000008ff547819 */ /* 0x000fe40000011654 */
[----:B------:R-:W-:Y:S02]  /*148c0*/  SHF.R.U32.HI R61, RZ, 0x8, R61 ;  /* 0x00000008ff3d7819 */ /* 0x000fe4000001163d */
[----:B------:R-:W-:Y:S02]  /*148d0*/  LOP3.LUT R60, R53, 0xffff, RZ, 0xc0, !PT ;  /* 0x0000ffff353c7812 */ /* 0x000fe400078ec0ff */
[----:B------:R-:W-:-:S02]  /*148e0*/  LOP3.LUT R68, R57, 0xffff, RZ, 0xc0, !PT ;  /* 0x0000ffff39447812 */ /* 0x000fc400078ec0ff */
[----:B------:R-:W-:Y:S02]  /*148f0*/  PRMT R35, R62, 0x3340, R35 ;  /* 0x000033403e237816 */ /* 0x000fe40000000023 */
[----:B------:R-:W-:Y:S02]  /*14900*/  SHF.R.U32.HI R11, RZ, 0x8, R11 ;  /* 0x00000008ff0b7819 */ /* 0x000fe4000001160b */
[----:B------:R-:W-:Y:S02]  /*14910*/  PRMT R33, R46, 0x3340, R33 ;  /* 0x000033402e217816 */ /* 0x000fe40000000021 */
[----:B------:R-:W-:Y:S02]  /*14920*/  LOP3.LUT R84, R84, 0xffff, RZ, 0xc0, !PT ;  /* 0x0000ffff54547812 */ /* 0x000fe400078ec0ff */
[----:B------:R-:W-:Y:S02]  /*14930*/  LOP3.LUT R59, R59, 0xffff, RZ, 0xc0, !PT ;  /* 0x0000ffff3b3b7812 */ /* 0x000fe400078ec0ff */
[----:B------:R-:W-:-:S02]  /*14940*/  LOP3.LUT R62, R61, 0xffff, RZ, 0xc0, !PT ;  /* 0x0000ffff3d3e7812 */ /* 0x000fc400078ec0ff */
[----:B------:R-:W-:Y:S02]  /*14950*/  PRMT R46, R60, 0x3340, R1 ;  /* 0x000033403c2e7816 */ /* 0x000fe40000000001 */
[----:B------:R-:W-:Y:S02]  /*14960*/  SHF.R.U32.HI R29, RZ, 0x8, R29 ;  /* 0x00000008ff1d7819 */ /* 0x000fe4000001161d */
[----:B------:R-:W-:Y:S02]  /*14970*/  SHF.R.U32.HI R28, RZ, 0x8, R28 ;  /* 0x00000008ff1c7819 */ /* 0x000fe4000001161c */
[----:B------:R-:W-:Y:S02]  /*14980*/  PRMT R60, R68, 0x3340, R1 ;  /* 0x00003340443c7816 */ /* 0x000fe40000000001 */
[----:B------:R-:W-:Y:S02]  /*14990*/  LOP3.LUT R68, R11, 0xffff, RZ, 0xc0, !PT ;  /* 0x0000ffff0b447812 */ /* 0x000fe400078ec0ff */
[----:B------:R-:W-:-:S02]  /*149a0*/  PRMT R11, R59, 0x3340, R84 ;  /* 0x000033403b0b7816 */ /* 0x000fc40000000054 */
[----:B------:R-:W-:Y:S02]  /*149b0*/  PRMT R62, R62, 0x3340, R1 ;  /* 0x000033403e3e7816 */ /* 0x000fe40000000001 */
[----:B------:R-:W-:Y:S02]  /*149c0*/  LOP3.LUT R28, R28, 0xffff, RZ, 0xc0, !PT ;  /* 0x0000ffff1c1c7812 */ /* 0x000fe400078ec0ff */
[----:B------:R-:W-:Y:S02]  /*149d0*/  LOP3.LUT R29, R29, 0xffff, RZ, 0xc0, !PT ;  /* 0x0000ffff1d1d7812 */ /* 0x000fe400078ec0ff */
[----:B------:R-:W-:Y:S02]  /*149e0*/  PRMT R62, R11, 0x5410, R62 ;  /* 0x000054100b3e7816 */ /* 0x000fe4000000003e */
[----:B------:R-:W-:Y:S02]  /*149f0*/  PRMT R234, R29, 0x3340, R28 ;  /* 0x000033401dea7816 */ /* 0x000fe4000000001c */
[----:B------:R-:W-:-:S02]  /*14a00*/  LOP3.LUT R11, R9, 0xffff, RZ, 0xc0, !PT ;  /* 0x0000ffff090b7812 */ /* 0x000fc400078ec0ff */
[----:B------:R-:W-:Y:S02]  /*14a10*/  PRMT R33, R33, 0x5410, R46 ;  /* 0x0000541021217816 */ /* 0x000fe4000000002e */
[----:B------:R-:W-:Y:S02]  /*14a20*/  PRMT R60, R35, 0x5410, R60 ;  /* 0x00005410233c7816 */ /* 0x000fe4000000003c */
[----:B------:R-:W-:Y:S02]  /*14a30*/  LOP3.LUT R28, R8, 0xffff, RZ, 0xc0, !PT ;  /* 0x0000ffff081c7812 */ /* 0x000fe400078ec0ff */
[----:B------:R-:W-:Y:S02]  /*14a40*/  PRMT R10, R10, 0x4210, R11 ;  /* 0x000042100a0a7816 */ /* 0x000fe4000000000b */
[--C-:B------:R-:W-:Y:S02]  /*14a50*/  PRMT R8, R47, 0x4210, R28.reuse ;  /* 0x000042102f087816 */ /* 0x100fe4000000001c */
[----:B------:R-:W-:-:S02]  /*14a60*/  PRMT R9, R33, 0x5210, R28 ;  /* 0x0000521021097816 */ /* 0x000fc4000000001c */
[----:B------:R-:W-:Y:S01]  /*14a70*/  PRMT R11, R60, 0x5210, R11 ;  /* 0x000052103c0b7816 */ /* 0x000fe2000000000b */
[----:B------:R-:W-:Y:S01]  /*14a80*/  BAR.SYNC.DEFER_BLOCKING 0x0 ;  /* 0x0000000000007b1d */ /* 0x000fe20000010000 */
[----:B------:R-:W-:Y:S02]  /*14a90*/  SHF.R.U32.HI R86, RZ, 0x8, R86 ;  /* 0x00000008ff567819 */ /* 0x000fe40000011656 */
[----:B------:R-:W-:Y:S02]  /*14aa0*/  SHF.R.U32.HI R63, RZ, 0x8, R63 ;  /* 0x00000008ff3f7819 */ /* 0x000fe4000001163f */
[----:B------:R-:W-:Y:S02]  /*14ab0*/  LOP3.LUT R45, R86, 0xffff, RZ, 0xc0, !PT ;  /* 0x0000ffff562d7812 */ /* 0x000fe400078ec0ff */
[----:B------:R-:W-:Y:S02]  /*14ac0*/  LOP3.LUT R70, R63, 0xffff, RZ, 0xc0, !PT ;  /* 0x0000ffff3f467812 */ /* 0x000fe400078ec0ff */
[----:B------:R-:W-:-:S02]  /*14ad0*/  SHF.R.U32.HI R27, RZ, 0x8, R27 ;  /* 0x00000008ff1b7819 */ /* 0x000fc4000001161b */
[----:B------:R-:W-:Y:S02]  /*14ae0*/  SHF.R.U32.HI R30, RZ, 0x8, R30 ;  /* 0x00000008ff1e7819 */ /* 0x000fe4000001161e */
[----:B------:R-:W-:Y:S02]  /*14af0*/  SHF.R.U32.HI R34, RZ, 0x8, R34 ;  /* 0x00000008ff227819 */ /* 0x000fe40000011622 */
[----:B------:R-:W-:Y:S02]  /*14b00*/  SHF.R.U32.HI R65, RZ, 0x8, R65 ;  /* 0x00000008ff417819 */ /* 0x000fe40000011641 */
[----:B------:R-:W-:Y:S02]  /*14b10*/  SHF.R.U32.HI R112, RZ, 0x8, R112 ;  /* 0x00000008ff707819 */ /* 0x000fe40000011670 */
[----:B------:R-:W-:Y:S02]  /*14b20*/  SHF.R.U32.HI R69, RZ, 0x8, R69 ;  /* 0x00000008ff457819 */ /* 0x000fe40000011645 */
[----:B------:R-:W-:-:S02]  /*14b30*/  PRMT R45, R68, 0x3340, R45 ;  /* 0x00003340442d7816 */ /* 0x000fc4000000002d */
[----:B------:R-:W-:Y:S01]  /*14b40*/  SHF.R.U32.HI R71, RZ, 0x8, R71 ;  /* 0x00000008ff477819 */ /* 0x000fe20000011647 */
[----:B------:R0:W-:Y:S01]  /*14b50*/  STSM.16.M88.4 [R161], R8 ;  /* 0x00000008a1007844 */ /* 0x0001e20000000200 */
[----:B------:R-:W-:Y:S02]  /*14b60*/  PRMT R68, R70, 0x3340, R1 ;  /* 0x0000334046447816 */ /* 0x000fe40000000001 */
[----:B------:R-:W-:Y:S02]  /*14b70*/  LOP3.LUT R30, R30, 0xffff, RZ, 0xc0, !PT ;  /* 0x0000ffff1e1e7812 */ /* 0x000fe400078ec0ff */
[----:B------:R-:W-:Y:S02]  /*14b80*/  LOP3.LUT R27, R27, 0xffff, RZ, 0xc0, !PT ;  /* 0x0000ffff1b1b7812 */ /* 0x000fe400078ec0ff */
[----:B------:R-:W-:Y:S02]  /*14b90*/  LOP3.LUT R34, R34, 0xffff, RZ, 0xc0, !PT ;  /* 0x0000ffff22227812 */ /* 0x000fe400078ec0ff */
[----:B------:R-:W-:-:S02]  /*14ba0*/  LOP3.LUT R117, R76, 0xffff, RZ, 0xc0, !PT ;  /* 0x0000ffff4c757812 */ /* 0x000fc400078ec0ff */
[----:B------:R-:W-:Y:S02]  /*14bb0*/  LOP3.LUT R51, R112, 0xffff, RZ, 0xc0, !PT ;  /* 0x0000ffff70337812 */ /* 0x000fe400078ec0ff */
[----:B------:R-:W-:Y:S02]  /*14bc0*/  LOP3.LUT R70, R65, 0xffff, RZ, 0xc0, !PT ;  /* 0x0000ffff41467812 */ /* 0x000fe400078ec0ff */
[----:B------:R-:W-:Y:S02]  /*14bd0*/  LOP3.LUT R76, R69, 0xffff, RZ, 0xc0, !PT ;  /* 0x0000ffff454c7812 */ /* 0x000fe400078ec0ff */
[----:B------:R-:W-:Y:S02]  /*14be0*/  LOP3.LUT R84, R71, 0xffff, RZ, 0xc0, !PT ;  /* 0x0000ffff47547812 */ /* 0x000fe400078ec0ff */
[----:B------:R-:W-:Y:S02]  /*14bf0*/  SHF.R.U32.HI R155, RZ, 0x8, R155 ;  /* 0x00000008ff9b7819 */ /* 0x000fe4000001169b */
[----:B------:R-:W-:-:S02]  /*14c00*/  SHF.R.U32.HI R116, RZ, 0x8, R116 ;  /* 0x00000008ff747819 */ /* 0x000fc40000011674 */
[----:B------:R-:W-:Y:S02]  /*14c10*/  SHF.R.U32.HI R165, RZ, 0x8, R165 ;  /* 0x00000008ffa57819 */ /* 0x000fe400000116a5 */
[----:B------:R-:W-:Y:S02]  /*14c20*/  SHF.R.U32.HI R168, RZ, 0x8, R168 ;  /* 0x00000008ffa87819 */ /* 0x000fe400000116a8 */
[----:B------:R-:W-:Y:S02]  /*14c30*/  PRMT R27, R27, 0x3340, R30 ;  /* 0x000033401b1b7816 */ /* 0x000fe4000000001e */
[----:B------:R-:W-:Y:S02]  /*14c40*/  PRMT R34, R34, 0x3340, R1 ;  /* 0x0000334022227816 */ /* 0x000fe40000000001 */
[----:B------:R-:W-:Y:S02]  /*14c50*/  SHF.R.U32.HI R40, RZ, 0x8, R40 ;  /* 0x00000008ff287819 */ /* 0x000fe40000011628 */
[----:B------:R-:W-:-:S02]  /*14c60*/  SHF.R.U32.HI R87, RZ, 0x8, R87 ;  /* 0x00000008ff577819 */ /* 0x000fc40000011657 */
[----:B------:R-:W-:Y:S02]  /*14c70*/  PRMT R51, R70, 0x3340, R51 ;  /* 0x0000334046337816 */ /* 0x000fe40000000033 */
[----:B------:R-:W-:Y:S02]  /*14c80*/  SHF.R.U32.HI R164, RZ, 0x8, R164 ;  /* 0x00000008ffa47819 */ /* 0x000fe400000116a4 */
[----:B------:R-:W-:Y:S02]  /*14c90*/  SHF.R.U32.HI R173, RZ, 0x8, R173 ;  /* 0x00000008ffad7819 */ /* 0x000fe400000116ad */
[----:B------:R-:W-:Y:S02]  /*14ca0*/  SHF.R.U32.HI R198, RZ, 0x8, R198 ;  /* 0x00000008ffc67819 */ /* 0x000fe400000116c6 */
[----:B------:R-:W-:Y:S02]  /*14cb0*/  SHF.R.U32.HI R85, RZ, 0x8, R85 ;  /* 0x00000008ff557819 */ /* 0x000fe40000011655 */
[----:B------:R-:W-:-:S02]  /*14cc0*/  PRMT R70, R76, 0x3340, R1 ;  /* 0x000033404c467816 */ /* 0x000fc40000000001 */
[----:B------:R-:W-:Y:S02]  /*14cd0*/  SHF.R.U32.HI R32, RZ, 0x8, R32 ;  /* 0x00000008ff207819 */ /* 0x000fe40000011620 */
        /* <DEDUP_REMOVED lines=8> */
[----:B------:R-:W-:Y:S02]  /*14d60*/  LOP3.LUT R164, R164, 0xffff, RZ, 0xc0, !PT ;  /* 0x0000ffffa4a47812 */ /* 0x000fe400078ec0ff */
[----:B------:R-:W-:Y:S02]  /*14d70*/  LOP3.LUT R112, R173, 0xffff, RZ, 0xc0, !PT ;  /* 0x0000ffffad707812 */ /* 0x000fe400078ec0ff */
[----:B------:R-:W-:-:S02]  /*14d80*/  LOP3.LUT R85, R85, 0xffff, RZ, 0xc0, !PT ;  /* 0x0000ffff55557812 */ /* 0x000fc400078ec0ff */
[----:B------:R-:W-:Y:S02]  /*14d90*/  LOP3.LUT R198, R198, 0xffff, RZ, 0xc0, !PT ;  /* 0x0000ffffc6c67812 */ /* 0x000fe400078ec0ff */
[----:B------:R-:W-:Y:S02]  /*14da0*/  SHF.R.U32.HI R82, RZ, 0x8, R82 ;  /* 0x00000008ff527819 */ /* 0x000fe40000011652 */
[----:B------:R-:W-:Y:S02]  /*14db0*/  SHF.R.U32.HI R37, RZ, 0x8, R37 ;  /* 0x00000008ff257819 */ /* 0x000fe40000011625 */
[----:B------:R-:W-:Y:S02]  /*14dc0*/  LOP3.LUT R27, R16, 0xffff, RZ, 0xc0, !PT ;  /* 0x0000ffff101b7812 */ /* 0x000fe400078ec0ff */
[----:B------:R-:W-:Y:S02]  /*14dd0*/  LOP3.LUT R32, R32, 0xffff, RZ, 0xc0, !PT ;  /* 0x0000ffff20207812 */ /* 0x000fe400078ec0ff */
[----:B------:R-:W-:-:S02]  /*14de0*/  LOP3.LUT R33, R26, 0x7f, RZ, 0xc0, !PT ;  /* 0x0000007f1a217812 */ /* 0x000fc400078ec0ff */
[----:B------:R-:W-:Y:S02]  /*14df0*/  PRMT R59, R84, 0x3340, R59 ;  /* 0x00003340543b7816 */ /* 0x000fe4000000003b */
[----:B------:R-:W-:Y:S02]  /*14e00*/  PRMT R61, R86, 0x3340, R61 ;  /* 0x00003340563d7816 */ /* 0x000fe4000000003d */
[----:B------:R-:W-:Y:S02]  /*14e10*/  PRMT R40, R40, 0x3340, R87 ;  /* 0x0000334028287816 */ /* 0x000fe40000000057 */
[--C-:B------:R-:W-:Y:S02]  /*14e20*/  PRMT R84, R164, 0x3340, R1.reuse ;  /* 0x00003340a4547816 */ /* 0x100fe40000000001 */
[----:B------:R-:W-:Y:S02]  /*14e30*/  PRMT R86, R112, 0x3340, R1 ;  /* 0x0000334070567816 */ /* 0x000fe40000000001 */
[----:B------:R-:W-:-:S02]  /*14e40*/  PRMT R85, R198, 0x3340, R85 ;  /* 0x00003340c6557816 */ /* 0x000fc40000000055 */
[----:B------:R-:W-:Y:S02]  /*14e50*/  LOP3.LUT R87, R82, 0xffff, RZ, 0xc0, !PT ;  /* 0x0000ffff52577812 */ /* 0x000fe400078ec0ff */
[----:B------:R-:W-:Y:S02]  /*14e60*/  LOP3.LUT R30, R37, 0xffff, RZ, 0xc0, !PT ;  /* 0x0000ffff251e7812 */ /* 0x000fe400078ec0ff */
[----:B0-----:R-:W-:Y:S02]  /*14e70*/  PRMT R8, R2, 0x4210, R27 ;  /* 0x0000421002087816 */ /* 0x001fe4000000001b */
[----:B------:R-:W-:Y:S02]  /*14e80*/  PRMT R32, R32, 0x3340, R1 ;  /* 0x0000334020207816 */ /* 0x000fe40000000001 */
[----:B------:R-:W-:Y:S01]  /*14e90*/  LEA R2, R33, UR6, 0x4 ;  /* 0x0000000621027c11 */ /* 0x000fe2000f8e20ff */
[----:B------:R-:W-:Y:S01]  /*14ea0*/  ULDC.64 UR6, c[0x0][0x228] ;  /* 0x00008a0000067ab9 */ /* 0x000fe20000000a00 */
[----:B--2---:R-:W-:-:S02]  /*14eb0*/  PRMT R231, R30, 0x3340, R231 ;  /* 0x000033401ee77816 */ /* 0x004fc400000000e7 */
[----:B---3--:R-:W-:Y:S02]  /*14ec0*/  PRMT R232, R87, 0x3340, R232 ;  /* 0x0000334057e87816 */ /* 0x008fe400000000e8 */
[----:B------:R-:W-:Y:S02]  /*14ed0*/  PRMT R59, R59, 0x5410, R84 ;  /* 0x000054103b3b7816 */ /* 0x000fe40000000054 */
[----:B------:R-:W-:Y:S02]  /*14ee0*/  PRMT R30, R61, 0x5410, R86 ;  /* 0x000054103d1e7816 */ /* 0x000fe40000000056 */
[----:B------:R-:W-:Y:S01]  /*14ef0*/  PRMT R37, R85, 0x5410, R32 ;  /* 0x0000541055257816 */ /* 0x000fe20000000020 */
[----:B------:R-:W-:Y:S01]  /*14f00*/  BAR.SYNC.DEFER_BLOCKING 0x0 ;  /* 0x0000000000007b1d */ /* 0x000fe20000010000 */
[----:B------:R-:W-:Y:S02]  /*14f10*/  PRMT R45, R45, 0x5410, R68 ;  /* 0x000054102d2d7816 */ /* 0x000fe40000000044 */
[----:B------:R-:W-:-:S02]  /*14f20*/  LOP3.LUT R16, R17, 0xffff, RZ, 0xc0, !PT ;  /* 0x0000ffff11107812 */ /* 0x000fc400078ec0ff */
[----:B------:R-:W-:Y:S02]  /*14f30*/  PRMT R9, R62, 0x5210, R27 ;  /* 0x000052103e097816 */ /* 0x000fe4000000001b */
[--C-:B------:R-:W-:Y:S02]  /*14f40*/  PRMT R10, R55, 0x4210, R16.reuse ;  /* 0x00004210370a7816 */ /* 0x100fe40000000010 */
[----:B------:R-:W-:Y:S02]  /*14f50*/  PRMT R11, R45, 0x5210, R16 ;  /* 0x000052102d0b7816 */ /* 0x000fe40000000010 */
[----:B------:R-:W-:Y:S02]  /*14f60*/  LOP3.LUT R80, R80, 0xffff, RZ, 0xc0, !PT ;  /* 0x0000ffff50507812 */ /* 0x000fe400078ec0ff */
[----:B------:R-:W-:Y:S02]  /*14f70*/  SHF.R.U32.HI R64, RZ, 0x8, R64 ;  /* 0x00000008ff407819 */ /* 0x000fe40000011640 */
[----:B------:R-:W-:-:S02]  /*14f80*/  SHF.R.U32.HI R66, RZ, 0x8, R66 ;  /* 0x00000008ff427819 */ /* 0x000fc40000011642 */
[----:B------:R-:W-:Y:S02]  /*14f90*/  SHF.R.U32.HI R56, RZ, 0x8, R56 ;  /* 0x00000008ff387819 */ /* 0x000fe40000011638 */
[----:B------:R-:W-:Y:S02]  /*14fa0*/  SHF.R.U32.HI R113, RZ, 0x8, R113 ;  /* 0x00000008ff717819 */ /* 0x000fe40000011671 */
[----:B------:R-:W-:Y:S02]  /*14fb0*/  SHF.R.U32.HI R58, RZ, 0x8, R58 ;  /* 0x00000008ff3a7819 */ /* 0x000fe4000001163a */
[----:B------:R-:W-:Y:S01]  /*14fc0*/  SHF.R.U32.HI R115, RZ, 0x8, R115 ;  /* 0x00000008ff737819 */ /* 0x000fe20000011673 */
[----:B------:R-:W0:Y:S01]  /*14fd0*/  LDS.128 R84, [R2] ;  /* 0x0000000002547984 */ /* 0x000e220000000c00 */
[----:B------:R-:W-:Y:S02]  /*14fe0*/  SHF.R.U32.HI R73, RZ, 0x8, R73 ;  /* 0x00000008ff497819 */ /* 0x000fe40000011649 */
[----:B------:R-:W-:Y:S01]  /*14ff0*/  PRMT R123, R80, 0x3340, R1 ;  /* 0x00003340507b7816 */ /* 0x000fe20000000001 */
[----:B------:R-:W-:Y:S01]  /*15000*/  BAR.SYNC.DEFER_BLOCKING 0x0 ;  /* 0x0000000000007b1d */ /* 0x000fe20000010000 */
[----:B------:R-:W-:-:S02]  /*15010*/  SHF.R.U32.HI R81, RZ, 0x8, R81 ;  /* 0x00000008ff517819 */ /* 0x000fc40000011651 */
[----:B------:R-:W-:Y:S02]  /*15020*/  SHF.R.U32.HI R83, RZ, 0x8, R83 ;  /* 0x00000008ff537819 */ /* 0x000fe40000011653 */
[----:B------:R-:W-:Y:S02]  /*15030*/  LOP3.LUT R64, R64, 0xffff, RZ, 0xc0, !PT ;  /* 0x0000ffff40407812 */ /* 0x000fe400078ec0ff */
[----:B------:R-:W-:Y:S02]  /*15040*/  LOP3.LUT R66, R66, 0xffff, RZ, 0xc0, !PT ;  /* 0x0000ffff42427812 */ /* 0x000fe400078ec0ff */
[----:B------:R-:W-:Y:S02]  /*15050*/  SHF.R.U32.HI R80, RZ, 0x8, R80 ;  /* 0x00000008ff507819 */ /* 0x000fe40000011650 */
[----:B------:R-:W-:Y:S02]  /*15060*/  LOP3.LUT R113, R113, 0xffff, RZ, 0xc0, !PT ;  /* 0x0000ffff71717812 */ /* 0x000fe400078ec0ff */
[----:B------:R-:W-:-:S02]  /*15070*/  LOP3.LUT R56, R56, 0xffff, RZ, 0xc0, !PT ;  /* 0x0000ffff38387812 */ /* 0x000fc400078ec0ff */
[----:B------:R-:W-:Y:S02]  /*15080*/  LOP3.LUT R115, R115, 0xffff, RZ, 0xc0, !PT ;  /* 0x0000ffff73737812 */ /* 0x000fe400078ec0ff */
[----:B------:R-:W-:Y:S02]  /*15090*/  LOP3.LUT R58, R58, 0xffff, RZ, 0xc0, !PT ;  /* 0x0000ffff3a3a7812 */ /* 0x000fe400078ec0ff */
[----:B------:R-:W-:Y:S02]  /*150a0*/  LOP3.LUT R57, R73, 0xffff, RZ, 0xc0, !PT ;  /* 0x0000ffff49397812 */ /* 0x000fe400078ec0ff */
[----:B------:R-:W-:Y:S02]  /*150b0*/  LOP3.LUT R69, R81, 0xffff, RZ, 0xc0, !PT ;  /* 0x0000ffff51457812 */ /* 0x000fe400078ec0ff */
[----:B------:R-:W-:Y:S01]  /*150c0*/  LOP3.LUT R73, R83, 0xffff, RZ, 0xc0, !PT ;  /* 0x0000ffff53497812 */ /* 0x000fe200078ec0ff */
[----:B------:R2:W-:Y:S01]  /*150d0*/  STSM.16.M88.4 [R161], R8 ;  /* 0x00000008a1007844 */ /* 0x0005e20000000200 */
[----:B------:R-:W-:-:S02]  /*150e0*/  PRMT R81, R64, 0x3340, R1 ;  /* 0x0000334040517816 */ /* 0x000fc40000000001 */
[----:B------:R-:W-:Y:S02]  /*150f0*/  PRMT R83, R66, 0x3340, R1 ;  /* 0x0000334042537816 */ /* 0x000fe40000000001 */
[----:B------:R-:W-:Y:S02]  /*15100*/  LOP3.LUT R80, R80, 0xffff, RZ, 0xc0, !PT ;  /* 0x0000ffff50507812 */ /* 0x000fe400078ec0ff */
[----:B------:R-:W-:Y:S02]  /*15110*/  PRMT R56, R56, 0x3340, R113 ;  /* 0x0000334038387816 */ /* 0x000fe40000000071 */
[----:B------:R-:W-:Y:S02]  /*15120*/  PRMT R58, R58, 0x3340, R115 ;  /* 0x000033403a3a7816 */ /* 0x000fe40000000073 */
[----:B------:R-:W-:Y:S02]  /*15130*/  PRMT R229, R80, 0x3340, R229 ;  /* 0x0000334050e57816 */ /* 0x000fe400000000e5 */
[----:B------:R-:W-:-:S02]  /*15140*/  PRMT R28, R56, 0x5410, R81 ;  /* 0x00005410381c7816 */ /* 0x000fc40000000051 */
[----:B------:R-:W-:Y:S01]  /*15150*/  PRMT R32, R58, 0x5410, R83 ;  /* 0x000054103a207816 */ /* 0x000fe20000000053 */
[----:B------:R-:W-:Y:S01]  /*15160*/  BAR.SYNC.DEFER_BLOCKING 0x0 ;  /* 0x0000000000007b1d */ /* 0x000fe20000010000 */
[----:B------:R-:W-:Y:S02]  /*15170*/  SHF.R.U32.HI R67, RZ, 0x8, R67 ;  /* 0x00000008ff437819 */ /* 0x000fe40000011643 */
[----:B------:R-:W-:Y:S02]  /*15180*/  SHF.R.U32.HI R114, RZ, 0x8, R114 ;  /* 0x00000008ff727819 */ /* 0x000fe40000011672 */
[----:B------:R-:W-:Y:S02]  /*15190*/  LOP3.LUT R78, R67, 0xffff, RZ, 0xc0, !PT ;  /* 0x0000ffff434e7812 */ /* 0x000fe400078ec0ff */
[----:B------:R-:W-:Y:S02]  /*151a0*/  LOP3.LUT R53, R114, 0xffff, RZ, 0xc0, !PT ;  /* 0x0000ffff72357812 */ /* 0x000fe400078ec0ff */
[----:B------:R-:W-:-:S02]  /*151b0*/  F2FP.SATFINITE.E4M3.F32.PACK_AB_MERGE_C R153, R153, R203, RZ ;  /* 0x000000cb9999723e */ /* 0x000fc400048070ff */
[----:B------:R-:W-:Y:S02]  /*151c0*/  PRMT R53, R78, 0x3340, R53 ;  /* 0x000033404e357816 */ /* 0x000fe40000000035 */
[----:B------:R-:W-:Y:S02]  /*151d0*/  PRMT R51, R51, 0x5410, R70 ;  /* 0x0000541033337816 */ /* 0x000fe40000000046 */
[----:B------:R-:W-:Y:S02]  /*151e0*/  PRMT R53, R53, 0x5410, R76 ;  /* 0x0000541035357816 */ /* 0x000fe4000000004c */
[----:B------:R-:W-:Y:S02]  /*151f0*/  LOP3.LUT R152, R152, 0xffff, RZ, 0xc0, !PT ;  /* 0x0000ffff98987812 */ /* 0x000fe400078ec0ff */
[----:B------:R-:W-:Y:S02]  /*15200*/  LOP3.LUT R16, R153, 0xffff, RZ, 0xc0, !PT ;  /* 0x0000ffff99107812 */ /* 0x000fe400078ec0ff */
[----:B--2---:R-:W-:-:S02]  /*15210*/  PRMT R8, R43, 0x4210, R152 ;  /* 0x000042102b087816 */ /* 0x004fc40000000098 */
[----:B------:R-:W-:Y:S01]  /*15220*/  PRMT R9, R51, 0x5210, R152 ;  /* 0x0000521033097816 */ /* 0x000fe20000000098 */
[----:B------:R-:W2:Y:S01]  /*15230*/  LDS.128 R80, [R2] ;  /* 0x0000000002507984 */ /* 0x000ea20000000c00 */
[--C-:B------:R-:W-:Y:S02]  /*15240*/  PRMT R10, R23, 0x4210, R16.reuse ;  /* 0x00004210170a7816 */ /* 0x100fe40000000010 */
[----:B------:R-:W-:Y:S01]  /*15250*/  PRMT R11, R53, 0x5210, R16 ;  /* 0x00005210350b7816 */ /* 0x000fe20000000010 */
[----:B------:R-:W-:Y:S01]  /*15260*/  BAR.SYNC.DEFER_BLOCKING 0x0 ;  /* 0x0000000000007b1d */ /* 0x000fe20000010000 */
[----:B------:R-:W-:Y:S02]  /*15270*/  SHF.R.U32.HI R162, RZ, 0x8, R162 ;  /* 0x00000008ffa27819 */ /* 0x000fe400000116a2 */
[----:B------:R-:W-:Y:S02]  /*15280*/  SHF.R.U32.HI R48, RZ, 0x8, R48 ;  /* 0x00000008ff307819 */ /* 0x000fe40000011630 */
[----:B------:R-:W-:-:S02]  /*15290*/  SHF.R.U32.HI R50, RZ, 0x8, R50 ;  /* 0x00000008ff327819 */ /* 0x000fc40000011632 */
[----:B------:R-:W-:Y:S02]  /*152a0*/  SHF.R.U32.HI R154, RZ, 0x8, R154 ;  /* 0x00000008ff9a7819 */ /* 0x000fe4000001169a */
[----:B------:R-:W-:Y:S02]  /*152b0*/  SHF.R.U32.HI R42, RZ, 0x8, R42 ;  /* 0x00000008ff2a7819 */ /* 0x000fe4000001162a */
[----:B------:R-:W-:Y:S02]  /*152c0*/  SHF.R.U32.HI R111, RZ, 0x8, R111 ;  /* 0x00000008ff6f7819 */ /* 0x000fe4000001166f */
[----:B------:R-:W-:Y:S02]  /*152d0*/  SHF.R.U32.HI R77, RZ, 0x8, R77 ;  /* 0x00000008ff4d7819 */ /* 0x000fe4000001164d */
[----:B------:R-:W-:Y:S02]  /*152e0*/  SHF.R.U32.HI R79, RZ, 0x8, R79 ;  /* 0x00000008ff4f7819 */ /* 0x000fe4000001164f */
[----:B------:R-:W-:-:S02]  /*152f0*/  LOP3.LUT R78, R162, 0xffff, RZ, 0xc0, !PT ;  /* 0x0000ffffa24e7812 */ /* 0x000fc400078ec0ff */
[----:B------:R-:W-:Y:S02]  /*15300*/  LOP3.LUT R48, R48, 0xffff, RZ, 0xc0, !PT ;  /* 0x0000ffff30307812 */ /* 0x000fe400078ec0ff */
[----:B------:R-:W-:Y:S02]  /*15310*/  LOP3.LUT R50, R50, 0xffff, RZ, 0xc0, !PT ;  /* 0x0000ffff32327812 */ /* 0x000fe400078ec0ff */
[----:B------:R-:W-:Y:S01]  /*15320*/  SHF.R.U32.HI R39, RZ, 0x8, R39 ;  /* 0x00000008ff277819 */ /* 0x000fe20000011627 */
[----:B------:R3:W-:Y:S01]  /*15330*/  STSM.16.M88.4 [R161], R8 ;  /* 0x00000008a1007844 */ /* 0x0007e20000000200 */
[----:B------:R-:W-:Y:S02]  /*15340*/  LOP3.LUT R154, R154, 0xffff, RZ, 0xc0, !PT ;  /* 0x0000ffff9a9a7812 */ /* 0x000fe400078ec0ff */
[----:B------:R-:W-:Y:S02]  /*15350*/  LOP3.LUT R111, R111, 0xffff, RZ, 0xc0, !PT ;  /* 0x0000ffff6f6f7812 */ /* 0x000fe400078ec0ff */
[----:B------:R-:W-:-:S02]  /*15360*/  LOP3.LUT R42, R42, 0xffff, RZ, 0xc0, !PT ;  /* 0x0000ffff2a2a7812 */ /* 0x000fc400078ec0ff */
[----:B------:R-:W-:Y:S02]  /*15370*/  LOP3.LUT R114, R77, 0xffff, RZ, 0xc0, !PT ;  /* 0x0000ffff4d727812 */ /* 0x000fe400078ec0ff */
[----:B------:R-:W-:Y:S02]  /*15380*/  LOP3.LUT R67, R79, 0xffff, RZ, 0xc0, !PT ;  /* 0x0000ffff4f437812 */ /* 0x000fe400078ec0ff */
[--C-:B------:R-:W-:Y:S02]  /*15390*/  PRMT R78, R78, 0x3340, R1.reuse ;  /* 0x000033404e4e7816 */ /* 0x100fe40000000001 */
[--C-:B------:R-:W-:Y:S02]  /*153a0*/  PRMT R77, R48, 0x3340, R1.reuse ;  /* 0x00003340304d7816 */ /* 0x100fe40000000001 */
[----:B------:R-:W-:Y:S02]  /*153b0*/  PRMT R79, R50, 0x3340, R1 ;  /* 0x00003340324f7816 */ /* 0x000fe40000000001 */
[----:B------:R-:W-:-:S02]  /*153c0*/  LOP3.LUT R39, R39, 0xffff, RZ, 0xc0, !PT ;  /* 0x0000ffff27277812 */ /* 0x000fc400078ec0ff */
[----:B------:R-:W-:Y:S02]  /*153d0*/  PRMT R57, R154, 0x3340, R57 ;  /* 0x000033409a397816 */ /* 0x000fe40000000039 */
[----:B------:R-:W-:Y:S02]  /*153e0*/  PRMT R42, R42, 0x3340, R111 ;  /* 0x000033402a2a7816 */ /* 0x000fe4000000006f */
[----:B------:R-:W-:Y:S02]  /*153f0*/  PRMT R230, R39, 0x3340, R230 ;  /* 0x0000334027e67816 */ /* 0x000fe400000000e6 */
[----:B------:R-:W-:Y:S02]  /*15400*/  PRMT R57, R57, 0x5410, R78 ;  /* 0x0000541039397816 */ /* 0x000fe4000000004e */
[----:B------:R-:W-:Y:S02]  /*15410*/  PRMT R40, R40, 0x5410, R77 ;  /* 0x0000541028287816 */ /* 0x000fe4000000004d */
[----:B------:R-:W-:Y:S01]  /*15420*/  PRMT R39, R42, 0x5410, R79 ;  /* 0x000054102a277816 */ /* 0x000fe2000000004f */
[----:B------:R-:W-:Y:S01]  /*15430*/  BAR.SYNC.DEFER_BLOCKING 0x0 ;  /* 0x0000000000007b1d */ /* 0x000fe20000010000 */
[----:B------:R-:W-:-:S02]  /*15440*/  F2FP.SATFINITE.E4M3.F32.PACK_AB_MERGE_C R163, R163, R211, RZ ;  /* 0x000000d3a3a3723e */ /* 0x000fc400048070ff */
[----:B------:R-:W-:Y:S02]  /*15450*/  LOP3.LUT R160, R160, 0xffff, RZ, 0xc0, !PT ;  /* 0x0000ffffa0a07812 */ /* 0x000fe400078ec0ff */
[----:B------:R-:W-:Y:S02]  /*15460*/  LOP3.LUT R16, R163, 0xffff, RZ, 0xc0, !PT ;  /* 0x0000ffffa3107812 */ /* 0x000fe400078ec0ff */
[--C-:B---3--:R-:W-:Y:S02]  /*15470*/  PRMT R8, R19, 0x4210, R160.reuse ;  /* 0x0000421013087816 */ /* 0x108fe400000000a0 */
[----:B------:R-:W-:Y:S02]  /*15480*/  PRMT R9, R57, 0x5210, R160 ;  /* 0x0000521039097816 */ /* 0x000fe400000000a0 */
[--C-:B------:R-:W-:Y:S02]  /*15490*/  PRMT R10, R49, 0x4210, R16.reuse ;  /* 0x00004210310a7816 */ /* 0x100fe40000000010 */
[----:B------:R-:W-:-:S02]  /*154a0*/  PRMT R11, R59, 0x5210, R16 ;  /* 0x000052103b0b7816 */ /* 0x000fc40000000010 */
[----:B------:R-:W-:Y:S02]  /*154b0*/  F2FP.SATFINITE.E4M3.F32.PACK_AB_MERGE_C R225, R105, R104, RZ ;  /* 0x0000006869e1723e */ /* 0x000fe400048070ff */
[----:B------:R-:W-:Y:S02]  /*154c0*/  F2FP.SATFINITE.E4M3.F32.PACK_AB_MERGE_C R237, R109, R108, RZ ;  /* 0x0000006c6ded723e */ /* 0x000fe400048070ff */
[----:B------:R-:W-:Y:S02]  /*154d0*/  LOP3.LUT R225, R225, 0xffff, RZ, 0xc0, !PT ;  /* 0x0000ffffe1e17812 */ /* 0x000fe400078ec0ff */
[----:B------:R-:W-:Y:S02]  /*154e0*/  LOP3.LUT R237, R237, 0xffff, RZ, 0xc0, !PT ;  /* 0x0000ffffeded7812 */ /* 0x000fe400078ec0ff */
[----:B------:R-:W-:Y:S01]  /*154f0*/  LOP3.LUT R239, R239, 0xffff, RZ, 0xc0, !PT ;  /* 0x0000ffffefef7812 */ /* 0x000fe200078ec0ff */
[----:B------:R-:W3:Y:S01]  /*15500*/  LDS.128 R76, [R2] ;  /* 0x00000000024c7984 */ /* 0x000ee20000000c00 */
[----:B------:R-:W-:-:S02]  /*15510*/  F2FP.SATFINITE.E4M3.F32.PACK_AB_MERGE_C R91, R125, R124, RZ ;  /* 0x0000007c7d5b723e */ /* 0x000fc400048070ff */
[----:B------:R-:W-:Y:S01]  /*15520*/  SHF.R.U32.HI R120, RZ, 0x8, R120 ;  /* 0x00000008ff787819 */ /* 0x000fe20000011678 */
[----:B------:R-:W-:Y:S01]  /*15530*/  BAR.SYNC.DEFER_BLOCKING 0x0 ;  /* 0x0000000000007b1d */ /* 0x000fe20000010000 */
[----:B------:R-:W-:Y:S02]  /*15540*/  PRMT R124, R239, 0x3340, R124 ;  /* 0x00003340ef7c7816 */ /* 0x000fe4000000007c */
[----:B------:R-:W-:Y:S02]  /*15550*/  PRMT R171, R225, 0x3340, R237 ;  /* 0x00003340e1ab7816 */ /* 0x000fe400000000ed */
[----:B------:R-:W-:Y:S02]  /*15560*/  SHF.R.U32.HI R187, RZ, 0x8, R187 ;  /* 0x00000008ffbb7819 */ /* 0x000fe400000116bb */
[----:B------:R-:W-:Y:S02]  /*15570*/  SHF.R.U32.HI R191, RZ, 0x8, R191 ;  /* 0x00000008ffbf7819 */ /* 0x000fe400000116bf */
[----:B------:R-:W-:-:S02]  /*15580*/  LOP3.LUT R71, R120, 0xffff, RZ, 0xc0, !PT ;  /* 0x0000ffff78477812 */ /* 0x000fc400078ec0ff */
[----:B------:R-:W-:Y:S02]  /*15590*/  PRMT R171, R171, 0x5410, R124 ;  /* 0x00005410abab7816 */ /* 0x000fe4000000007c */
[----:B------:R-:W-:Y:S02]  /*155a0*/  LOP3.LUT R120, R187, 0xffff, RZ, 0xc0, !PT ;  /* 0x0000ffffbb787812 */ /* 0x000fe400078ec0ff */
[----:B------:R-:W-:Y:S02]  /*155b0*/  LOP3.LUT R72, R72, 0xffff, RZ, 0xc0, !PT ;  /* 0x0000ffff48487812 */ /* 0x000fe400078ec0ff */
[----:B------:R-:W-:Y:S02]  /*155c0*/  SHF.R.U32.HI R75, RZ, 0x8, R75 ;  /* 0x00000008ff4b7819 */ /* 0x000fe4000001164b */
[----:B------:R-:W-:Y:S02]  /*155d0*/  LOP3.LUT R124, R191, 0xffff, RZ, 0xc0, !PT ;  /* 0x0000ffffbf7c7812 */ /* 0x000fe400078ec0ff */
[----:B------:R-:W-:-:S02]  /*155e0*/  SHF.R.U32.HI R192, RZ, 0x8, R192 ;  /* 0x00000008ffc07819 */ /* 0x000fc400000116c0 */
[----:B------:R-:W-:Y:S01]  /*155f0*/  SHF.R.U32.HI R193, RZ, 0x8, R193 ;  /* 0x00000008ffc17819 */ /* 0x000fe200000116c1 */
[----:B------:R1:W-:Y:S01]  /*15600*/  STSM.16.M88.4 [R161], R8 ;  /* 0x00000008a1007844 */ /* 0x0003e20000000200 */
[----:B------:R-:W-:Y:S02]  /*15610*/  SHF.R.U32.HI R122, RZ, 0x8, R122 ;  /* 0x00000008ff7a7819 */ /* 0x000fe4000001167a */
[----:B------:R-:W-:Y:S02]  /*15620*/  SHF.R.U32.HI R196, RZ, 0x8, R196 ;  /* 0x00000008ffc47819 */ /* 0x000fe400000116c4 */
[----:B------:R-:W-:Y:S02]  /*15630*/  SHF.R.U32.HI R197, RZ, 0x8, R197 ;  /* 0x00000008ffc57819 */ /* 0x000fe400000116c5 */
[----:B------:R-:W-:Y:S02]  /*15640*/  PRMT R71, R120, 0x3340, R71 ;  /* 0x0000334078477816 */ /* 0x000fe40000000047 */
[----:B------:R-:W-:-:S02]  /*15650*/  PRMT R228, R72, 0x3340, R117 ;  /* 0x0000334048e47816 */ /* 0x000fc40000000075 */
[----:B------:R-:W-:Y:S02]  /*15660*/  LOP3.LUT R63, R75, 0xffff, RZ, 0xc0, !PT ;  /* 0x0000ffff4b3f7812 */ /* 0x000fe400078ec0ff */
[----:B------:R-:W-:Y:S02]  /*15670*/  PRMT R120, R124, 0x3340, R1 ;  /* 0x000033407c787816 */ /* 0x000fe40000000001 */
[----:B------:R-:W-:Y:S02]  /*15680*/  F2FP.SATFINITE.E4M3.F32.PACK_AB_MERGE_C R92, R127, R126, RZ ;  /* 0x0000007e7f5c723e */ /* 0x000fe400048070ff */
[----:B------:R-:W-:Y:S02]  /*15690*/  LOP3.LUT R192, R192, 0xffff, RZ, 0xc0, !PT ;  /* 0x0000ffffc0c07812 */ /* 0x000fe400078ec0ff */
[----:B------:R-:W-:Y:S02]  /*156a0*/  LOP3.LUT R75, R122, 0xffff, RZ, 0xc0, !PT ;  /* 0x0000ffff7a4b7812 */ /* 0x000fe400078ec0ff */
[----:B------:R-:W-:-:S02]  /*156b0*/  LOP3.LUT R124, R193, 0xffff, RZ, 0xc0, !PT ;  /* 0x0000ffffc17c7812 */ /* 0x000fc400078ec0ff */
[----:B------:R-:W-:Y:S02]  /*156c0*/  SHF.R.U32.HI R72, RZ, 0x8, R72 ;  /* 0x00000008ff487819 */ /* 0x000fe40000011648 */
[----:B------:R-:W-:Y:S02]  /*156d0*/  SHF.R.U32.HI R74, RZ, 0x8, R74 ;  /* 0x00000008ff4a7819 */ /* 0x000fe4000001164a */
[----:B------:R-:W-:Y:S02]  /*156e0*/  SHF.R.U32.HI R31, RZ, 0x8, R31 ;  /* 0x00000008ff1f7819 */ /* 0x000fe4000001161f */
[----:B------:R-:W-:Y:S02]  /*156f0*/  SHF.R.U32.HI R44, RZ, 0x8, R44 ;  /* 0x00000008ff2c7819 */ /* 0x000fe4000001162c */
[----:B------:R-:W-:Y:S02]  /*15700*/  LOP3.LUT R196, R196, 0xffff, RZ, 0xc0, !PT ;  /* 0x0000ffffc4c47812 */ /* 0x000fe400078ec0ff */
[----:B------:R-:W-:-:S02]  /*15710*/  LOP3.LUT R126, R197, 0xffff, RZ, 0xc0, !PT ;  /* 0x0000ffffc57e7812 */ /* 0x000fc400078ec0ff */
[----:B------:R-:W-:Y:S02]  /*15720*/  SHF.R.U32.HI R117, RZ, 0x8, R117 ;  /* 0x00000008ff757819 */ /* 0x000fe40000011675 */
[----:B------:R-:W-:Y:S02]  /*15730*/  SHF.R.U32.HI R119, RZ, 0x8, R119 ;  /* 0x00000008ff777819 */ /* 0x000fe40000011677 */
[----:B------:R-:W-:Y:S02]  /*15740*/  PRMT R73, R192, 0x3340, R73 ;  /* 0x00003340c0497816 */ /* 0x000fe40000000049 */
[----:B------:R-:W-:Y:S02]  /*15750*/  PRMT R75, R124, 0x3340, R75 ;  /* 0x000033407c4b7816 */ /* 0x000fe4000000004b */
[----:B------:R-:W-:Y:S02]  /*15760*/  LOP3.LUT R72, R72, 0xffff, RZ, 0xc0, !PT ;  /* 0x0000ffff48487812 */ /* 0x000fe400078ec0ff */
[----:B------:R-:W-:-:S02]  /*15770*/  LOP3.LUT R74, R74, 0xffff, RZ, 0xc0, !PT ;  /* 0x0000ffff4a4a7812 */ /* 0x000fc400078ec0ff */
[----:B------:R-:W-:Y:S02]  /*15780*/  LOP3.LUT R44, R44, 0xffff, RZ, 0xc0, !PT ;  /* 0x0000ffff2c2c7812 */ /* 0x000fe400078ec0ff */
[----:B------:R-:W-:Y:S02]  /*15790*/  LOP3.LUT R31, R31, 0xffff, RZ, 0xc0, !PT ;  /* 0x0000ffff1f1f7812 */ /* 0x000fe400078ec0ff */
[--C-:B------:R-:W-:Y:S02]  /*157a0*/  PRMT R122, R196, 0x3340, R1.reuse ;  /* 0x00003340c47a7816 */ /* 0x100fe40000000001 */
[----:B------:R-:W-:Y:S02]  /*157b0*/  PRMT R124, R126, 0x3340, R1 ;  /* 0x000033407e7c7816 */ /* 0x000fe40000000001 */
[----:B------:R-:W-:Y:S02]  /*157c0*/  LOP3.LUT R117, R117, 0xffff, RZ, 0xc0, !PT ;  /* 0x0000ffff75757812 */ /* 0x000fe400078ec0ff */
[----:B------:R-:W-:-:S02]  /*157d0*/  LOP3.LUT R119, R119, 0xffff, RZ, 0xc0, !PT ;  /* 0x0000ffff77777812 */ /* 0x000fc400078ec0ff */
[----:B------:R-:W-:Y:S02]  /*157e0*/  PRMT R233, R31, 0x3340, R44 ;  /* 0x000033401fe97816 */ /* 0x000fe4000000002c */
[----:B------:R-:W-:Y:S02]  /*157f0*/  PRMT R236, R72, 0x3340, R117 ;  /* 0x0000334048ec7816 */ /* 0x000fe40000000075 */
[----:B------:R-:W-:Y:S02]  /*15800*/  PRMT R235, R74, 0x3340, R119 ;  /* 0x000033404aeb7816 */ /* 0x000fe40000000077 */
[----:B------:R-:W-:Y:S02]  /*15810*/  PRMT R31, R73, 0x5410, R122 ;  /* 0x00005410491f7816 */ /* 0x000fe4000000007a */
[----:B------:R-:W-:Y:S01]  /*15820*/  PRMT R35, R75, 0x5410, R124 ;  /* 0x000054104b237816 */ /* 0x000fe2000000007c */
[----:B------:R-:W-:Y:S01]  /*15830*/  BAR.SYNC.DEFER_BLOCKING 0x0 ;  /* 0x0000000000007b1d */ /* 0x000fe20000010000 */
[----:B------:R-:W-:-:S02]  /*15840*/  SHF.R.U32.HI R166, RZ, 0x8, R166 ;  /* 0x00000008ffa67819 */ /* 0x000fc400000116a6 */
[----:B------:R-:W-:Y:S02]  /*15850*/  F2FP.SATFINITE.E4M3.F32.PACK_AB_MERGE_C R167, R167, R204, RZ ;  /* 0x000000cca7a7723e */ /* 0x000fe400048070ff */
[----:B------:R-:W-:Y:S02]  /*15860*/  LOP3.LUT R166, R166, 0xffff, RZ, 0xc0, !PT ;  /* 0x0000ffffa6a67812 */ /* 0x000fe400078ec0ff */
[----:B------:R-:W-:Y:S02]  /*15870*/  F2FP.SATFINITE.E4M3.F32.PACK_AB_MERGE_C R169, R169, R219, RZ ;  /* 0x000000dba9a9723e */ /* 0x000fe400048070ff */
[----:B------:R-:W-:Y:S02]  /*15880*/  PRMT R63, R166, 0x3340, R63 ;  /* 0x00003340a63f7816 */ /* 0x000fe4000000003f */
[----:B------:R-:W-:Y:S02]  /*15890*/  PRMT R112, R114, 0x3340, R1 ;  /* 0x0000334072707816 */ /* 0x000fe40000000001 */
[----:B------:R-:W-:-:S02]  /*158a0*/  LOP3.LUT R167, R167, 0xffff, RZ, 0xc0, !PT ;  /* 0x0000ffffa7a77812 */ /* 0x000fc400078ec0ff */
[----:B------:R-:W-:Y:S02]  /*158b0*/  PRMT R112, R63, 0x5410, R112 ;  /* 0x000054103f707816 */ /* 0x000fe40000000070 */
[----:B------:R-:W-:Y:S02]  /*158c0*/  LOP3.LUT R169, R169, 0xffff, RZ, 0xc0, !PT ;  /* 0x0000ffffa9a97812 */ /* 0x000fe400078ec0ff */
[--C-:B-1----:R-:W-:Y:S02]  /*158d0*/  PRMT R8, R22, 0x4210, R167.reuse ;  /* 0x0000421016087816 */ /* 0x102fe400000000a7 */
[----:B------:R-:W-:Y:S02]  /*158e0*/  PRMT R9, R30, 0x5210, R167 ;  /* 0x000052101e097816 */ /* 0x000fe400000000a7 */
[--C-:B------:R-:W-:Y:S01]  /*158f0*/  PRMT R10, R20, 0x4210, R169.reuse ;  /* 0x00004210140a7816 */ /* 0x100fe200000000a9 */
[----:B------:R-:W1:Y:S01]  /*15900*/  LDS.128 R72, [R2] ;  /* 0x0000000002487984 */ /* 0x000e620000000c00 */
[----:B------:R-:W-:-:S02]  /*15910*/  PRMT R11, R112, 0x5210, R169 ;  /* 0x00005210700b7816 */ /* 0x000fc400000000a9 */
[----:B------:R-:W-:Y:S01]  /*15920*/  SHF.R.U32.HI R177, RZ, 0x8, R177 ;  /* 0x00000008ffb17819 */ /* 0x000fe200000116b1 */
[----:B------:R-:W-:Y:S01]  /*15930*/  BAR.SYNC.DEFER_BLOCKING 0x0 ;  /* 0x0000000000007b1d */ /* 0x000fe20000010000 */
[----:B------:R-:W-:Y:S02]  /*15940*/  SHF.R.U32.HI R118, RZ, 0x8, R118 ;  /* 0x00000008ff767819 */ /* 0x000fe40000011676 */
[----:B------:R-:W-:Y:S02]  /*15950*/  SHF.R.U32.HI R183, RZ, 0x8, R183 ;  /* 0x00000008ffb77819 */ /* 0x000fe400000116b7 */
[----:B------:R-:W-:Y:S02]  /*15960*/  SHF.R.U32.HI R185, RZ, 0x8, R185 ;  /* 0x00000008ffb97819 */ /* 0x000fe400000116b9 */
[----:B------:R-:W-:Y:S02]  /*15970*/  LOP3.LUT R65, R118, 0xffff, RZ, 0xc0, !PT ;  /* 0x0000ffff76417812 */ /* 0x000fe400078ec0ff */
[----:B------:R-:W-:-:S02]  /*15980*/  LOP3.LUT R114, R177, 0xffff, RZ, 0xc0, !PT ;  /* 0x0000ffffb1727812 */ /* 0x000fc400078ec0ff */
[----:B------:R-:W-:Y:S02]  /*15990*/  LOP3.LUT R116, R183, 0xffff, RZ, 0xc0, !PT ;  /* 0x0000ffffb7747812 */ /* 0x000fe400078ec0ff */
[----:B------:R-:W-:Y:S02]  /*159a0*/  LOP3.LUT R118, R185, 0xffff, RZ, 0xc0, !PT ;  /* 0x0000ffffb9767812 */ /* 0x000fe400078ec0ff */
[----:B------:R-:W-:Y:S02]  /*159b0*/  SHF.R.U32.HI R186, RZ, 0x8, R186 ;  /* 0x00000008ffba7819 */ /* 0x000fe400000116ba */
[----:B------:R-:W-:Y:S02]  /*159c0*/  SHF.R.U32.HI R190, RZ, 0x8, R190 ;  /* 0x00000008ffbe7819 */ /* 0x000fe400000116be */
[----:B------:R-:W-:Y:S02]  /*159d0*/  PRMT R65, R114, 0x3340, R65 ;  /* 0x0000334072417816 */ /* 0x000fe40000000041 */
[----:B------:R-:W-:-:S02]  /*159e0*/  PRMT R114, R116, 0x3340, R1 ;  /* 0x0000334074727816 */ /* 0x000fc40000000001 */
[----:B------:R-:W-:Y:S01]  /*159f0*/  PRMT R116, R118, 0x3340, R1 ;  /* 0x0000334076747816 */ /* 0x000fe20000000001 */
[----:B------:R4:W-:Y:S01]  /*15a00*/  STSM.16.M88.4 [R161], R8 ;  /* 0x00000008a1007844 */ /* 0x0009e20000000200 */
[----:B------:R-:W-:Y:S02]  /*15a10*/  LOP3.LUT R186, R186, 0xffff, RZ, 0xc0, !PT ;  /* 0x0000ffffbaba7812 */ /* 0x000fe400078ec0ff */
[----:B------:R-:W-:Y:S02]  /*15a20*/  LOP3.LUT R118, R190, 0xffff, RZ, 0xc0, !PT ;  /* 0x0000ffffbe767812 */ /* 0x000fe400078ec0ff */
[----:B------:R-:W-:Y:S02]  /*15a30*/  PRMT R69, R186, 0x3340, R69 ;  /* 0x00003340ba457816 */ /* 0x000fe40000000045 */
[----:B------:R-:W-:Y:S02]  /*15a40*/  PRMT R118, R118, 0x3340, R1 ;  /* 0x0000334076767816 */ /* 0x000fe40000000001 */
[----:B------:R-:W-:-:S02]  /*15a50*/  PRMT R29, R71, 0x5410, R120 ;  /* 0x00005410471d7816 */ /* 0x000fc40000000078 */
[----:B------:R-:W-:Y:S01]  /*15a60*/  PRMT R118, R69, 0x5410, R118 ;  /* 0x0000541045767816 */ /* 0x000fe20000000076 */
[----:B------:R-:W-:Y:S01]  /*15a70*/  BAR.SYNC.DEFER_BLOCKING 0x0 ;  /* 0x0000000000007b1d */ /* 0x000fe20000010000 */
[----:B------:R-:W-:Y:S02]  /*15a80*/  SHF.R.U32.HI R178, RZ, 0x8, R178 ;  /* 0x00000008ffb27819 */ /* 0x000fe400000116b2 */
[----:B------:R-:W-:Y:S02]  /*15a90*/  F2FP.SATFINITE.E4M3.F32.PACK_AB_MERGE_C R170, R170, R214, RZ ;  /* 0x000000d6aaaa723e */ /* 0x000fe400048070ff */
[----:B------:R-:W-:Y:S02]  /*15aa0*/  LOP3.LUT R178, R178, 0xffff, RZ, 0xc0, !PT ;  /* 0x0000ffffb2b27812 */ /* 0x000fe400078ec0ff */
[----:B------:R-:W-:Y:S02]  /*15ab0*/  F2FP.SATFINITE.E4M3.F32.PACK_AB_MERGE_C R172, R172, R216, RZ ;  /* 0x000000d8acac723e */ /* 0x000fe400048070ff */
[----:B------:R-:W-:-:S02]  /*15ac0*/  PRMT R67, R178, 0x3340, R67 ;  /* 0x00003340b2437816 */ /* 0x000fc40000000043 */
[----:B------:R-:W-:Y:S02]  /*15ad0*/  PRMT R114, R65, 0x5410, R114 ;  /* 0x0000541041727816 */ /* 0x000fe40000000072 */
[----:B------:R-:W-:Y:S02]  /*15ae0*/  PRMT R67, R67, 0x5410, R116 ;  /* 0x0000541043437816 */ /* 0x000fe40000000074 */
[----:B------:R-:W-:Y:S02]  /*15af0*/  LOP3.LUT R17, R170, 0xffff, RZ, 0xc0, !PT ;  /* 0x0000ffffaa117812 */ /* 0x000fe400078ec0ff */
[----:B------:R-:W-:Y:S02]  /*15b00*/  LOP3.LUT R172, R172, 0xffff, RZ, 0xc0, !PT ;  /* 0x0000ffffacac7812 */ /* 0x000fe400078ec0ff */
[--C-:B----4-:R-:W-:Y:S02]  /*15b10*/  PRMT R8, R6, 0x4210, R17.reuse ;  /* 0x0000421006087816 */ /* 0x110fe40000000011 */
[----:B------:R-:W-:-:S02]  /*15b20*/  PRMT R9, R114, 0x5210, R17 ;  /* 0x0000521072097816 */ /* 0x000fc40000000011 */
[--C-:B------:R-:W-:Y:S01]  /*15b30*/  PRMT R10, R41, 0x4210, R172.reuse ;  /* 0x00004210290a7816 */ /* 0x100fe200000000ac */
[----:B------:R-:W4:Y:S01]  /*15b40*/  LDS.128 R68, [R2] ;  /* 0x0000000002447984 */ /* 0x000f220000000c00 */
[----:B------:R-:W-:Y:S02]  /*15b50*/  PRMT R11, R67, 0x5210, R172 ;  /* 0x00005210430b7816 */ /* 0x000fe400000000ac */
[----:B------:R-:W-:Y:S01]  /*15b60*/  SHF.R.U32.HI R182, RZ, 0x6, R182 ;  /* 0x00000006ffb67819 */ /* 0x000fe200000116b6 */
[----:B------:R-:W-:Y:S01]  /*15b70*/  BAR.SYNC.DEFER_BLOCKING 0x0 ;  /* 0x0000000000007b1d */ /* 0x000fe20000010000 */
[----:B------:R-:W-:Y:S02]  /*15b80*/  F2FP.SATFINITE.E4M3.F32.PACK_AB_MERGE_C R176, R176, R247, RZ ;  /* 0x000000f7b0b0723e */ /* 0x000fe400048070ff */
[----:B------:R-:W-:Y:S02]  /*15b90*/  SGXT.U32 R182, R182, 0x1 ;  /* 0x00000001b6b6781a */ /* 0x000fe40000000000 */
[----:B------:R-:W-:-:S02]  /*15ba0*/  F2FP.SATFINITE.E4M3.F32.PACK_AB_MERGE_C R175, R175, R245, RZ ;  /* 0x000000f5afaf723e */ /* 0x000fc400048070ff */
[C-C-:B------:R-:W-:Y:S02]  /*15bb0*/  LOP3.LUT R246, R5.reuse, 0x172, R182.reuse, 0xfe, !PT ;  /* 0x0000017205f67812 */ /* 0x140fe400078efeb6 */
[----:B------:R-:W-:Y:S02]  /*15bc0*/  LOP3.LUT R247, R5, 0x174, R182, 0xfe, !PT ;  /* 0x0000017405f77812 */ /* 0x000fe400078efeb6 */
[----:B------:R-:W-:Y:S01]  /*15bd0*/  LOP3.LUT R175, R175, 0xffff, RZ, 0xc0, !PT ;  /* 0x0000ffffafaf7812 */ /* 0x000fe200078ec0ff */
[----:B------:R0:W-:Y:S01]  /*15be0*/  STL [R1], R246 ;  /* 0x000000f601007387 */ /* 0x0001e20000100800 */
[----:B------:R-:W-:Y:S02]  /*15bf0*/  LOP3.LUT R176, R176, 0xffff, RZ, 0xc0, !PT ;  /* 0x0000ffffb0b07812 */ /* 0x000fe400078ec0ff */
[----:B------:R-:W-:Y:S01]  /*15c00*/  LOP3.LUT R6, R181, 0xffff, RZ, 0xc0, !PT ;  /* 0x0000ffffb5067812 */ /* 0x000fe200078ec0ff */
[----:B------:R2:W-:Y:S01]  /*15c10*/  STL [R1+0x4], R247 ;  /* 0x000004f701007387 */ /* 0x0005e20000100800 */
[----:B------:R-:W-:-:S02]  /*15c20*/  LOP3.LUT R184, R184, 0xffff, RZ, 0xc0, !PT ;  /* 0x0000ffffb8b87812 */ /* 0x000fc400078ec0ff */
[----:B------:R-:W-:Y:S02]  /*15c30*/  LOP3.LUT R36, R36, 0xffff, RZ, 0xc0, !PT ;  /* 0x0000ffff24247812 */ /* 0x000fe400078ec0ff */
[----:B------:R-:W-:Y:S02]  /*15c40*/  LOP3.LUT R54, R54, 0xffff, RZ, 0xc0, !PT ;  /* 0x0000ffff36367812 */ /* 0x000fe400078ec0ff */
[----:B0-----:R-:W-:Y:S01]  /*15c50*/  LOP3.LUT R246, R5, 0x176, R182, 0xfe, !PT ;  /* 0x0000017605f67812 */ /* 0x001fe200078efeb6 */
[----:B------:R0:W-:Y:S01]  /*15c60*/  STSM.16.M88.4 [R161], R8 ;  /* 0x00000008a1007844 */ /* 0x0001e20000000200 */
[----:B------:R-:W-:Y:S02]  /*15c70*/  PRMT R232, R235, 0x5410, R232 ;  /* 0x00005410ebe87816 */ /* 0x000fe400000000e8 */
[----:B--2---:R-:W-:Y:S01]  /*15c80*/  LOP3.LUT R247, R5, 0x178, R182, 0xfe, !PT ;  /* 0x0000017805f77812 */ /* 0x004fe200078efeb6 */
[----:B------:R-:W-:Y:S01]  /*15c90*/  BAR.SYNC.DEFER_BLOCKING 0x0 ;  /* 0x0000000000007b1d */ /* 0x000fe20000010000 */
[----:B------:R-:W-:-:S02]  /*15ca0*/  LOP3.LUT R25, R25, 0xffff, RZ, 0xc0, !PT ;  /* 0x0000ffff19197812 */ /* 0x000fc400078ec0ff */
[----:B------:R-:W-:Y:S02]  /*15cb0*/  F2FP.SATFINITE.E4M3.F32.PACK_AB_MERGE_C R106, R107, R106, RZ ;  /* 0x0000006a6b6a723e */ /* 0x000fe400048070ff */
[----:B------:R-:W-:Y:S02]  /*15cc0*/  PRMT R14, R14, 0x4210, R25 ;  /* 0x000042100e0e7816 */ /* 0x000fe40000000019 */
[----:B------:R-:W-:Y:S01]  /*15cd0*/  LEA.HI R250, R250, 0x1e, RZ, 0x1a ;  /* 0x0000001efafa7811 */ /* 0x000fe200078fd0ff */
[----:B------:R2:W-:Y:S01]  /*15ce0*/  STL [R1+0x8], R246 ;  /* 0x000008f601007387 */ /* 0x0005e20000100800 */
[----:B------:R-:W-:Y:S02]  /*15cf0*/  LEA.HI R252, R252, 0xe, RZ, 0x1a ;  /* 0x0000000efcfc7811 */ /* 0x000fe400078fd0ff */
[----:B------:R-:W-:Y:S01]  /*15d00*/  F2FP.SATFINITE.E4M3.F32.PACK_AB_MERGE_C R100, R101, R100, RZ ;  /* 0x000000646564723e */ /* 0x000fe200048070ff */
[----:B------:R3:W-:Y:S01]  /*15d10*/  STL [R1+0xc], R247 ;  /* 0x00000cf701007387 */ /* 0x0007e20000100800 */
[--C-:B0-----:R-:W-:Y:S01]  /*15d20*/  PRMT R8, R18, 0x4210, R175.reuse ;  /* 0x0000421012087816 */ /* 0x101fe200000000af */
[C---:B------:R-:W-:Y:S01]  /*15d30*/  IMAD.IADD R200, R5.reuse, 0x1, R250 ;  /* 0x0000000105c87824 */ /* 0x040fe200078e02fa */
[----:B------:R-:W-:Y:S01]  /*15d40*/  PRMT R9, R118, 0x5210, R175 ;  /* 0x0000521076097816 */ /* 0x000fe200000000af */
[----:B------:R-:W-:Y:S01]  /*15d50*/  IMAD.IADD R209, R5, 0x1, R252 ;  /* 0x0000000105d17824 */ /* 0x000fe200078e02fc */
[----:B------:R-:W-:-:S02]  /*15d60*/  PRMT R10, R13, 0x4210, R176 ;  /* 0x000042100d0a7816 */ /* 0x000fc400000000b0 */
[----:B--2---:R-:W-:Y:S02]  /*15d70*/  LOP3.LUT R246, R5, 0x17a, R182, 0xfe, !PT ;  /* 0x0000017a05f67812 */ /* 0x004fe400078efeb6 */
[----:B------:R-:W-:Y:S02]  /*15d80*/  PRMT R11, R29, 0x5210, R176 ;  /* 0x000052101d0b7816 */ /* 0x000fe400000000b0 */
[----:B---3--:R-:W-:Y:S01]  /*15d90*/  LOP3.LUT R247, R5, 0x17c, R182, 0xfe, !PT ;  /* 0x0000017c05f77812 */ /* 0x008fe200078efeb6 */
[----:B------:R-:W0:Y:S01]  /*15da0*/  LDS.128 R64, [R2] ;  /* 0x0000000002407984 */ /* 0x000e220000000c00 */
[----:B------:R-:W-:Y:S02]  /*15db0*/  LOP3.LUT R13, R24, 0xffff, RZ, 0xc0, !PT ;  /* 0x0000ffff180d7812 */ /* 0x000fe400078ec0ff */
[----:B------:R-:W-:Y:S01]  /*15dc0*/  F2FP.SATFINITE.E4M3.F32.PACK_AB_MERGE_C R102, R103, R102, RZ ;  /* 0x000000666766723e */ /* 0x000fe200048070ff */
[----:B------:R-:W-:Y:S01]  /*15dd0*/  BAR.SYNC.DEFER_BLOCKING 0x0 ;  /* 0x0000000000007b1d */ /* 0x000fe20000010000 */
[----:B------:R-:W-:-:S02]  /*15de0*/  PRMT R12, R12, 0x4210, R13 ;  /* 0x000042100c0c7816 */ /* 0x000fc4000000000d */
[----:B------:R-:W-:Y:S02]  /*15df0*/  PRMT R13, R28, 0x5210, R13 ;  /* 0x000052101c0d7816 */ /* 0x000fe4000000000d */
[----:B------:R-:W-:Y:S02]  /*15e00*/  LOP3.LUT R106, R106, 0xffff, RZ, 0xc0, !PT ;  /* 0x0000ffff6a6a7812 */ /* 0x000fe400078ec0ff */
[----:B------:R-:W-:Y:S01]  /*15e10*/  LOP3.LUT R110, R110, 0xffff, RZ, 0xc0, !PT ;  /* 0x0000ffff6e6e7812 */ /* 0x000fe200078ec0ff */
[----:B------:R2:W-:Y:S01]  /*15e20*/  STL [R1+0x10], R246 ;  /* 0x000010f601007387 */ /* 0x0005e20000100800 */
[----:B------:R-:W-:Y:S02]  /*15e30*/  F2FP.SATFINITE.E4M3.F32.PACK_AB_MERGE_C R93, R129, R128, RZ ;  /* 0x00000080815d723e */ /* 0x000fe400048070ff */
[----:B------:R-:W-:Y:S01]  /*15e40*/  F2FP.SATFINITE.E4M3.F32.PACK_AB_MERGE_C R94, R131, R130, RZ ;  /* 0x00000082835e723e */ /* 0x000fe200048070ff */
[----:B------:R3:W-:Y:S01]  /*15e50*/  STL [R1+0x14], R247 ;  /* 0x000014f701007387 */ /* 0x0007e20000100800 */
[----:B------:R-:W-:-:S02]  /*15e60*/  F2FP.SATFINITE.E4M3.F32.PACK_AB_MERGE_C R104, R133, R132, RZ ;  /* 0x000000848568723e */ /* 0x000fc400048070ff */
[----:B------:R-:W-:Y:S02]  /*15e70*/  F2FP.SATFINITE.E4M3.F32.PACK_AB_MERGE_C R105, R135, R134, RZ ;  /* 0x000000868769723e */ /* 0x000fe400048070ff */
[----:B------:R-:W-:Y:S02]  /*15e80*/  F2FP.SATFINITE.E4M3.F32.PACK_AB_MERGE_C R95, R137, R136, RZ ;  /* 0x00000088895f723e */ /* 0x000fe400048070ff */
[--C-:B--2---:R-:W-:Y:S02]  /*15e90*/  LOP3.LUT R246, R5, 0x180, R182.reuse, 0xfe, !PT ;  /* 0x0000018005f67812 */ /* 0x104fe400078efeb6 */
[----:B------:R-:W-:Y:S02]  /*15ea0*/  F2FP.SATFINITE.E4M3.F32.PACK_AB_MERGE_C R96, R139, R138, RZ ;  /* 0x0000008a8b60723e */ /* 0x000fe400048070ff */
[----:B---3--:R-:W-:Y:S01]  /*15eb0*/  LOP3.LUT R247, R5, 0x182, R182, 0xfe, !PT ;  /* 0x0000018205f77812 */ /* 0x008fe200078efeb6 */
[----:B------:R2:W-:Y:S01]  /*15ec0*/  STL [R1+0x18], R246 ;  /* 0x000018f601007387 */ /* 0x0005e20000100800 */
[----:B------:R-:W-:-:S02]  /*15ed0*/  F2FP.SATFINITE.E4M3.F32.PACK_AB_MERGE_C R97, R141, R140, RZ ;  /* 0x0000008c8d61723e */ /* 0x000fc400048070ff */
[----:B------:R-:W-:Y:S01]  /*15ee0*/  F2FP.SATFINITE.E4M3.F32.PACK_AB_MERGE_C R101, R143, R142, RZ ;  /* 0x0000008e8f65723e */ /* 0x000fe200048070ff */
[----:B------:R3:W-:Y:S01]  /*15ef0*/  STL [R1+0x1c], R247 ;  /* 0x00001cf701007387 */ /* 0x0007e20000100800 */
[----:B------:R-:W-:Y:S02]  /*15f00*/  F2FP.SATFINITE.E4M3.F32.PACK_AB_MERGE_C R103, R145, R144, RZ ;  /* 0x000000909167723e */ /* 0x000fe400048070ff */
[----:B------:R-:W-:Y:S01]  /*15f10*/  F2FP.SATFINITE.E4M3.F32.PACK_AB_MERGE_C R107, R147, R146, RZ ;  /* 0x00000092936b723e */ /* 0x000fe200048070ff */
[----:B------:R1:W-:Y:S01]  /*15f20*/  STSM.16.M88.4 [R161], R8 ;  /* 0x00000008a1007844 */ /* 0x0003e20000000200 */
[----:B------:R-:W-:Y:S02]  /*15f30*/  F2FP.SATFINITE.E4M3.F32.PACK_AB_MERGE_C R108, R149, R148, RZ ;  /* 0x00000094956c723e */ /* 0x000fe400048070ff */
[----:B--2---:R-:W-:Y:S01]  /*15f40*/  LOP3.LUT R246, R5, 0x184, R182, 0xfe, !PT ;  /* 0x0000018405f67812 */ /* 0x004fe200078efeb6 */
[----:B------:R-:W-:Y:S01]  /*15f50*/  BAR.SYNC.DEFER_BLOCKING 0x0 ;  /* 0x0000000000007b1d */ /* 0x000fe20000010000 */
[----:B------:R-:W-:-:S02]  /*15f60*/  F2FP.SATFINITE.E4M3.F32.PACK_AB_MERGE_C R109, R151, R150, RZ ;  /* 0x00000096976d723e */ /* 0x000fc400048070ff */
[C-C-:B---3--:R-:W-:Y:S02]  /*15f70*/  LOP3.LUT R247, R5.reuse, 0x186, R182.reuse, 0xfe, !PT ;  /* 0x0000018605f77812 */ /* 0x148fe400078efeb6 */
[----:B------:R-:W-:Y:S02]  /*15f80*/  PRMT R228, R228, 0x5410, R123 ;  /* 0x00005410e4e47816 */ /* 0x000fe4000000007b */
[C---:B------:R-:W-:Y:S01]  /*15f90*/  LOP3.LUT R111, R5.reuse, R182, RZ, 0xfc, !PT ;  /* 0x000000b6056f7212 */ /* 0x040fe200078efcff */
[----:B------:R2:W-:Y:S01]  /*15fa0*/  STL [R1+0x20], R246 ;  /* 0x000020f601007387 */ /* 0x0005e20000100800 */
[C-C-:B------:R-:W-:Y:S02]  /*15fb0*/  LOP3.LUT R160, R5.reuse, 0x2, R182.reuse, 0xfe, !PT ;  /* 0x0000000205a07812 */ /* 0x140fe400078efeb6 */
[----:B------:R-:W-:Y:S01]  /*15fc0*/  LOP3.LUT R215, R5, 0x4, R182, 0xfe, !PT ;  /* 0x0000000405d77812 */ /* 0x000fe200078efeb6 */
[----:B------:R3:W-:Y:S01]  /*15fd0*/  STL [R1+0x24], R247 ;  /* 0x000024f701007387 */ /* 0x0007e20000100800 */
[----:B-1----:R-:W-:-:S02]  /*15fe0*/  PRMT R8, R3, 0x4210, R6 ;  /* 0x0000421003087816 */ /* 0x002fc40000000006 */
[----:B------:R-:W-:Y:S02]  /*15ff0*/  PRMT R9, R31, 0x5210, R6 ;  /* 0x000052101f097816 */ /* 0x000fe40000000006 */
[----:B------:R-:W-:Y:S02]  /*16000*/  PRMT R10, R21, 0x4210, R184 ;  /* 0x00004210150a7816 */ /* 0x000fe400000000b8 */
[----:B--2---:R-:W-:Y:S02]  /*16010*/  LOP3.LUT R246, R5, 0x188, R182, 0xfe, !PT ;  /* 0x0000018805f67812 */ /* 0x004fe400078efeb6 */
[----:B------:R-:W-:Y:S02]  /*16020*/  PRMT R11, R35, 0x5210, R184 ;  /* 0x00005210230b7816 */ /* 0x000fe400000000b8 */
[----:B---3--:R-:W-:Y:S01]  /*16030*/  LOP3.LUT R247, R5, 0x18a, R182, 0xfe, !PT ;  /* 0x0000018a05f77812 */ /* 0x008fe200078efeb6 */
[----:B------:R1:W-:Y:S01]  /*16040*/  STL [R1+0x28], R246 ;  /* 0x000028f601007387 */ /* 0x0003e20000100800 */
[----:B------:R-:W-:-:S02]  /*16050*/  LOP3.LUT R3, R38, 0xffff, RZ, 0xc0, !PT ;  /* 0x0000ffff26037812 */ /* 0x000fc400078ec0ff */
[C-C-:B------:R-:W-:Y:S01]  /*16060*/  LOP3.LUT R216, R5.reuse, 0x6, R182.reuse, 0xfe, !PT ;  /* 0x0000000605d87812 */ /* 0x140fe200078efeb6 */
[----:B------:R2:W-:Y:S01]  /*16070*/  STL [R1+0x2c], R247 ;  /* 0x00002cf701007387 */ /* 0x0005e20000100800 */
[C-C-:B------:R-:W-:Y:S02]  /*16080*/  LOP3.LUT R213, R5.reuse, 0x8, R182.reuse, 0xfe, !PT ;  /* 0x0000000805d57812 */ /* 0x140fe400078efeb6 */
[C-C-:B------:R-:W-:Y:S01]  /*16090*/  LOP3.LUT R214, R5.reuse, 0xa, R182.reuse, 0xfe, !PT ;  /* 0x0000000a05d67812 */ /* 0x140fe200078efeb6 */
[----:B------:R-:W3:Y:S01]  /*160a0*/  LDS.128 R60, [R2] ;  /* 0x00000000023c7984 */ /* 0x000ee20000000c00 */
[C-C-:B------:R-:W-:Y:S02]  /*160b0*/  LOP3.LUT R212, R5.reuse, 0xc, R182.reuse, 0xfe, !PT ;  /* 0x0000000c05d47812 */ /* 0x140fe400078efeb6 */
[C-C-:B-1----:R-:W-:Y:S01]  /*160c0*/  LOP3.LUT R246, R5.reuse, 0x18c, R182.reuse, 0xfe, !PT ;  /* 0x0000018c05f67812 */ /* 0x142fe200078efeb6 */
[----:B------:R-:W-:Y:S01]  /*160d0*/  BAR.SYNC.DEFER_BLOCKING 0x0 ;  /* 0x0000000000007b1d */ /* 0x000fe20000010000 */
[----:B------:R-:W-:-:S02]  /*160e0*/  LOP3.LUT R210, R5, 0x10, R182, 0xfe, !PT ;  /* 0x0000001005d27812 */ /* 0x000fc400078efeb6 */
[C-C-:B--2---:R-:W-:Y:S02]  /*160f0*/  LOP3.LUT R247, R5.reuse, 0x190, R182.reuse, 0xfe, !PT ;  /* 0x0000019005f77812 */ /* 0x144fe400078efeb6 */
[C-C-:B------:R-:W-:Y:S02]  /*16100*/  LOP3.LUT R211, R5.reuse, 0x12, R182.reuse, 0xfe, !PT ;  /* 0x0000001205d37812 */ /* 0x140fe400078efeb6 */
[C-C-:B------:R-:W-:Y:S01]  /*16110*/  LOP3.LUT R207, R5.reuse, 0x14, R182.reuse, 0xfe, !PT ;  /* 0x0000001405cf7812 */ /* 0x140fe200078efeb6 */
[----:B------:R1:W-:Y:S01]  /*16120*/  STL [R1+0x30], R246 ;  /* 0x000030f601007387 */ /* 0x0003e20000100800 */
[C-C-:B------:R-:W-:Y:S02]  /*16130*/  LOP3.LUT R204, R5.reuse, 0x16, R182.reuse, 0xfe, !PT ;  /* 0x0000001605cc7812 */ /* 0x140fe400078efeb6 */
[C-C-:B------:R-:W-:Y:S01]  /*16140*/  LOP3.LUT R205, R5.reuse, 0x18, R182.reuse, 0xfe, !PT ;  /* 0x0000001805cd7812 */ /* 0x140fe200078efeb6 */
[----:B------:R2:W-:Y:S01]  /*16150*/  STL [R1+0x34], R247 ;  /* 0x000034f701007387 */ /* 0x0005e20000100800 */
[----:B------:R-:W-:-:S02]  /*16160*/  LOP3.LUT R206, R5, 0x1a, R182, 0xfe, !PT ;  /* 0x0000001a05ce7812 */ /* 0x000fc400078efeb6 */
[C-C-:B------:R-:W-:Y:S02]  /*16170*/  LOP3.LUT R202, R5.reuse, 0x1c, R182.reuse, 0xfe, !PT ;  /* 0x0000001c05ca7812 */ /* 0x140fe400078efeb6 */
[C-C-:B------:R-:W-:Y:S02]  /*16180*/  LOP3.LUT R208, R5.reuse, 0x20, R182.reuse, 0xfe, !PT ;  /* 0x0000002005d07812 */ /* 0x140fe400078efeb6 */
[C-C-:B-1----:R-:W-:Y:S02]  /*16190*/  LOP3.LUT R246, R5.reuse, 0x192, R182.reuse, 0xfe, !PT ;  /* 0x0000019205f67812 */ /* 0x142fe400078efeb6 */
[C-C-:B------:R-:W-:Y:S02]  /*161a0*/  LOP3.LUT R203, R5.reuse, 0x22, R182.reuse, 0xfe, !PT ;  /* 0x0000002205cb7812 */ /* 0x140fe400078efeb6 */
[C-C-:B--2---:R-:W-:Y:S01]  /*161b0*/  LOP3.LUT R247, R5.reuse, 0x194, R182.reuse, 0xfe, !PT ;  /* 0x0000019405f77812 */ /* 0x144fe200078efeb6 */
[----:B------:R1:W-:Y:S01]  /*161c0*/  STL [R1+0x38], R246 ;  /* 0x000038f601007387 */ /* 0x0003e20000100800 */
[----:B------:R-:W-:-:S02]  /*161d0*/  LOP3.LUT R201, R5, 0x24, R182, 0xfe, !PT ;  /* 0x0000002405c97812 */ /* 0x000fc400078efeb6 */
[C-C-:B------:R-:W-:Y:S01]  /*161e0*/  LOP3.LUT R198, R5.reuse, 0x26, R182.reuse, 0xfe, !PT ;  /* 0x0000002605c67812 */ /* 0x140fe200078efeb6 */
[----:B------:R2:W-:Y:S01]  /*161f0*/  STL [R1+0x3c], R247 ;  /* 0x00003cf701007387 */ /* 0x0005e20000100800 */
[C-C-:B------:R-:W-:Y:S02]  /*16200*/  LOP3.LUT R199, R5.reuse, 0x28, R182.reuse, 0xfe, !PT ;  /* 0x0000002805c77812 */ /* 0x140fe400078efeb6 */
[C-C-:B------:R-:W-:Y:S01]  /*16210*/  LOP3.LUT R197, R5.reuse, 0x2a, R182.reuse, 0xfe, !PT ;  /* 0x0000002a05c57812 */ /* 0x140fe200078efeb6 */
[----:B------:R4:W-:Y:S01]  /*16220*/  STSM.16.M88.4 [R161], R8 ;  /* 0x00000008a1007844 */ /* 0x0009e20000000200 */
        /* <DEDUP_REMOVED lines=9> */
[----:B------:R-:W-:Y:S01]  /*162c0*/  LOP3.LUT R191, R5, 0x38, R182, 0xfe, !PT ;  /* 0x0000003805bf7812 */ /* 0x000fe200078efeb6 */
[----:B------:R2:W-:Y:S01]  /*162d0*/  STL [R1+0x44], R247 ;  /* 0x000044f701007387 */ /* 0x0005e20000100800 */
[----:B----4-:R-:W-:-:S02]  /*162e0*/  PRMT R8, R7, 0x4210, R36 ;  /* 0x0000421007087816 */ /* 0x010fc40000000024 */
[----:B------:R-:W-:Y:S02]  /*162f0*/  PRMT R9, R37, 0x5210, R36 ;  /* 0x0000521025097816 */ /* 0x000fe40000000024 */
[--C-:B------:R-:W-:Y:S02]  /*16300*/  PRMT R10, R4, 0x4210, R3.reuse ;  /* 0x00004210040a7816 */ /* 0x100fe40000000003 */
[C-C-:B-1----:R-:W-:Y:S02]  /*16310*/  LOP3.LUT R246, R5.reuse, 0x19a, R182.reuse, 0xfe, !PT ;  /* 0x0000019a05f67812 */ /* 0x142fe400078efeb6 */
[----:B------:R-:W-:Y:S02]  /*16320*/  PRMT R11, R34, 0x5210, R3 ;  /* 0x00005210220b7816 */ /* 0x000fe40000000003 */
[----:B--2---:R-:W-:Y:S01]  /*16330*/  LOP3.LUT R247, R5, 0x19c, R182, 0xfe, !PT ;  /* 0x0000019c05f77812 */ /* 0x004fe200078efeb6 */
[----:B------:R1:W-:Y:S01]  /*16340*/  STL [R1+0x48], R246 ;  /* 0x000048f601007387 */ /* 0x0003e20000100800 */
[----:B------:R-:W-:-:S02]  /*16350*/  LOP3.LUT R3, R52, 0xffff, RZ, 0xc0, !PT ;  /* 0x0000ffff34037812 */ /* 0x000fc400078ec0ff */
[C-C-:B------:R-:W-:Y:S01]  /*16360*/  LOP3.LUT R187, R5.reuse, 0x3a, R182.reuse, 0xfe, !PT ;  /* 0x0000003a05bb7812 */ /* 0x140fe200078efeb6 */
[----:B------:R2:W-:Y:S01]  /*16370*/  STL [R1+0x4c], R247 ;  /* 0x00004cf701007387 */ /* 0x0005e20000100800 */
[C-C-:B------:R-:W-:Y:S02]  /*16380*/  LOP3.LUT R185, R5.reuse, 0x3c, R182.reuse, 0xfe, !PT ;  /* 0x0000003c05b97812 */ /* 0x140fe400078efeb6 */
[C-C-:B------:R-:W-:Y:S01]  /*16390*/  LOP3.LUT R183, R5.reuse, 0x40, R182.reuse, 0xfe, !PT ;  /* 0x0000004005b77812 */ /* 0x140fe200078efeb6 */
[----:B------:R-:W4:Y:S01]  /*163a0*/  LDS.128 R56, [R2] ;  /* 0x0000000002387984 */ /* 0x000f220000000c00 */
        /* <DEDUP_REMOVED lines=25> */
[C-C-:B-1----:R-:W-:Y:S02]  /*16540*/  LOP3.LUT R246, R5.reuse, 0x1a8, R182.reuse, 0xfe, !PT ;  /* 0x000001a805f67812 */ /* 0x142fe400078efeb6 */
[----:B------:R-:W-:-:S02]  /*16550*/  LOP3.LUT R153, R5, 0x64, R182, 0xfe, !PT ;  /* 0x0000006405997812 */ /* 0x000fc400078efeb6 */
[C-C-:B--2---:R-:W-:Y:S01]  /*16560*/  LOP3.LUT R247, R5.reuse, 0x1aa, R182.reuse, 0xfe, !PT ;  /* 0x000001aa05f77812 */ /* 0x144fe200078efeb6 */
[----:B------:R1:W-:Y:S01]  /*16570*/  STL [R1+0x60], R246 ;  /* 0x000060f601007387 */ /* 0x0003e20000100800 */
[C-C-:B------:R-:W-:Y:S02]  /*16580*/  LOP3.LUT R152, R5.reuse, 0x66, R182.reuse, 0xfe, !PT ;  /* 0x0000006605987812 */ /* 0x140fe400078efeb6 */
[C-C-:B------:R-:W-:Y:S01]  /*16590*/  LOP3.LUT R151, R5.reuse, 0x68, R182.reuse, 0xfe, !PT ;  /* 0x0000006805977812 */ /* 0x140fe200078efeb6 */
[----:B------:R2:W-:Y:S01]  /*165a0*/  STL [R1+0x64], R247 ;  /* 0x000064f701007387 */ /* 0x0005e20000100800 */
[C-C-:B------:R-:W-:Y:S02]  /*165b0*/  LOP3.LUT R150, R5.reuse, 0x6a, R182.reuse, 0xfe, !PT ;  /* 0x0000006a05967812 */ /* 0x140fe400078efeb6 */
[----:B------:R-:W-:Y:S02]  /*165c0*/  LOP3.LUT R148, R5, 0x6c, R182, 0xfe, !PT ;  /* 0x0000006c05947812 */ /* 0x000fe400078efeb6 */
[----:B0-----:R-:W-:-:S02]  /*165d0*/  PRMT R10, R15, 0x4210, R54 ;  /* 0x000042100f0a7816 */ /* 0x001fc40000000036 */
[----:B-1----:R-:W-:Y:S02]  /*165e0*/  LOP3.LUT R246, R5, 0x1ac, R182, 0xfe, !PT ;  /* 0x000001ac05f67812 */ /* 0x002fe400078efeb6 */
[----:B------:R-:W-:Y:S01]  /*165f0*/  PRMT R11, R39, 0x5210, R54 ;  /* 0x00005210270b7816 */ /* 0x000fe20000000036 */
[----:B------:R-:W-:Y:S01]  /*16600*/  BAR.SYNC.DEFER_BLOCKING 0x0 ;  /* 0x0000000000007b1d */ /* 0x000fe20000010000 */
[----:B--2---:R-:W-:Y:S02]  /*16610*/  LOP3.LUT R247, R5, 0x1b0, R182, 0xfe, !PT ;  /* 0x000001b005f77812 */ /* 0x004fe400078efeb6 */
[--C-:B------:R-:W-:Y:S02]  /*16620*/  PRMT R8, R0, 0x4210, R3.reuse ;  /* 0x0000421000087816 */ /* 0x100fe40000000003 */
[----:B------:R-:W-:Y:S02]  /*16630*/  PRMT R9, R40, 0x5210, R3 ;  /* 0x0000521028097816 */ /* 0x000fe40000000003 */
[----:B------:R-:W-:Y:S01]  /*16640*/  PRMT R15, R32, 0x5210, R25 ;  /* 0x00005210200f7816 */ /* 0x000fe20000000019 */
[----:B------:R0:W-:Y:S01]  /*16650*/  STL [R1+0x68], R246 ;  /* 0x000068f601007387 */ /* 0x0001e20000100800 */
[----:B------:R-:W-:-:S02]  /*16660*/  LEA.HI R0, R26, R5, RZ, 0x1a ;  /* 0x000000051a007211 */ /* 0x000fc400078fd0ff */
[C-C-:B------:R-:W-:Y:S01]  /*16670*/  LOP3.LUT R144, R5.reuse, 0x70, R182.reuse, 0xfe, !PT ;  /* 0x0000007005907812 */ /* 0x140fe200078efeb6 */
[----:B------:R1:W-:Y:S01]  /*16680*/  STL [R1+0x6c], R247 ;  /* 0x00006cf701007387 */ /* 0x0003e20000100800 */
[C-C-:B------:R-:W-:Y:S02]  /*16690*/  LOP3.LUT R149, R5.reuse, 0x72, R182.reuse, 0xfe, !PT ;  /* 0x0000007205957812 */ /* 0x140fe400078efeb6 */
[C-C-:B------:R-:W-:Y:S02]  /*166a0*/  LOP3.LUT R146, R5.reuse, 0x74, R182.reuse, 0xfe, !PT ;  /* 0x0000007405927812 */ /* 0x140fe400078efeb6 */
[C-C-:B------:R-:W-:Y:S02]  /*166b0*/  LOP3.LUT R147, R5.reuse, 0x76, R182.reuse, 0xfe, !PT ;  /* 0x0000007605937812 */ /* 0x140fe400078efeb6 */
[C-C-:B0-----:R-:W-:Y:S02]  /*166c0*/  LOP3.LUT R246, R5.reuse, 0x1b2, R182.reuse, 0xfe, !PT ;  /* 0x000001b205f67812 */ /* 0x141fe400078efeb6 */
[----:B------:R-:W-:-:S02]  /*166d0*/  LOP3.LUT R145, R5, 0x78, R182, 0xfe, !PT ;  /* 0x0000007805917812 */ /* 0x000fc400078efeb6 */
[C-C-:B-1----:R-:W-:Y:S01]  /*166e0*/  LOP3.LUT R247, R5.reuse, 0x1b4, R182.reuse, 0xfe, !PT ;  /* 0x000001b405f77812 */ /* 0x142fe200078efeb6 */
[----:B------:R0:W-:Y:S01]  /*166f0*/  STL [R1+0x70], R246 ;  /* 0x000070f601007387 */ /* 0x0001e20000100800 */
[C-C-:B------:R-:W-:Y:S02]  /*16700*/  LOP3.LUT R143, R5.reuse, 0x7a, R182.reuse, 0xfe, !PT ;  /* 0x0000007a058f7812 */ /* 0x140fe400078efeb6 */
[C-C-:B------:R-:W-:Y:S01]  /*16710*/  LOP3.LUT R141, R5.reuse, 0x7c, R182.reuse, 0xfe, !PT ;  /* 0x0000007c058d7812 */ /* 0x140fe200078efeb6 */
[----:B------:R1:W-:Y:S01]  /*16720*/  STL [R1+0x74], R247 ;  /* 0x000074f701007387 */ /* 0x0003e20000100800 */
[C-C-:B------:R-:W-:Y:S02]  /*16730*/  LOP3.LUT R140, R5.reuse, 0x80, R182.reuse, 0xfe, !PT ;  /* 0x00000080058c7812 */ /* 0x140fe400078efeb6 */
[C-C-:B------:R-:W-:Y:S01]  /*16740*/  LOP3.LUT R142, R5.reuse, 0x82, R182.reuse, 0xfe, !PT ;  /* 0x00000082058e7812 */ /* 0x140fe200078efeb6 */
[----:B------:R-:W2:Y:S01]  /*16750*/  LDS.128 R52, [R2] ;  /* 0x0000000002347984 */ /* 0x000ea20000000c00 */
[----:B------:R-:W-:-:S02]  /*16760*/  LOP3.LUT R139, R5, 0x84, R182, 0xfe, !PT ;  /* 0x00000084058b7812 */ /* 0x000fc400078efeb6 */
[C-C-:B0-----:R-:W-:Y:S01]  /*16770*/  LOP3.LUT R246, R5.reuse, 0x1b6, R182.reuse, 0xfe, !PT ;  /* 0x000001b605f67812 */ /* 0x141fe200078efeb6 */
[----:B------:R-:W-:Y:S01]  /*16780*/  BAR.SYNC.DEFER_BLOCKING 0x0 ;  /* 0x0000000000007b1d */ /* 0x000fe20000010000 */
[C-C-:B------:R-:W-:Y:S02]  /*16790*/  LOP3.LUT R138, R5.reuse, 0x86, R182.reuse, 0xfe, !PT ;  /* 0x00000086058a7812 */ /* 0x140fe400078efeb6 */
[C-C-:B-1----:R-:W-:Y:S02]  /*167a0*/  LOP3.LUT R247, R5.reuse, 0x1b8, R182.reuse, 0xfe, !PT ;  /* 0x000001b805f77812 */ /* 0x142fe400078efeb6 */
[C-C-:B------:R-:W-:Y:S02]  /*167b0*/  LOP3.LUT R137, R5.reuse, 0x88, R182.reuse, 0xfe, !PT ;  /* 0x0000008805897812 */ /* 0x140fe400078efeb6 */
[C-C-:B------:R-:W-:Y:S01]  /*167c0*/  LOP3.LUT R136, R5.reuse, 0x8a, R182.reuse, 0xfe, !PT ;  /* 0x0000008a05887812 */ /* 0x140fe200078efeb6 */
[----:B------:R0:W-:Y:S01]  /*167d0*/  STL [R1+0x78], R246 ;  /* 0x000078f601007387 */ /* 0x0001e20000100800 */
[----:B------:R-:W-:-:S02]  /*167e0*/  LOP3.LUT R134, R5, 0x8c, R182, 0xfe, !PT ;  /* 0x0000008c05867812 */ /* 0x000fc400078efeb6 */
        /* <DEDUP_REMOVED lines=14> */
[----:B------:R-:W-:Y:S01]  /*168d0*/  STSM.16.M88.4 [R161], R8 ;  /* 0x00000008a1007844 */ /* 0x000fe20000000200 */
        /* <DEDUP_REMOVED lines=49> */
[C-C-:B0-----:R-:W-:Y:S02]  /*16bf0*/  LOP3.LUT R246, R5.reuse, 0x1d2, R182.reuse, 0xfe, !PT ;  /* 0x000001d205f67812 */ /* 0x141fe400078efeb6 */
[C-C-:B------:R-:W-:Y:S02]  /*16c00*/  LOP3.LUT R32, R5.reuse, 0xe6, R182.reuse, 0xfe, !PT ;  /* 0x000000e605207812 */ /* 0x140fe400078efeb6 */
[C-C-:B-1----:R-:W-:Y:S01]  /*16c10*/  LOP3.LUT R247, R5.reuse, 0x1d4, R182.reuse, 0xfe, !PT ;  /* 0x000001d405f77812 */ /* 0x142fe200078efeb6 */
[----:B------:R0:W-:Y:S01]  /*16c20*/  STL [R1+0xa8], R246 ;  /* 0x0000a8f601007387 */ /* 0x0001e20000100800 */
[C-C-:B------:R-:W-:Y:S02]  /*16c30*/  LOP3.LUT R31, R5.reuse, 0xe8, R182.reuse, 0xfe, !PT ;  /* 0x000000e8051f7812 */ /* 0x140fe400078efeb6 */
[C-C-:B------:R-:W-:Y:S01]  /*16c40*/  LOP3.LUT R30, R5.reuse, 0xea, R182.reuse, 0xfe, !PT ;  /* 0x000000ea051e7812 */ /* 0x140fe200078efeb6 */
[----:B------:R1:W-:Y:S01]  /*16c50*/  STL [R1+0xac], R247 ;  /* 0x0000acf701007387 */ /* 0x0003e20000100800 */
[----:B------:R-:W-:-:S02]  /*16c60*/  LOP3.LUT R28, R5, 0xec, R182, 0xfe, !PT ;  /* 0x000000ec051c7812 */ /* 0x000fc400078efeb6 */
[C-C-:B------:R-:W-:Y:S02]  /*16c70*/  LOP3.LUT R24, R5.reuse, 0xf0, R182.reuse, 0xfe, !PT ;  /* 0x000000f005187812 */ /* 0x140fe400078efeb6 */
[C-C-:B------:R-:W-:Y:S02]  /*16c80*/  LOP3.LUT R29, R5.reuse, 0xf2, R182.reuse, 0xfe, !PT ;  /* 0x000000f2051d7812 */ /* 0x140fe400078efeb6 */
[C-C-:B0-----:R-:W-:Y:S02]  /*16c90*/  LOP3.LUT R246, R5.reuse, 0x1d6, R182.reuse, 0xfe, !PT ;  /* 0x000001d605f67812 */ /* 0x141fe400078efeb6 */
[C-C-:B------:R-:W-:Y:S02]  /*16ca0*/  LOP3.LUT R26, R5.reuse, 0xf4, R182.reuse, 0xfe, !PT ;  /* 0x000000f4051a7812 */ /* 0x140fe400078efeb6 */
[C-C-:B-1----:R-:W-:Y:S01]  /*16cb0*/  LOP3.LUT R247, R5.reuse, 0x1d8, R182.reuse, 0xfe, !PT ;  /* 0x000001d805f77812 */ /* 0x142fe200078efeb6 */
        /* <DEDUP_REMOVED lines=15> */
[C-C-:B------:R-:W-:Y:S02]  /*16db0*/  LOP3.LUT R16, R5.reuse, 0x10a, R182.reuse, 0xfe, !PT ;  /* 0x0000010a05107812 */ /* 0x140fe400078efeb6 */
        /* <DEDUP_REMOVED lines=63> */
[C-C-:B------:R-:W-:Y:S01]  /*171b0*/  LOP3.LUT R245, R5.reuse, 0x164, R182.reuse, 0xfe, !PT ;  /* 0x0000016405f57812 */ /* 0x140fe200078efeb6 */
[----:B------:R0:W-:Y:S01]  /*171c0*/  STL [R1+0xf0], R246 ;  /* 0x0000f0f601007387 */ /* 0x0001e20000100800 */
[C-C-:B------:R-:W-:Y:S02]  /*171d0*/  LOP3.LUT R248, R5.reuse, 0x166, R182.reuse, 0xfe, !PT ;  /* 0x0000016605f87812 */ /* 0x140fe400078efeb6 */
[C-C-:B------:R-:W-:Y:S01]  /*171e0*/  LOP3.LUT R249, R5.reuse, 0x168, R182.reuse, 0xfe, !PT ;  /* 0x0000016805f97812 */ /* 0x140fe200078efeb6 */
[----:B------:R-:W3:Y:S01]  /*171f0*/  LDL.LU R235, [R1+0x52c] ;  /* 0x00052c0001eb7983 */ /* 0x000ee20000300800 */
[----:B------:R-:W-:-:S02]  /*17200*/  LOP3.LUT R250, R5, 0x16a, R182, 0xfe, !PT ;  /* 0x0000016a05fa7812 */ /* 0x000fc400078efeb6 */
[C-C-:B------:R-:W-:Y:S02]  /*17210*/  LOP3.LUT R251, R5.reuse, 0x16c, R182.reuse, 0xfe, !PT ;  /* 0x0000016c05fb7812 */ /* 0x140fe400078efeb6 */
[C-C-:B------:R-:W-:Y:S02]  /*17220*/  LOP3.LUT R252, R5.reuse, 0x170, R182.reuse, 0xfe, !PT ;  /* 0x0000017005fc7812 */ /* 0x140fe400078efeb6 */
[----:B------:R-:W-:Y:S02]  /*17230*/  LOP3.LUT R5, R5, 0x1fc, R182, 0xfe, !PT ;  /* 0x000001fc05057812 */ /* 0x000fe400078efeb6 */
[--C-:B------:R-:W-:Y:S02]  /*17240*/  PRMT R182, R106, 0x3340, R110.reuse ;  /* 0x000033406ab67816 */ /* 0x100fe4000000006e */
[----:B------:R-:W-:Y:S02]  /*17250*/  SHF.R.U32.HI R110, RZ, 0x8, R110 ;  /* 0x00000008ff6e7819 */ /* 0x000fe4000001166e */
[----:B------:R-:W-:-:S02]  /*17260*/  SHF.R.U32.HI R106, RZ, 0x8, R106 ;  /* 0x00000008ff6a7819 */ /* 0x000fc4000001166a */
[----:B------:R-:W-:Y:S02]  /*17270*/  LOP3.LUT R110, R110, 0xffff, RZ, 0xc0, !PT ;  /* 0x0000ffff6e6e7812 */ /* 0x000fe400078ec0ff */
[----:B------:R-:W-:Y:S02]  /*17280*/  LOP3.LUT R106, R106, 0xffff, RZ, 0xc0, !PT ;  /* 0x0000ffff6a6a7812 */ /* 0x000fe400078ec0ff */
[----:B------:R-:W-:Y:S02]  /*17290*/  LOP3.LUT R89, R89, 0xffff, RZ, 0xc0, !PT ;  /* 0x0000ffff59597812 */ /* 0x000fe400078ec0ff */
[----:B------:R-:W-:Y:S02]  /*172a0*/  LOP3.LUT R91, R91, 0xffff, RZ, 0xc0, !PT ;  /* 0x0000ffff5b5b7812 */ /* 0x000fe400078ec0ff */
[----:B------:R-:W-:Y:S02]  /*172b0*/  LOP3.LUT R93, R93, 0xffff, RZ, 0xc0, !PT ;  /* 0x0000ffff5d5d7812 */ /* 0x000fe400078ec0ff */
[----:B------:R-:W-:-:S02]  /*172c0*/  SHF.R.U32.HI R237, RZ, 0x8, R237 ;  /* 0x00000008ffed7819 */ /* 0x000fc400000116ed */
[----:B------:R-:W-:Y:S02]  /*172d0*/  SHF.R.U32.HI R225, RZ, 0x8, R225 ;  /* 0x00000008ffe17819 */ /* 0x000fe400000116e1 */
[----:B-1----:R-:W-:Y:S02]  /*172e0*/  PRMT R247, R106, 0x3340, R110 ;  /* 0x000033406af77816 */ /* 0x002fe4000000006e */
[----:B------:R-:W-:Y:S02]  /*172f0*/  PRMT R110, R89, 0x3340, R91 ;  /* 0x00003340596e7816 */ /* 0x000fe4000000005b */
[----:B------:R-:W-:Y:S02]  /*17300*/  PRMT R106, R93, 0x3340, R1 ;  /* 0x000033405d6a7816 */ /* 0x000fe40000000001 */
[----:B------:R-:W-:Y:S02]  /*17310*/  SHF.R.U32.HI R91, RZ, 0x8, R91 ;  /* 0x00000008ff5b7819 */ /* 0x000fe4000001165b */
[----:B------:R-:W-:-:S02]  /*17320*/  SHF.R.U32.HI R89, RZ, 0x8, R89 ;  /* 0x00000008ff597819 */ /* 0x000fc40000011659 */
[----:B------:R-:W-:Y:S02]  /*17330*/  LOP3.LUT R237, R237, 0xffff, RZ, 0xc0, !PT ;  /* 0x0000ffffeded7812 */ /* 0x000fe400078ec0ff */
[----:B------:R-:W-:Y:S02]  /*17340*/  LOP3.LUT R225, R225, 0xffff, RZ, 0xc0, !PT ;  /* 0x0000ffffe1e17812 */ /* 0x000fe400078ec0ff */
[----:B------:R-:W-:Y:S02]  /*17350*/  SHF.R.U32.HI R93, RZ, 0x8, R93 ;  /* 0x00000008ff5d7819 */ /* 0x000fe4000001165d */
[----:B------:R-:W-:Y:S02]  /*17360*/  LOP3.LUT R88, R88, 0xffff, RZ, 0xc0, !PT ;  /* 0x0000ffff58587812 */ /* 0x000fe400078ec0ff */
[----:B------:R-:W-:Y:S02]  /*17370*/  LOP3.LUT R91, R91, 0xffff, RZ, 0xc0, !PT ;  /* 0x0000ffff5b5b7812 */ /* 0x000fe400078ec0ff */
[----:B------:R-:W-:-:S02]  /*17380*/  LOP3.LUT R89, R89, 0xffff, RZ, 0xc0, !PT ;  /* 0x0000ffff59597812 */ /* 0x000fc400078ec0ff */
[----:B0-----:R-:W-:Y:S02]  /*17390*/  PRMT R246, R225, 0x3340, R237 ;  /* 0x00003340e1f67816 */ /* 0x001fe400000000ed */
[----:B------:R-:W-:Y:S02]  /*173a0*/  LOP3.LUT R93, R93, 0xffff, RZ, 0xc0, !PT ;  /* 0x0000ffff5d5d7812 */ /* 0x000fe400078ec0ff */
[----:B------:R-:W-:Y:S02]  /*173b0*/  PRMT R237, R88, 0x3340, R1 ;  /* 0x0000334058ed7816 */ /* 0x000fe40000000001 */
        /* <DEDUP_REMOVED lines=8> */
[----:B------:R-:W-:-:S02]  /*17440*/  SHF.R.U32.HI R92, RZ, 0x8, R92 ;  /* 0x00000008ff5c7819 */ /* 0x000fc4000001165c */
[----:B------:R-:W-:Y:S02]  /*17450*/  SHF.R.U32.HI R90, RZ, 0x8, R90 ;  /* 0x00000008ff5a7819 */ /* 0x000fe4000001165a */
[----:B------:R-:W-:Y:S02]  /*17460*/  SHF.R.U32.HI R94, RZ, 0x8, R94 ;  /* 0x00000008ff5e7819 */ /* 0x000fe4000001165e */
[----:B------:R-:W-:Y:S02]  /*17470*/  LOP3.LUT R95, R95, 0xffff, RZ, 0xc0, !PT ;  /* 0x0000ffff5f5f7812 */ /* 0x000fe400078ec0ff */
[----:B------:R-:W-:Y:S02]  /*17480*/  LOP3.LUT R97, R97, 0xffff, RZ, 0xc0, !PT ;  /* 0x0000ffff61617812 */ /* 0x000fe400078ec0ff */
[----:B------:R-:W-:Y:S02]  /*17490*/  PRMT R182, R93, 0x5410, R182 ;  /* 0x000054105db67816 */ /* 0x000fe400000000b6 */
[----:B------:R-:W-:-:S02]  /*174a0*/  LOP3.LUT R92, R92, 0xffff, RZ, 0xc0, !PT ;  /* 0x0000ffff5c5c7812 */ /* 0x000fc400078ec0ff */
[----:B------:R-:W-:Y:S02]  /*174b0*/  LOP3.LUT R90, R90, 0xffff, RZ, 0xc0, !PT ;  /* 0x0000ffff5a5a7812 */ /* 0x000fe400078ec0ff */
[----:B------:R-:W-:Y:S02]  /*174c0*/  LOP3.LUT R94, R94, 0xffff, RZ, 0xc0, !PT ;  /* 0x0000ffff5e5e7812 */ /* 0x000fe400078ec0ff */
[--C-:B------:R-:W-:Y:S02]  /*174d0*/  PRMT R93, R95, 0x3340, R97.reuse ;  /* 0x000033405f5d7816 */ /* 0x100fe40000000061 */
[----:B------:R-:W-:Y:S02]  /*174e0*/  SHF.R.U32.HI R97, RZ, 0x8, R97 ;  /* 0x00000008ff617819 */ /* 0x000fe40000011661 */
[----:B------:R-:W-:Y:S02]  /*174f0*/  SHF.R.U32.HI R95, RZ, 0x8, R95 ;  /* 0x00000008ff5f7819 */ /* 0x000fe4000001165f */
[----:B------:R-:W-:-:S02]  /*17500*/  PRMT R92, R90, 0x3340, R92 ;  /* 0x000033405a5c7816 */ /* 0x000fc4000000005c */
[----:B------:R-:W-:Y:S02]  /*17510*/  PRMT R90, R94, 0x3340, R1 ;  /* 0x000033405e5a7816 */ /* 0x000fe40000000001 */
[----:B------:R-:W-:Y:S02]  /*17520*/  LOP3.LUT R94, R97, 0xffff, RZ, 0xc0, !PT ;  /* 0x0000ffff615e7812 */ /* 0x000fe400078ec0ff */
[----:B------:R-:W-:Y:S02]  /*17530*/  LOP3.LUT R95, R95, 0xffff, RZ, 0xc0, !PT ;  /* 0x0000ffff5f5f7812 */ /* 0x000fe400078ec0ff */
[----:B------:R-:W-:Y:S02]  /*17540*/  LOP3.LUT R96, R96, 0xffff, RZ, 0xc0, !PT ;  /* 0x0000ffff60607812 */ /* 0x000fe400078ec0ff */
[----:B------:R-:W-:Y:S02]  /*17550*/  LOP3.LUT R107, R107, 0xffff, RZ, 0xc0, !PT ;  /* 0x0000ffff6b6b7812 */ /* 0x000fe400078ec0ff */
[----:B------:R-:W-:-:S02]  /*17560*/  LOP3.LUT R101, R101, 0xffff, RZ, 0xc0, !PT ;  /* 0x0000ffff65657812 */ /* 0x000fc400078ec0ff */
[----:B------:R-:W-:Y:S02]  /*17570*/  SHF.R.U32.HI R88, RZ, 0x8, R88 ;  /* 0x00000008ff587819 */ /* 0x000fe40000011658 */
[----:B------:R-:W-:Y:S02]  /*17580*/  LOP3.LUT R103, R103, 0xffff, RZ, 0xc0, !PT ;  /* 0x0000ffff67677812 */ /* 0x000fe400078ec0ff */
[----:B------:R-:W-:Y:S02]  /*17590*/  PRMT R106, R110, 0x5410, R106 ;  /* 0x000054106e6a7816 */ /* 0x000fe4000000006a */
[----:B------:R-:W-:Y:S02]  /*175a0*/  PRMT R94, R95, 0x3340, R94 ;  /* 0x000033405f5e7816 */ /* 0x000fe4000000005e */
[----:B------:R-:W-:Y:S02]  /*175b0*/  PRMT R110, R107, 0x3340, R1 ;  /* 0x000033406b6e7816 */ /* 0x000fe40000000001 */
[----:B------:R-:W-:-:S02]  /*175c0*/  PRMT R95, R96, 0x3340, R101 ;  /* 0x00003340605f7816 */ /* 0x000fc40000000065 */
[----:B------:R-:W-:Y:S02]  /*175d0*/  LOP3.LUT R88, R88, 0xffff, RZ, 0xc0, !PT ;  /* 0x0000ffff58587812 */ /* 0x000fe400078ec0ff */
[----:B------:R-:W-:Y:S02]  /*175e0*/  PRMT R225, R103, 0x3340, R1 ;  /* 0x0000334067e17816 */ /* 0x000fe40000000001 */
[----:B------:R-:W-:Y:S02]  /*175f0*/  SHF.R.U32.HI R101, RZ, 0x8, R101 ;  /* 0x00000008ff657819 */ /* 0x000fe40000011665 */
[----:B------:R-:W-:Y:S02]  /*17600*/  SHF.R.U32.HI R96, RZ, 0x8, R96 ;  /* 0x00000008ff607819 */ /* 0x000fe40000011660 */
[----:B------:R-:W-:Y:S02]  /*17610*/  SHF.R.U32.HI R103, RZ, 0x8, R103 ;  /* 0x00000008ff677819 */ /* 0x000fe40000011667 */
[----:B------:R-:W-:-:S02]  /*17620*/  SHF.R.U32.HI R107, RZ, 0x8, R107 ;  /* 0x00000008ff6b7819 */ /* 0x000fc4000001166b */
[----:B------:R-:W-:Y:S02]  /*17630*/  PRMT R110, R95, 0x5410, R110 ;  /* 0x000054105f6e7816 */ /* 0x000fe4000000006e */
[----:B------:R-:W-:Y:S02]  /*17640*/  PRMT R88, R88, 0x3340, R1 ;  /* 0x0000334058587816 */ /* 0x000fe40000000001 */
[----:B------:R-:W-:Y:S02]  /*17650*/  PRMT R225, R93, 0x5410, R225 ;  /* 0x000054105de17816 */ /* 0x000fe400000000e1 */
[----:B------:R-:W-:Y:S02]  /*17660*/  LOP3.LUT R95, R101, 0xffff, RZ, 0xc0, !PT ;  /* 0x0000ffff655f7812 */ /* 0x000fe400078ec0ff */
        /* <DEDUP_REMOVED lines=8> */
[----:B------:R-:W-:Y:S02]  /*176f0*/  PRMT R96, R107, 0x3340, R1 ;  /* 0x000033406b607816 */ /* 0x000fe40000000001 */
[----:B------:R-:W-:Y:S02]  /*17700*/  LOP3.LUT R88, R158, 0xffff, RZ, 0xc0, !PT ;  /* 0x0000ffff9e587812 */ /* 0x000fe400078ec0ff */
[----:B------:R-:W-:Y:S02]  /*17710*/  LOP3.LUT R89, R159, 0xffff, RZ, 0xc0, !PT ;  /* 0x0000ffff9f597812 */ /* 0x000fe400078ec0ff */
[----:B------:R-:W-:Y:S02]  /*17720*/  PRMT R107, R92, 0x5410, R90 ;  /* 0x000054105c6b7816 */ /* 0x000fe4000000005a */
[----:B------:R-:W-:Y:S02]  /*17730*/  PRMT R158, R94, 0x5410, R93 ;  /* 0x000054105e9e7816 */ /* 0x000fe4000000005d */
[----:B------:R-:W-:-:S02]  /*17740*/  PRMT R159, R95, 0x5410, R96 ;  /* 0x000054105f9f7816 */ /* 0x000fc40000000060 */
[--C-:B------:R-:W-:Y:S02]  /*17750*/  PRMT R92, R228, 0x4210, R88.reuse ;  /* 0x00004210e45c7816 */ /* 0x100fe40000000058 */
[----:B------:R-:W-:Y:S02]  /*17760*/  PRMT R93, R236, 0x5210, R88 ;  /* 0x00005210ec5d7816 */ /* 0x000fe40000000058 */
[--C-:B------:R-:W-:Y:S02]  /*17770*/  PRMT R94, R227, 0x4210, R89.reuse ;  /* 0x00004210e35e7816 */ /* 0x100fe40000000059 */
[----:B------:R-:W-:Y:S01]  /*17780*/  PRMT R95, R232, 0x5210, R89 ;  /* 0x00005210e85f7816 */ /* 0x000fe20000000059 */
[----:B------:R-:W-:Y:S01]  /*17790*/  BAR.SYNC.DEFER_BLOCKING 0x0 ;  /* 0x0000000000007b1d */ /* 0x000fe20000010000 */
[----:B------:R-:W-:-:S04]  /*177a0*/  SHF.R.U32.HI R239, RZ, 0x8, R239 ;  /* 0x00000008ffef7819 */ /* 0x000fc800000116ef */
[----:B------:R-:W-:-:S04]  /*177b0*/  LOP3.LUT R239, R239, 0xffff, RZ, 0xc0, !PT ;  /* 0x0000ffffefef7812 */ /* 0x000fc800078ec0ff */
[----:B------:R-:W-:Y:S01]  /*177c0*/  PRMT R239, R239, 0x3340, R1 ;  /* 0x00003340efef7816 */ /* 0x000fe20000000001 */
[----:B------:R-:W0:Y:S01]  /*177d0*/  LDS.128 R88, [R2] ;  /* 0x0000000002587984 */ /* 0x000e220000000c00 */
[----:B------:R-:W-:Y:S01]  /*177e0*/  BAR.SYNC.DEFER_BLOCKING 0x0 ;  /* 0x0000000000007b1d */ /* 0x000fe20000010000 */
[----:B------:R-:W-:Y:S02]  /*177f0*/  PRMT R97, R234, 0x5410, R231 ;  /* 0x00005410ea617816 */ /* 0x000fe400000000e7 */
[----:B------:R-:W-:Y:S02]  /*17800*/  PRMT R230, R233, 0x5410, R230 ;  /* 0x00005410e9e67816 */ /* 0x000fe400000000e6 */
[----:B------:R-:W-:Y:S02]  /*17810*/  LOP3.LUT R100, R100, 0xffff, RZ, 0xc0, !PT ;  /* 0x0000ffff64647812 */ /* 0x000fe400078ec0ff */
[----:B------:R-:W-:Y:S01]  /*17820*/  LOP3.LUT R102, R102, 0xffff, RZ, 0xc0, !PT ;  /* 0x0000ffff66667812 */ /* 0x000fe200078ec0ff */
[----:B------:R-:W2:Y:S04]  /*17830*/  LDL.LU R234, [R1] ;  /* 0x0000000001ea7983 */ /* 0x000ea80000300800 */
[----:B------:R1:W-:Y:S01]  /*17840*/  STSM.16.M88.4 [R161], R92 ;  /* 0x0000005ca1007844 */ /* 0x0003e20000000200 */
[----:B------:R-:W-:-:S02]  /*17850*/  PRMT R101, R246, 0x5410, R239 ;  /* 0x00005410f6657816 */ /* 0x000fc400000000ef */
[--C-:B------:R-:W-:Y:S01]  /*17860*/  PRMT R96, R226, 0x4210, R100.reuse ;  /* 0x00004210e2607816 */ /* 0x100fe20000000064 */
[----:B------:R-:W2:Y:S01]  /*17870*/  LDL.LU R231, [R1+0x4] ;  /* 0x0000040001e77983 */ /* 0x000ea20000300800 */
[----:B------:R-:W-:Y:S02]  /*17880*/  PRMT R97, R97, 0x5210, R100 ;  /* 0x0000521061617816 */ /* 0x000fe40000000064 */
[----:B------:R-:W-:Y:S01]  /*17890*/  LOP3.LUT R108, R108, 0xffff, RZ, 0xc0, !PT ;  /* 0x0000ffff6c6c7812 */ /* 0x000fe200078ec0ff */
[----:B------:R-:W2:Y:S01]  /*178a0*/  LDL.LU R233, [R1+0x8] ;  /* 0x0000080001e97983 */ /* 0x000ea20000300800 */
[----:B-1----:R-:W-:Y:S02]  /*178b0*/  LOP3.LUT R93, R98, 0xffff, RZ, 0xc0, !PT ;  /* 0x0000ffff625d7812 */ /* 0x002fe400078ec0ff */
[----:B------:R-:W-:Y:S02]  /*178c0*/  LOP3.LUT R92, R99, 0xffff, RZ, 0xc0, !PT ;  /* 0x0000ffff635c7812 */ /* 0x000fe400078ec0ff */
[----:B------:R-:W-:-:S02]  /*178d0*/  PRMT R98, R174, 0x4210, R102 ;  /* 0x00004210ae627816 */ /* 0x000fc40000000066 */
[----:B------:R-:W-:Y:S01]  /*178e0*/  PRMT R99, R230, 0x5210, R102 ;  /* 0x00005210e6637816 */ /* 0x000fe20000000066 */
[----:B------:R-:W-:Y:S01]  /*178f0*/  BAR.SYNC.DEFER_BLOCKING 0x0 ;  /* 0x0000000000007b1d */ /* 0x000fe20000010000 */
[--C-:B------:R-:W-:Y:S02]  /*17900*/  PRMT R100, R171, 0x4210, R93.reuse ;  /* 0x00004210ab647816 */ /* 0x100fe4000000005d */
[----:B------:R-:W-:Y:S02]  /*17910*/  PRMT R101, R101, 0x5210, R93 ;  /* 0x0000521065657816 */ /* 0x000fe4000000005d */
[--C-:B------:R-:W-:Y:S02]  /*17920*/  PRMT R102, R237, 0x4210, R92.reuse ;  /* 0x00004210ed667816 */ /* 0x100fe4000000005c */
[----:B------:R-:W-:Y:S02]  /*17930*/  PRMT R103, R103, 0x5210, R92 ;  /* 0x0000521067677816 */ /* 0x000fe4000000005c */
[----:B------:R-:W1:Y:S01]  /*17940*/  LDS.128 R92, [R2] ;  /* 0x00000000025c7984 */ /* 0x000e620000000c00 */
[----:B------:R-:W-:Y:S06]  /*17950*/  BAR.SYNC.DEFER_BLOCKING 0x0 ;  /* 0x0000000000007b1d */ /* 0x000fec0000010000 */
[----:B------:R-:W-:Y:S02]  /*17960*/  STSM.16.M88.4 [R161], R96 ;  /* 0x00000060a1007844 */ /* 0x000fe40000000200 */
[----:B------:R-:W-:Y:S06]  /*17970*/  BAR.SYNC.DEFER_BLOCKING 0x0 ;  /* 0x0000000000007b1d */ /* 0x000fec0000010000 */
[----:B------:R-:W1:Y:S02]  /*17980*/  LDS.128 R96, [R2] ;  /* 0x0000000002607984 */ /* 0x000e640000000c00 */
[----:B------:R-:W-:Y:S06]  /*17990*/  BAR.SYNC.DEFER_BLOCKING 0x0 ;  /* 0x0000000000007b1d */ /* 0x000fec0000010000 */
[----:B------:R4:W-:Y:S02]  /*179a0*/  STSM.16.M88.4 [R161], R100 ;  /* 0x00000064a1007844 */ /* 0x0009e40000000200 */
[----:B----4-:R-:W-:-:S02]  /*179b0*/  LOP3.LUT R101, R104, 0xffff, RZ, 0xc0, !PT ;  /* 0x0000ffff68657812 */ /* 0x010fc400078ec0ff */
[----:B------:R-:W-:Y:S02]  /*179c0*/  LOP3.LUT R100, R105, 0xffff, RZ, 0xc0, !PT ;  /* 0x0000ffff69647812 */ /* 0x000fe400078ec0ff */
[--C-:B------:R-:W-:Y:S02]  /*179d0*/  PRMT R104, R106, 0x4210, R101.reuse ;  /* 0x000042106a687816 */ /* 0x100fe40000000065 */
[----:B------:R-:W-:Y:S02]  /*179e0*/  PRMT R105, R229, 0x5210, R101 ;  /* 0x00005210e5697816 */ /* 0x000fe40000000065 */
[--C-:B------:R-:W-:Y:S02]  /*179f0*/  PRMT R106, R182, 0x4210, R100.reuse ;  /* 0x00004210b66a7816 */ /* 0x100fe40000000064 */
[----:B------:R-:W-:Y:S01]  /*17a00*/  PRMT R107, R107, 0x5210, R100 ;  /* 0x000052106b6b7816 */ /* 0x000fe20000000064 */
[----:B------:R-:W-:Y:S06]  /*17a10*/  BAR.SYNC.DEFER_BLOCKING 0x0 ;  /* 0x0000000000007b1d */ /* 0x000fec0000010000 */
[----:B------:R-:W4:Y:S02]  /*17a20*/  LDS.128 R100, [R2] ;  /* 0x0000000002647984 */ /* 0x000f240000000c00 */
[----:B------:R-:W-:Y:S01]  /*17a30*/  BAR.SYNC.DEFER_BLOCKING 0x0 ;  /* 0x0000000000007b1d */ /* 0x000fe20000010000 */
[----:B---3--:R-:W-:Y:S01]  /*17a40*/  IMAD R174, R235, UR4, RZ ;  /* 0x00000004ebae7c24 */ /* 0x008fe2000f8e02ff */
[----:B------:R-:W-:-:S02]  /*17a50*/  LOP3.LUT R109, R109, 0xffff, RZ, 0xc0, !PT ;  /* 0x0000ffff6d6d7812 */ /* 0x000fc400078ec0ff */
[----:B------:R-:W-:Y:S02]  /*17a60*/  ISETP.GE.AND P0, PT, R235, UR6, PT ;  /* 0x00000006eb007c0c */ /* 0x000fe4000bf06270 */
[----:B------:R-:W-:Y:S01]  /*17a70*/  ULDC.64 UR4, c[0x0][0x220] ;  /* 0x0000880000047ab9 */ /* 0x000fe20000000a00 */
[----:B------:R-:W-:Y:S01]  /*17a80*/  ULDC UR6, c[0x0][0x22c] ;  /* 0x00008b0000067ab9 */ /* 0x000fe20000000800 */
[----:B------:R3:W-:Y:S01]  /*17a90*/  STSM.16.M88.4 [R161], R104 ;  /* 0x00000068a1007844 */ /* 0x0007e20000000200 */
[----:B------:R-:W-:Y:S01]  /*17aa0*/  IADD3 R171, P2, R174, UR4, RZ ;  /* 0x00000004aeab7c10 */ /* 0x000fe2000ff5e0ff */
[----:B------:R-:W-:Y:S01]  /*17ab0*/  ULDC UR4, c[0x0][0x248] ;  /* 0x0000920000047ab9 */ /* 0x000fe20000000800 */
[C---:B------:R-:W-:Y:S01]  /*17ac0*/  ISETP.LT.AND P1, PT, R111.reuse, UR7, !P0 ;  /* 0x000000076f007c0c */ /* 0x040fe2000c721270 */
[----:B------:R-:W-:Y:S01]  /*17ad0*/  IMAD R182, R111, UR4, RZ ;  /* 0x000000046fb67c24 */ /* 0x000fe2000f8e02ff */
[----:B------:R-:W4:Y:S01]  /*17ae0*/  LDL.LU R235, [R1+0xc] ;  /* 0x00000c0001eb7983 */ /* 0x000f220000300800 */
[--C-:B---3--:R-:W-:Y:S01]  /*17af0*/  PRMT R104, R225, 0x4210, R108.reuse ;  /* 0x00004210e1687816 */ /* 0x108fe2000000006c */
[----:B------:R-:W-:Y:S01]  /*17b00*/  ULDC UR7, c[0x0][0x22c] ;  /* 0x00008b0000077ab9 */ /* 0x000fe20000000800 */
[----:B------:R-:W-:Y:S01]  /*17b10*/  PRMT R105, R158, 0x5210, R108 ;  /* 0x000052109e697816 */ /* 0x000fe2000000006c */
[----:B------:R-:W-:Y:S01]  /*17b20*/  ULDC UR4, c[0x0][0x248] ;  /* 0x0000920000047ab9 */ /* 0x000fe20000000800 */
[----:B------:R-:W-:-:S02]  /*17b30*/  PRMT R106, R110, 0x4210, R109 ;  /* 0x000042106e6a7816 */ /* 0x000fc4000000006d */
[----:B------:R-:W-:Y:S01]  /*17b40*/  PRMT R107, R159, 0x5210, R109 ;  /* 0x000052109f6b7816 */ /* 0x000fe2000000006d */
[----:B------:R-:W-:Y:S06]  /*17b50*/  BAR.SYNC.DEFER_BLOCKING 0x0 ;  /* 0x0000000000007b1d */ /* 0x000fec0000010000 */
[----:B------:R-:W3:Y:S02]  /*17b60*/  LDS.128 R108, [R2] ;  /* 0x00000000026c7984 */ /* 0x000ee40000000c00 */
[----:B------:R-:W-:Y:S01]  /*17b70*/  BAR.SYNC.DEFER_BLOCKING 0x0 ;  /* 0x0000000000007b1d */ /* 0x000fe20000010000 */
[----:B------:R-:W-:-:S02]  /*17b80*/  LEA.HI.X.SX32 R174, R174, UR5, 0x1, P2 ;  /* 0x00000005aeae7c11 */ /* 0x000fc400090f0eff */
[----:B------:R-:W-:-:S03]  /*17b90*/  IADD3 R158, P2, R182, R171, RZ ;  /* 0x000000abb69e7210 */ /* 0x000fc60007f5e0ff */
[----:B------:R-:W-:Y:S01]  /*17ba0*/  ULDC UR5, c[0x0][0x248] ;  /* 0x0000920000057ab9 */ /* 0x000fe20000000800 */
[----:B------:R0:W-:Y:S01]  /*17bb0*/  STSM.16.M88.4 [R161], R104 ;  /* 0x00000068a1007844 */ /* 0x0001e20000000200 */
[----:B------:R-:W-:Y:S01]  /*17bc0*/  LEA.HI.X.SX32 R159, R182, R174, 0x1, P2 ;  /* 0x000000aeb69f7211 */ /* 0x000fe200010f0eff */
[C---:B------:R-:W-:Y:S01]  /*17bd0*/  IMAD R226, R160.reuse, UR5, RZ ;  /* 0x00000005a0e27c24 */ /* 0x040fe2000f8e02ff */
[----:B------:R-:W-:Y:S01]  /*17be0*/  BAR.SYNC.DEFER_BLOCKING 0x0 ;  /* 0x0000000000007b1d */ /* 0x000fe20000010000 */
[----:B------:R-:W-:-:S03]  /*17bf0*/  ISETP.LT.AND P4, PT, R160, UR6, !P0 ;  /* 0x00000006a0007c0c */ /* 0x000fc6000c781270 */
[-C--:B------:R-:W-:Y:S02]  /*17c00*/  IADD3 R160, P3, R226, R171.reuse, RZ ;  /* 0x000000abe2a07210 */ /* 0x080fe40007f7e0ff */
[----:B0-----:R-:W-:Y:S01]  /*17c10*/  PRMT R104, R84, 0x7770, RZ ;  /* 0x0000777054687816 */ /* 0x001fe200000000ff */
[----:B------:R-:W-:Y:S01]  /*17c20*/  ULDC UR5, c[0x0][0x248] ;  /* 0x0000920000057ab9 */ /* 0x000fe20000000800 */
[-C--:B------:R-:W-:Y:S01]  /*17c30*/  LEA.HI.X.SX32 R161, R226, R174.reuse, 0x1, P3 ;  /* 0x000000aee2a17211 */ /* 0x080fe200018f0eff */
[----:B------:R-:W-:Y:S01]  /*17c40*/  ULDC UR6, c[0x0][0x248] ;  /* 0x0000920000067ab9 */ /* 0x000fe20000000800 */
[----:B------:R-:W-:Y:S01]  /*17c50*/  PRMT R105, R85, 0x7770, RZ ;  /* 0x0000777055697816 */ /* 0x000fe200000000ff */
[----:B------:R0:W-:Y:S01]  /*17c60*/  @P1 STG.E.U8 desc[UR16][R158.64], R104 ;  /* 0x000000689e001986 */ /* 0x0001e2000c101110 */
[C---:B------:R-:W-:Y:S01]  /*17c70*/  ISETP.LT.AND P1, PT, R215.reuse, UR7, !P0 ;  /* 0x00000007d7007c0c */ /* 0x040fe2000c721270 */
[----:B------:R-:W-:Y:S01]  /*17c80*/  IMAD R215, R215, UR4, RZ ;  /* 0x00000004d7d77c24 */ /* 0x000fe2000f8e02ff */
[C---:B------:R-:W-:Y:S01]  /*17c90*/  ISETP.LT.AND P2, PT, R216.reuse, UR8, !P0 ;  /* 0x00000008d8007c0c */ /* 0x040fe2000c741270 */
[----:B------:R-:W-:Y:S01]  /*17ca0*/  IMAD R216, R216, UR5, RZ ;  /* 0x00000005d8d87c24 */ /* 0x000fe2000f8e02ff */
[C---:B------:R-:W-:Y:S01]  /*17cb0*/  ISETP.LT.AND P3, PT, R213.reuse, UR9, !P0 ;  /* 0x00000009d5007c0c */ /* 0x040fe2000c761270 */
[----:B------:R-:W-:Y:S01]  /*17cc0*/  IMAD R213, R213, UR6, RZ ;  /* 0x00000006d5d57c24 */ /* 0x000fe2000f8e02ff */
[----:B------:R1:W-:Y:S01]  /*17cd0*/  @P4 STG.E.U8 desc[UR16][R160.64], R105 ;  /* 0x00000069a0004986 */ /* 0x0003e2000c101110 */
[----:B------:R-:W-:Y:S01]  /*17ce0*/  ULDC UR7, c[0x0][0x22c] ;  /* 0x00008b0000077ab9 */ /* 0x000fe20000000800 */
[----:B------:R-:W-:Y:S01]  /*17cf0*/  ULDC UR4, c[0x0][0x248] ;  /* 0x0000920000047ab9 */ /* 0x000fe20000000800 */
[CC--:B0-----:R-:W-:Y:S01]  /*17d00*/  IADD3 R158, P5, R215.reuse, R171.reuse, RZ ;  /* 0x000000abd79e7210 */ /* 0x0c1fe20007fbe0ff */
[----:B------:R-:W-:Y:S01]  /*17d10*/  ULDC UR6, c[0x0][0x22c] ;  /* 0x00008b0000067ab9 */ /* 0x000fe20000000800 */
[----:B------:R-:W-:Y:S01]  /*17d20*/  IADD3 R104, P6, R216, R171, RZ ;  /* 0x000000abd8687210 */ /* 0x000fe20007fde0ff */
[----:B------:R-:W-:Y:S01]  /*17d30*/  ULDC UR5, c[0x0][0x248] ;  /* 0x0000920000057ab9 */ /* 0x000fe20000000800 */
[----:B------:R-:W-:Y:S01]  /*17d40*/  LEA.HI.X.SX32 R159, R215, R174, 0x1, P5 ;  /* 0x000000aed79f7211 */ /* 0x000fe200028f0eff */
[----:B------:R-:W-:Y:S01]  /*17d50*/  ULDC UR8, c[0x0][0x22c] ;  /* 0x00008b0000087ab9 */ /* 0x000fe20000000800 */
[----:B------:R-:W-:Y:S01]  /*17d60*/  ULDC UR9, c[0x0][0x22c] ;  /* 0x00008b0000097ab9 */ /* 0x000fe20000000800 */
[----:B-1----:R-:W-:-:S02]  /*17d70*/  PRMT R105, R86, 0x7770, RZ ;  /* 0x0000777056697816 */ /* 0x002fc400000000ff */
[CC--:B------:R-:W-:Y:S02]  /*17d80*/  IADD3 R106, P5, R213.reuse, R171.reuse, RZ ;  /* 0x000000abd56a7210 */ /* 0x0c0fe40007fbe0ff */
[C---:B------:R-:W-:Y:S01]  /*17d90*/  ISETP.LT.AND P4, PT, R214.reuse, UR7, !P0 ;  /* 0x00000007d6007c0c */ /* 0x040fe2000c781270 */
[----:B------:R-:W-:Y:S01]  /*17da0*/  IMAD R214, R214, UR4, RZ ;  /* 0x00000004d6d67c24 */ /* 0x000fe2000f8e02ff */
[----:B------:R0:W-:Y:S01]  /*17db0*/  @P1 STG.E.U8 desc[UR16][R158.64], R105 ;  /* 0x000000699e001986 */ /* 0x0001e2000c101110 */
[-C--:B------:R-:W-:Y:S01]  /*17dc0*/  LEA.HI.X.SX32 R107, R213, R174.reuse, 0x1, P5 ;  /* 0x000000aed56b7211 */ /* 0x080fe200028f0eff */
[----:B------:R-:W-:Y:S01]  /*17dd0*/  ULDC UR4, c[0x0][0x248] ;  /* 0x0000920000047ab9 */ /* 0x000fe20000000800 */
[----:B------:R-:W-:Y:S01]  /*17de0*/  PRMT R160, R87, 0x7770, RZ ;  /* 0x0000777057a07816 */ /* 0x000fe200000000ff */
[----:B------:R-:W-:Y:S01]  /*17df0*/  ULDC UR7, c[0x0][0x22c] ;  /* 0x00008b0000077ab9 */ /* 0x000fe20000000800 */
[----:B------:R-:W-:Y:S02]  /*17e00*/  PRMT R161, R84, 0x7771, RZ ;  /* 0x0000777154a17816 */ /* 0x000fe400000000ff */
[C---:B------:R-:W-:Y:S01]  /*17e10*/  ISETP.LT.AND P5, PT, R212.reuse, UR6, !P0 ;  /* 0x00000006d4007c0c */ /* 0x040fe2000c7a1270 */
[----:B------:R-:W-:Y:S01]  /*17e20*/  IMAD R212, R212, UR4, RZ ;  /* 0x00000004d4d47c24 */ /* 0x000fe2000f8e02ff */
[----:B0-----:R-:W-:Y:S01]  /*17e30*/  LEA.HI.X.SX32 R105, R216, R174, 0x1, P6 ;  /* 0x000000aed8697211 */ /* 0x001fe200030f0eff */
[----:B------:R-:W-:Y:S01]  /*17e40*/  ULDC UR4, c[0x0][0x248] ;  /* 0x0000920000047ab9 */ /* 0x000fe20000000800 */
[----:B------:R-:W-:Y:S01]  /*17e50*/  IADD3 R158, P1, R214, R171, RZ ;  /* 0x000000abd69e7210 */ /* 0x000fe20007f3e0ff */
[----:B------:R-:W-:-:S02]  /*17e60*/  ULDC UR6, c[0x0][0x248] ;  /* 0x0000920000067ab9 */ /* 0x000fc40000000800 */
[----:B------:R0:W-:Y:S04]  /*17e70*/  @P2 STG.E.U8 desc[UR16][R104.64], R160 ;  /* 0x000000a068002986 */ /* 0x0001e8000c101110 */
[----:B------:R1:W-:Y:S01]  /*17e80*/  @P3 STG.E.U8 desc[UR16][R106.64], R161 ;  /* 0x000000a16a003986 */ /* 0x0003e2000c101110 */
[-C--:B------:R-:W-:Y:S02]  /*17e90*/  LEA.HI.X.SX32 R159, R214, R174.reuse, 0x1, P1 ;  /* 0x000000aed69f7211 */ /* 0x080fe400008f0eff */
[----:B------:R-:W-:Y:S02]  /*17ea0*/  PRMT R213, R85, 0x7771, RZ ;  /* 0x0000777155d57816 */ /* 0x000fe400000000ff */
[C---:B0-----:R-:W-:Y:S02]  /*17eb0*/  IADD3 R104, P3, R212.reuse, R171, RZ ;  /* 0x000000abd4687210 */ /* 0x041fe40007f7e0ff */
[C---:B------:R-:W-:Y:S01]  /*17ec0*/  ISETP.LT.AND P1, PT, R209.reuse, UR7, !P0 ;  /* 0x00000007d1007c0c */ /* 0x040fe2000c721270 */
[----:B------:R-:W-:Y:S01]  /*17ed0*/  IMAD R209, R209, UR5, RZ ;  /* 0x00000005d1d17c24 */ /* 0x000fe2000f8e02ff */
[----:B------:R-:W-:-:S02]  /*17ee0*/  LEA.HI.X.SX32 R105, R212, R174, 0x1, P3 ;  /* 0x000000aed4697211 */ /* 0x000fc400018f0eff */
[----:B-1----:R-:W-:Y:S01]  /*17ef0*/  PRMT R106, R86, 0x7771, RZ ;  /* 0x00007771566a7816 */ /* 0x002fe200000000ff */
[----:B------:R-:W-:Y:S01]  /*17f00*/  @P4 STG.E.U8 desc[UR16][R158.64], R213 ;  /* 0x000000d59e004986 */ /* 0x000fe2000c101110 */
[C---:B------:R-:W-:Y:S01]  /*17f10*/  ISETP.LT.AND P2, PT, R210.reuse, UR8, !P0 ;  /* 0x00000008d2007c0c */ /* 0x040fe2000c741270 */
[----:B------:R-:W-:Y:S01]  /*17f20*/  IMAD R210, R210, UR4, RZ ;  /* 0x00000004d2d27c24 */ /* 0x000fe2000f8e02ff */
[----:B------:R-:W-:Y:S01]  /*17f30*/  PRMT R160, R87, 0x7771, RZ ;  /* 0x0000777157a07816 */ /* 0x000fe200000000ff */
[----:B------:R0:W-:Y:S01]  /*17f40*/  @P5 STG.E.U8 desc[UR16][R104.64], R106 ;  /* 0x0000006a68005986 */ /* 0x0001e2000c101110 */
[C---:B------:R-:W-:Y:S01]  /*17f50*/  ISETP.LT.AND P4, PT, R211.reuse, UR9, !P0 ;  /* 0x00000009d3007c0c */ /* 0x040fe2000c781270 */
[----:B------:R-:W-:Y:S01]  /*17f60*/  IMAD R211, R211, UR6, RZ ;  /* 0x00000006d3d37c24 */ /* 0x000fe2000f8e02ff */
[----:B------:R-:W-:Y:S01]  /*17f70*/  ULDC UR4, c[0x0][0x22c] ;  /* 0x00008b0000047ab9 */ /* 0x000fe20000000800 */
[----:B------:R-:W-:Y:S01]  /*17f80*/  ULDC UR7, c[0x0][0x22c] ;  /* 0x00008b0000077ab9 */ /* 0x000fe20000000800 */
[----:B------:R-:W-:Y:S01]  /*17f90*/  PRMT R161, R84, 0x7772, RZ ;  /* 0x0000777254a17816 */ /* 0x000fe200000000ff */
[----:B------:R-:W-:Y:S01]  /*17fa0*/  ULDC UR8, c[0x0][0x22c] ;  /* 0x00008b0000087ab9 */ /* 0x000fe20000000800 */
[----:B------:R-:W-:Y:S01]  /*17fb0*/  ULDC UR5, c[0x0][0x248] ;  /* 0x0000920000057ab9 */ /* 0x000fe20000000800 */
[CC--:B0-----:R-:W-:Y:S01]  /*17fc0*/  IADD3 R104, P3, R209.reuse, R171.reuse, RZ ;  /* 0x000000abd1687210 */ /* 0x0c1fe20007f7e0ff */
[----:B------:R-:W-:Y:S01]  /*17fd0*/  ULDC UR6, c[0x0][0x248] ;  /* 0x0000920000067ab9 */ /* 0x000fe20000000800 */
[----:B------:R-:W-:Y:S01]  /*17fe0*/  IADD3 R106, P5, R210, R171, RZ ;  /* 0x000000abd26a7210 */ /* 0x000fe20007fbe0ff */
[----:B------:R-:W-:Y:S01]  /*17ff0*/  ULDC UR9, c[0x0][0x22c] ;  /* 0x00008b0000097ab9 */ /* 0x000fe20000000800 */
[----:B------:R-:W-:-:S02]  /*18000*/  LEA.HI.X.SX32 R105, R209, R174, 0x1, P3 ;  /* 0x000000aed1697211 */ /* 0x000fc400018f0eff */
[----:B------:R-:W-:Y:S01]  /*18010*/  ISETP.LT.AND P3, PT, R208, UR4, !P0 ;  /* 0x00000004d0007c0c */ /* 0x000fe2000c761270 */
[----:B------:R-:W-:Y:S01]  /*18020*/  ULDC UR4, c[0x0][0x248] ;  /* 0x0000920000047ab9 */ /* 0x000fe20000000800 */
[-C--:B------:R-:W-:Y:S01]  /*18030*/  LEA.HI.X.SX32 R107, R210, R174.reuse, 0x1, P5 ;  /* 0x000000aed26b7211 */ /* 0x080fe200028f0eff */
[----:B------:R-:W-:Y:S01]  /*18040*/  @P1 STG.E.U8 desc[UR16][R104.64], R160 ;  /* 0x000000a068001986 */ /* 0x000fe2000c101110 */
[C---:B------:R-:W-:Y:S01]  /*18050*/  ISETP.LT.AND P1, PT, R207.reuse, UR7, !P0 ;  /* 0x00000007cf007c0c */ /* 0x040fe2000c721270 */
[----:B------:R-:W-:Y:S01]  /*18060*/  IMAD R207, R207, UR4, RZ ;  /* 0x00000004cfcf7c24 */ /* 0x000fe2000f8e02ff */
[-C--:B------:R-:W-:Y:S01]  /*18070*/  IADD3 R158, P6, R211, R171.reuse, RZ ;  /* 0x000000abd39e7210 */ /* 0x080fe20007fde0ff */
[----:B------:R0:W-:Y:S01]  /*18080*/  @P2 STG.E.U8 desc[UR16][R106.64], R161 ;  /* 0x000000a16a002986 */ /* 0x0001e2000c101110 */
[----:B------:R-:W-:Y:S01]  /*18090*/  PRMT R208, R85, 0x7772, RZ ;  /* 0x0000777255d07816 */ /* 0x000fe200000000ff */
[----:B------:R-:W-:Y:S01]  /*180a0*/  ULDC UR7, c[0x0][0x22c] ;  /* 0x00008b0000077ab9 */ /* 0x000fe20000000800 */
[----:B------:R-:W-:Y:S01]  /*180b0*/  LEA.HI.X.SX32 R159, R211, R174, 0x1, P6 ;  /* 0x000000aed39f7211 */ /* 0x000fe200030f0eff */
[----:B------:R-:W-:Y:S01]  /*180c0*/  ULDC UR4, c[0x0][0x248] ;  /* 0x0000920000047ab9 */ /* 0x000fe20000000800 */
[C---:B------:R-:W-:Y:S01]  /*180d0*/  ISETP.LT.AND P5, PT, R204.reuse, UR8, !P0 ;  /* 0x00000008cc007c0c */ /* 0x040fe2000c7a1270 */
[----:B------:R-:W-:Y:S01]  /*180e0*/  IMAD R204, R204, UR5, RZ ;  /* 0x00000005cccc7c24 */ /* 0x000fe2000f8e02ff */
[----:B------:R-:W-:Y:S01]  /*180f0*/  PRMT R84, R84, 0x7773, RZ ;  /* 0x0000777354547816 */ /* 0x000fe200000000ff */
[----:B------:R-:W-:Y:S01]  /*18100*/  @P4 STG.E.U8 desc[UR16][R158.64], R208 ;  /* 0x000000d09e004986 */ /* 0x000fe2000c101110 */
[----:B0-----:R-:W-:Y:S01]  /*18110*/  IADD3 R106, P2, R207, R171, RZ ;  /* 0x000000abcf6a7210 */ /* 0x001fe20007f5e0ff */
[----:B------:R-:W-:Y:S01]  /*18120*/  ULDC UR5, c[0x0][0x22c] ;  /* 0x00008b0000057ab9 */ /* 0x000fe20000000800 */
[----:B------:R-:W-:-:S02]  /*18130*/  PRMT R105, R86, 0x7772, RZ ;  /* 0x0000777256697816 */ /* 0x000fc400000000ff */
[-C--:B------:R-:W-:Y:S02]  /*18140*/  LEA.HI.X.SX32 R107, R207, R174.reuse, 0x1, P2 ;  /* 0x000000aecf6b7211 */ /* 0x080fe400010f0eff */
[C---:B------:R-:W-:Y:S01]  /*18150*/  ISETP.LT.AND P4, PT, R205.reuse, UR7, !P0 ;  /* 0x00000007cd007c0c */ /* 0x040fe2000c781270 */
[----:B------:R-:W-:Y:S01]  /*18160*/  IMAD R205, R205, UR6, RZ ;  /* 0x00000006cdcd7c24 */ /* 0x000fe2000f8e02ff */
[----:B------:R-:W-:Y:S01]  /*18170*/  IADD3 R104, P6, R204, R171, RZ ;  /* 0x000000abcc687210 */ /* 0x000fe20007fde0ff */
[----:B------:R0:W-:Y:S01]  /*18180*/  @P1 STG.E.U8 desc[UR16][R106.64], R105 ;  /* 0x000000696a001986 */ /* 0x0001e2000c101110 */
[----:B------:R-:W-:Y:S01]  /*18190*/  PRMT R160, R87, 0x7772, RZ ;  /* 0x0000777257a07816 */ /* 0x000fe200000000ff */
[----:B------:R-:W-:Y:S01]  /*181a0*/  ULDC UR6, c[0x0][0x22c] ;  /* 0x00008b0000067ab9 */ /* 0x000fe20000000800 */
[C---:B------:R-:W-:Y:S01]  /*181b0*/  ISETP.LT.AND P2, PT, R206.reuse, UR9, !P0 ;  /* 0x00000009ce007c0c */ /* 0x040fe2000c741270 */
[----:B------:R-:W-:Y:S01]  /*181c0*/  IMAD R206, R206, UR4, RZ ;  /* 0x00000004cece7c24 */ /* 0x000fe2000f8e02ff */
[----:B------:R-:W-:Y:S01]  /*181d0*/  ULDC UR4, c[0x0][0x22c] ;  /* 0x00008b0000047ab9 */ /* 0x000fe20000000800 */
[----:B0-----:R-:W-:-:S02]  /*181e0*/  LEA.HI.X.SX32 R105, R204, R174, 0x1, P6 ;  /* 0x000000aecc697211 */ /* 0x001fc400030f0eff */
[CC--:B------:R-:W-:Y:S01]  /*181f0*/  IADD3 R106, P1, R205.reuse, R171.reuse, RZ ;  /* 0x000000abcd6a7210 */ /* 0x0c0fe20007f3e0ff */
[----:B------:R-:W0:Y:S02]  /*18200*/  LDC R204, c[0x0][0x248] ;  /* 0x00009200ffcc7b82 */ /* 0x000e240000000800 */
[----:B------:R1:W-:Y:S01]  /*18210*/  @P5 STG.E.U8 desc[UR16][R104.64], R160 ;  /* 0x000000a068005986 */ /* 0x0003e2000c101110 */
[-C--:B------:R-:W-:Y:S02]  /*18220*/  LEA.HI.X.SX32 R107, R205, R174.reuse, 0x1, P1 ;  /* 0x000000aecd6b7211 */ /* 0x080fe400008f0eff */
[C---:B------:R-:W-:Y:S02]  /*18230*/  IADD3 R158, P6, R206.reuse, R171, RZ ;  /* 0x000000abce9e7210 */ /* 0x040fe40007fde0ff */
[----:B------:R-:W-:Y:S01]  /*18240*/  ISETP.LT.AND P1, PT, R203, UR4, !P0 ;  /* 0x00000004cb007c0c */ /* 0x000fe2000c721270 */
[----:B------:R3:W-:Y:S01]  /*18250*/  @P4 STG.E.U8 desc[UR16][R106.64], R84 ;  /* 0x000000546a004986 */ /* 0x0007e2000c101110 */
[----:B------:R-:W-:Y:S01]  /*18260*/  ULDC UR4, c[0x0][0x248] ;  /* 0x0000920000047ab9 */ /* 0x000fe20000000800 */
[----:B-1----:R-:W1:Y:S01]  /*18270*/  LDC R105, c[0x0][0x248] ;  /* 0x00009200ff697b82 */ /* 0x002e620000000800 */
[----:B------:R-:W-:-:S02]  /*18280*/  LEA.HI.X.SX32 R159, R206, R174, 0x1, P6 ;  /* 0x000000aece9f7211 */ /* 0x000fc400030f0eff */
[----:B------:R-:W-:Y:S02]  /*18290*/  PRMT R85, R85, 0x7773, RZ ;  /* 0x0000777355557816 */ /* 0x000fe400000000ff */
[C---:B------:R-:W-:Y:S01]  /*182a0*/  ISETP.LT.AND P5, PT, R202.reuse, UR5, !P0 ;  /* 0x00000005ca007c0c */ /* 0x040fe2000c7a1270 */
[----:B------:R-:W-:Y:S01]  /*182b0*/  IMAD R202, R202, UR4, RZ ;  /* 0x00000004caca7c24 */ /* 0x000fe2000f8e02ff */
[----:B------:R-:W-:Y:S01]  /*182c0*/  ULDC UR5, c[0x0][0x22c] ;  /* 0x00008b0000057ab9 */ /* 0x000fe20000000800 */
[----:B---3--:R-:W3:Y:S01]  /*182d0*/  LDC R106, c[0x0][0x248] ;  /* 0x00009200ff6a7b82 */ /* 0x008ee20000000800 */
[----:B------:R2:W-:Y:S01]  /*182e0*/  @P2 STG.E.U8 desc[UR16][R158.64], R85 ;  /* 0x000000559e002986 */ /* 0x0005e2000c101110 */
[----:B------:R-:W-:Y:S01]  /*182f0*/  ULDC UR4, c[0x0][0x248] ;  /* 0x0000920000047ab9 */ /* 0x000fe20000000800 */
[----:B------:R-:W-:Y:S02]  /*18300*/  IADD3 R84, P2, R202, R171, RZ ;  /* 0x000000abca547210 */ /* 0x000fe40007f5e0ff */
[C---:B------:R-:W-:Y:S01]  /*18310*/  ISETP.LT.AND P6, PT, R200.reuse, UR5, !P0 ;  /* 0x00000005c8007c0c */ /* 0x040fe2000c7c1270 */
[----:B------:R-:W-:Y:S01]  /*18320*/  IMAD R200, R200, UR4, RZ ;  /* 0x00000004c8c87c24 */ /* 0x000fe2000f8e02ff */
[----:B------:R-:W-:Y:S01]  /*18330*/  PRMT R104, R86, 0x7773, RZ ;  /* 0x0000777356687816 */ /* 0x000fe200000000ff */
[----:B------:R-:W0:Y:S01]  /*18340*/  LDC R107, c[0x0][0x248] ;  /* 0x00009200ff6b7b82 */ /* 0x000e220000000800 */
[----:B------:R-:W-:Y:S01]  /*18350*/  ULDC UR4, c[0x0][0x22c] ;  /* 0x00008b0000047ab9 */ /* 0x000fe20000000800 */
[----:B------:R-:W-:Y:S01]  /*18360*/  ULDC UR5, c[0x0][0x22c] ;  /* 0x00008b0000057ab9 */ /* 0x000fe20000000800 */
[----:B--2---:R-:W-:-:S02]  /*18370*/  LEA.HI.X.SX32 R85, R202, R174, 0x1, P2 ;  /* 0x000000aeca557211 */ /* 0x004fc400010f0eff */
[----:B------:R-:W-:-:S03]  /*18380*/  IADD3 R86, P4, R200, R171, RZ ;  /* 0x000000abc8567210 */ /* 0x000fc60007f9e0ff */
[----:B------:R-:W2:Y:S01]  /*18390*/  LDC R158, c[0x0][0x248] ;  /* 0x00009200ff9e7b82 */ /* 0x000ea20000000800 */
[----:B------:R1:W-:Y:S02]  /*183a0*/  @P5 STG.E.U8 desc[UR16][R84.64], R104 ;  /* 0x0000006854005986 */ /* 0x0003e4000c101110 */
[----:B-1----:R-:W-:-:S05]  /*183b0*/  IMAD R182, R105, 0x20, R182 ;  /* 0x0000002069b67824 */ /* 0x002fca00078e02b6 */
[----:B------:R-:W1:Y:S01]  /*183c0*/  LDC R159, c[0x0][0x248] ;  /* 0x00009200ff9f7b82 */ /* 0x000e620000000800 */
[----:B------:R-:W-:Y:S02]  /*183d0*/  PRMT R84, R87, 0x7773, RZ ;  /* 0x0000777357547816 */ /* 0x000fe400000000ff */
[----:B------:R-:W-:-:S05]  /*183e0*/  LEA.HI.X.SX32 R87, R200, R174, 0x1, P4 ;  /* 0x000000aec8577211 */ /* 0x000fca00020f0eff */
[----:B------:R-:W4:Y:S01]  /*183f0*/  LDC R160, c[0x0][0x248] ;  /* 0x00009200ffa07b82 */ /* 0x000f220000000800 */
[----:B------:R3:W-:Y:S01]  /*18400*/  @P6 STG.E.U8 desc[UR16][R86.64], R84 ;  /* 0x0000005456006986 */ /* 0x0007e2000c101110 */
[----:B------:R-:W-:Y:S01]  /*18410*/  ISETP.LT.AND P2, PT, R201, UR6, !P0 ;  /* 0x00000006c9007c0c */ /* 0x000fe2000c741270 */
[----:B------:R-:W-:Y:S01]  /*18420*/  ULDC UR6, c[0x0][0x22c] ;  /* 0x00008b0000067ab9 */ /* 0x000fe20000000800 */
[----:B------:R-:W-:Y:S02]  /*18430*/  PRMT R105, R81, 0x7770, RZ ;  /* 0x0000777051697816 */ /* 0x000fe400000000ff */
[-C--:B---3--:R-:W-:Y:S01]  /*18440*/  IADD3 R84, P6, R182, R171.reuse, RZ ;  /* 0x000000abb6547210 */ /* 0x088fe20007fde0ff */
[----:B------:R-:W-:Y:S01]  /*18450*/  IMAD R87, R106, 0x2, R182 ;  /* 0x000000026a577824 */ /* 0x000fe200078e02b6 */
[----:B------:R-:W-:Y:S02]  /*18460*/  PRMT R106, R80, 0x7770, RZ ;  /* 0x00007770506a7816 */ /* 0x000fe400000000ff */
[----:B------:R-:W-:Y:S01]  /*18470*/  LEA.HI.X.SX32 R85, R182, R174, 0x1, P6 ;  /* 0x000000aeb6557211 */ /* 0x000fe200030f0eff */
[----:B0-----:R-:W-:Y:S01]  /*18480*/  IMAD R104, R204, 0x2, R87 ;  /* 0x00000002cc687824 */ /* 0x001fe200078e0257 */
[----:B------:R-:W-:-:S03]  /*18490*/  IADD3 R86, P6, R87, R171, RZ ;  /* 0x000000ab57567210 */ /* 0x000fc60007fde0ff */
[----:B------:R0:W-:Y:S01]  /*184a0*/  @P3 STG.E.U8 desc[UR16][R84.64], R106 ;  /* 0x0000006a54003986 */ /* 0x0001e2000c101110 */
[----:B------:R-:W-:Y:S02]  /*184b0*/  LEA.HI.X.SX32 R87, R87, R174, 0x1, P6 ;  /* 0x000000ae57577211 */ /* 0x000fe400030f0eff */
[----:B------:R-:W-:Y:S01]  /*184c0*/  ISETP.LT.AND P5, PT, R198, UR4, !P0 ;  /* 0x00000004c6007c0c */ /* 0x000fe2000c7a1270 */
[----:B------:R-:W-:Y:S02]  /*184d0*/  ULDC UR4, c[0x0][0x22c] ;  /* 0x00008b0000047ab9 */ /* 0x000fe40000000800 */
[----:B------:R2:W-:Y:S01]  /*184e0*/  @P1 STG.E.U8 desc[UR16][R86.64], R105 ;  /* 0x0000006956001986 */ /* 0x0005e2000c101110 */
[----:B0-----:R-:W-:-:S04]  /*184f0*/  IADD3 R84, P6, R104, R171, RZ ;  /* 0x000000ab68547210 */ /* 0x001fc80007fde0ff */
[----:B------:R-:W-:Y:S01]  /*18500*/  LEA.HI.X.SX32 R85, R104, R174, 0x1, P6 ;  /* 0x000000ae68557211 */ /* 0x000fe200030f0eff */
[----:B--2---:R-:W-:Y:S01]  /*18510*/  IMAD R87, R158, 0x2, R104 ;  /* 0x000000029e577824 */ /* 0x004fe200078e0268 */
[----:B------:R-:W-:Y:S01]  /*18520*/  PRMT R104, R82, 0x7770, RZ ;  /* 0x0000777052687816 */ /* 0x000fe200000000ff */
[----:B------:R-:W0:Y:S03]  /*18530*/  LDC R158, c[0x0][0x248] ;  /* 0x00009200ff9e7b82 */ /* 0x000e260000000800 */
[----:B------:R-:W-:Y:S01]  /*18540*/  IADD3 R86, P6, R87, R171, RZ ;  /* 0x000000ab57567210 */ /* 0x000fe20007fde0ff */
[----:B------:R2:W-:Y:S01]  /*18550*/  @P2 STG.E.U8 desc[UR16][R84.64], R104 ;  /* 0x0000006854002986 */ /* 0x0005e2000c101110 */
[----:B------:R-:W-:Y:S01]  /*18560*/  ISETP.LT.AND P4, PT, R199, UR4, !P0 ;  /* 0x00000004c7007c0c */ /* 0x000fe2000c781270 */
[----:B------:R-:W-:Y:S01]  /*18570*/  ULDC UR4, c[0x0][0x22c] ;  /* 0x00008b0000047ab9 */ /* 0x000fe20000000800 */
[----:B------:R-:W-:-:S02]  /*18580*/  PRMT R105, R83, 0x7770, RZ ;  /* 0x0000777053697816 */ /* 0x000fc400000000ff */
[----:B------:R-:W-:Y:S01]  /*18590*/  ISETP.LT.AND P3, PT, R197, UR4, !P0 ;  /* 0x00000004c5007c0c */ /* 0x000fe2000c761270 */
[----:B------:R-:W-:Y:S01]  /*185a0*/  ULDC UR4, c[0x0][0x22c] ;  /* 0x00008b0000047ab9 */ /* 0x000fe20000000800 */
[----:B--2---:R-:W-:Y:S01]  /*185b0*/  IMAD R85, R107, 0x2, R87 ;  /* 0x000000026b557824 */ /* 0x004fe200078e0257 */
[-C--:B------:R-:W-:Y:S01]  /*185c0*/  LEA.HI.X.SX32 R87, R87, R174.reuse, 0x1, P6 ;  /* 0x000000ae57577211 */ /* 0x080fe200030f0eff */
[----:B------:R-:W2:Y:S02]  /*185d0*/  LDC R107, c[0x0][0x248] ;  /* 0x00009200ff6b7b82 */ /* 0x000ea40000000800 */
[----:B-1----:R-:W-:Y:S01]  /*185e0*/  IMAD R104, R159, 0x2, R85 ;  /* 0x000000029f687824 */ /* 0x002fe200078e0255 */
[-C--:B------:R-:W-:Y:S01]  /*185f0*/  IADD3 R84, P2, R85, R171.reuse, RZ ;  /* 0x000000ab55547210 */ /* 0x080fe20007f5e0ff */
[----:B------:R1:W-:Y:S01]  /*18600*/  @P5 STG.E.U8 desc[UR16][R86.64], R105 ;  /* 0x0000006956005986 */ /* 0x0003e2000c101110 */
[----:B------:R-:W-:Y:S02]  /*18610*/  PRMT R106, R81, 0x7771, RZ ;  /* 0x00007771516a7816 */ /* 0x000fe400000000ff */
[----:B------:R-:W-:Y:S01]  /*18620*/  LEA.HI.X.SX32 R85, R85, R174, 0x1, P2 ;  /* 0x000000ae55557211 */ /* 0x000fe200010f0eff */
[----:B------:R-:W3:Y:S01]  /*18630*/  LDC R159, c[0x0][0x248] ;  /* 0x00009200ff9f7b82 */ /* 0x000ee20000000800 */
[----:B-1----:R-:W-:-:S02]  /*18640*/  IADD3 R86, P5, R104, R171, RZ ;  /* 0x000000ab68567210 */ /* 0x002fc40007fbe0ff */
[----:B------:R-:W-:Y:S02]  /*18650*/  PRMT R105, R80, 0x7771, RZ ;  /* 0x0000777150697816 */ /* 0x000fe400000000ff */
[----:B------:R-:W-:-:S03]  /*18660*/  LEA.HI.X.SX32 R87, R104, R174, 0x1, P5 ;  /* 0x000000ae68577211 */ /* 0x000fc600028f0eff */
[----:B------:R-:W-:Y:S01]  /*18670*/  @P4 STG.E.U8 desc[UR16][R84.64], R105 ;  /* 0x0000006954004986 */ /* 0x000fe2000c101110 */
[----:B------:R-:W-:Y:S01]  /*18680*/  ISETP.LT.AND P1, PT, R196, UR4, !P0 ;  /* 0x00000004c4007c0c */ /* 0x000fe2000c721270 */
[----:B------:R-:W-:Y:S02]  /*18690*/  ULDC UR4, c[0x0][0x22c] ;  /* 0x00008b0000047ab9 */ /* 0x000fe40000000800 */
[----:B------:R1:W-:Y:S01]  /*186a0*/  @P3 STG.E.U8 desc[UR16][R86.64], R106 ;  /* 0x0000006a56003986 */ /* 0x0003e2000c101110 */
[----:B------:R-:W-:Y:S01]  /*186b0*/  ISETP.LT.AND P6, PT, R195, UR4, !P0 ;  /* 0x00000004c3007c0c */ /* 0x000fe2000c7c1270 */
[----:B0-----:R-:W-:Y:S01]  /*186c0*/  IMAD R104, R158, 0x2, R104 ;  /* 0x000000029e687824 */ /* 0x001fe200078e0268 */
[----:B------:R-:W-:Y:S01]  /*186d0*/  ULDC UR4, c[0x0][0x22c] ;  /* 0x00008b0000047ab9 */ /* 0x000fe20000000800 */
[----:B------:R-:W0:Y:S01]  /*186e0*/  LDC R158, c[0x0][0x248] ;  /* 0x00009200ff9e7b82 */ /* 0x000e220000000800 */
[----:B------:R-:W-:Y:S01]  /*186f0*/  ISETP.LT.AND P2, PT, R194, UR4, !P0 ;  /* 0x00000004c2007c0c */ /* 0x000fe2000c741270 */
[----:B------:R-:W-:-:S06]  /*18700*/  ULDC UR4, c[0x0][0x248] ;  /* 0x0000920000047ab9 */ /* 0x000fcc0000000800 */
[----:B-1----:R-:W1:Y:S01]  /*18710*/  LDC R106, c[0x0][0x248] ;  /* 0x00009200ff6a7b82 */ /* 0x002e620000000800 */
[----:B------:R-:W-:Y:S01]  /*18720*/  VIADD R87, R0, 0x2e ;  /* 0x0000002e00577836 */ /* 0x000fe20000000000 */
[----:B------:R-:W-:-:S04]  /*18730*/  IADD3 R84, P3, R104, R171, RZ ;  /* 0x000000ab68547210 */ /* 0x000fc80007f7e0ff */
[C---:B------:R-:W-:Y:S01]  /*18740*/  ISETP.LT.AND P5, PT, R87.reuse, UR5, !P0 ;  /* 0x0000000557007c0c */ /* 0x040fe2000c7a1270 */
[----:B------:R-:W-:Y:S01]  /*18750*/  IMAD R87, R87, UR4, RZ ;  /* 0x0000000457577c24 */ /* 0x000fe2000f8e02ff */
[-C--:B------:R-:W-:Y:S01]  /*18760*/  LEA.HI.X.SX32 R85, R104, R174.reuse, 0x1, P3 ;  /* 0x000000ae68557211 */ /* 0x080fe200018f0eff */
[----:B------:R-:W-:Y:S01]  /*18770*/  ULDC UR4, c[0x0][0x22c] ;  /* 0x00008b0000047ab9 */ /* 0x000fe20000000800 */
[----:B------:R-:W-:Y:S01]  /*18780*/  PRMT R105, R82, 0x7771, RZ ;  /* 0x0000777152697816 */ /* 0x000fe200000000ff */
[----:B------:R-:W-:Y:S01]  /*18790*/  ULDC UR5, c[0x0][0x22c] ;  /* 0x00008b0000057ab9 */ /* 0x000fe20000000800 */
[----:B------:R-:W-:Y:S01]  /*187a0*/  IADD3 R86, P3, R87, R171, RZ ;  /* 0x000000ab57567210 */ /* 0x000fe20007f7e0ff */
[----:B--2---:R-:W-:Y:S02]  /*187b0*/  IMAD R104, R107, 0x4, R104 ;  /* 0x000000046b687824 */ /* 0x004fe400078e0268 */
[----:B------:R2:W-:Y:S01]  /*187c0*/  @P1 STG.E.U8 desc[UR16][R84.64], R105 ;  /* 0x0000006954001986 */ /* 0x0005e2000c101110 */
[----:B------:R-:W-:Y:S01]  /*187d0*/  LEA.HI.X.SX32 R87, R87, R174, 0x1, P3 ;  /* 0x000000ae57577211 */ /* 0x000fe200018f0eff */
[----:B------:R-:W0:Y:S01]  /*187e0*/  LDC R107, c[0x0][0x248] ;  /* 0x00009200ff6b7b82 */ /* 0x000e220000000800 */
[----:B--2---:R-:W-:-:S05]  /*187f0*/  PRMT R84, R83, 0x7771, RZ ;  /* 0x0000777153547816 */ /* 0x004fca00000000ff */
[----:B------:R2:W-:Y:S01]  /*18800*/  @P5 STG.E.U8 desc[UR16][R86.64], R84 ;  /* 0x0000005456005986 */ /* 0x0005e2000c101110 */
[----:B------:R-:W-:Y:S01]  /*18810*/  ISETP.LT.AND P4, PT, R193, UR6, !P0 ;  /* 0x00000006c1007c0c */ /* 0x000fe2000c781270 */
[----:B------:R-:W-:Y:S01]  /*18820*/  ULDC UR6, c[0x0][0x22c] ;  /* 0x00008b0000067ab9 */ /* 0x000fe20000000800 */
[----:B------:R-:W-:Y:S02]  /*18830*/  PRMT R105, R81, 0x7772, RZ ;  /* 0x0000777251697816 */ /* 0x000fe400000000ff */
[-C--:B--2---:R-:W-:Y:S01]  /*18840*/  IADD3 R84, P5, R104, R171.reuse, RZ ;  /* 0x000000ab68547210 */ /* 0x084fe20007fbe0ff */
[----:B-1----:R-:W-:Y:S01]  /*18850*/  IMAD R87, R106, 0x2, R104 ;  /* 0x000000026a577824 */ /* 0x002fe200078e0268 */
[----:B------:R-:W-:Y:S02]  /*18860*/  PRMT R106, R80, 0x7772, RZ ;  /* 0x00007772506a7816 */ /* 0x000fe400000000ff */
[----:B------:R-:W-:Y:S01]  /*18870*/  LEA.HI.X.SX32 R85, R104, R174, 0x1, P5 ;  /* 0x000000ae68557211 */ /* 0x000fe200028f0eff */
[----:B----4-:R-:W-:Y:S01]  /*18880*/  IMAD R104, R160, 0x2, R87 ;  /* 0x00000002a0687824 */ /* 0x010fe200078e0257 */
[----:B------:R-:W-:-:S03]  /*18890*/  IADD3 R86, P5, R87, R171, RZ ;  /* 0x000000ab57567210 */ /* 0x000fc60007fbe0ff */
[----:B------:R1:W-:Y:S01]  /*188a0*/  @P6 STG.E.U8 desc[UR16][R84.64], R106 ;  /* 0x0000006a54006986 */ /* 0x0003e2000c101110 */
[-C--:B------:R-:W-:Y:S02]  /*188b0*/  LEA.HI.X.SX32 R87, R87, R174.reuse, 0x1, P5 ;  /* 0x000000ae57577211 */ /* 0x080fe400028f0eff */
[----:B------:R-:W-:Y:S01]  /*188c0*/  ISETP.LT.AND P1, PT, R190, UR4, !P0 ;  /* 0x00000004be007c0c */ /* 0x000fe2000c721270 */
[----:B------:R-:W-:Y:S02]  /*188d0*/  ULDC UR4, c[0x0][0x22c] ;  /* 0x00008b0000047ab9 */ /* 0x000fe40000000800 */
[----:B------:R3:W-:Y:S01]  /*188e0*/  @P2 STG.E.U8 desc[UR16][R86.64], R105 ;  /* 0x0000006956002986 */ /* 0x0007e2000c101110 */
[C---:B-1----:R-:W-:Y:S01]  /*188f0*/  IADD3 R84, P6, R104.reuse, R171, RZ ;  /* 0x000000ab68547210 */ /* 0x042fe20007fde0ff */
[----:B------:R-:W1:Y:S03]  /*18900*/  LDC R106, c[0x0][0x248] ;  /* 0x00009200ff6a7b82 */ /* 0x000e660000000800 */
[----:B------:R-:W-:Y:S01]  /*18910*/  LEA.HI.X.SX32 R85, R104, R174, 0x1, P6 ;  /* 0x000000ae68557211 */ /* 0x000fe200030f0eff */
[----:B---3--:R-:W-:Y:S01]  /*18920*/  IMAD R87, R159, 0x2, R104 ;  /* 0x000000029f577824 */ /* 0x008fe200078e0268 */
[----:B------:R-:W-:-:S04]  /*18930*/  PRMT R104, R82, 0x7772, RZ ;  /* 0x0000777252687816 */ /* 0x000fc800000000ff */
[-C--:B------:R-:W-:Y:S01]  /*18940*/  IADD3 R86, P6, R87, R171.reuse, RZ ;  /* 0x000000ab57567210 */ /* 0x080fe20007fde0ff */
[----:B------:R0:W-:Y:S01]  /*18950*/  @P4 STG.E.U8 desc[UR16][R84.64], R104 ;  /* 0x0000006854004986 */ /* 0x0001e2000c101110 */
[----:B------:R-:W-:Y:S01]  /*18960*/  ISETP.LT.AND P3, PT, R191, UR4, !P0 ;  /* 0x00000004bf007c0c */ /* 0x000fe2000c761270 */
[----:B------:R-:W-:Y:S01]  /*18970*/  ULDC UR4, c[0x0][0x22c] ;  /* 0x00008b0000047ab9 */ /* 0x000fe20000000800 */
[----:B------:R-:W-:Y:S02]  /*18980*/  PRMT R105, R83, 0x7772, RZ ;  /* 0x0000777253697816 */ /* 0x000fe400000000ff */
[----:B------:R-:W-:Y:S01]  /*18990*/  ISETP.LT.AND P5, PT, R187, UR4, !P0 ;  /* 0x00000004bb007c0c */ /* 0x000fe2000c7a1270 */
[----:B------:R-:W-:Y:S01]  /*189a0*/  ULDC UR4, c[0x0][0x22c] ;  /* 0x00008b0000047ab9 */ /* 0x000fe20000000800 */
[----:B0-----:R-:W-:Y:S01]  /*189b0*/  IMAD R85, R107, 0x2, R87 ;  /* 0x000000026b557824 */ /* 0x001fe200078e0257 */
[----:B------:R-:W-:Y:S01]  /*189c0*/  LEA.HI.X.SX32 R87, R87, R174, 0x1, P6 ;  /* 0x000000ae57577211 */ /* 0x000fe200030f0eff */
[----:B------:R-:W0:Y:S02]  /*189d0*/  LDC R107, c[0x0][0x248] ;  /* 0x00009200ff6b7b82 */ /* 0x000e240000000800 */
[----:B------:R-:W-:Y:S01]  /*189e0*/  IMAD R104, R158, 0x2, R85 ;  /* 0x000000029e687824 */ /* 0x000fe200078e0255 */
[----:B------:R-:W-:Y:S01]  /*189f0*/  IADD3 R84, P6, R85, R171, RZ ;  /* 0x000000ab55547210 */ /* 0x000fe20007fde0ff */
[----:B------:R2:W-:Y:S01]  /*18a00*/  @P1 STG.E.U8 desc[UR16][R86.64], R105 ;  /* 0x0000006956001986 */ /* 0x0005e2000c101110 */
[----:B------:R-:W-:-:S02]  /*18a10*/  PRMT R80, R80, 0x7773, RZ ;  /* 0x0000777350507816 */ /* 0x000fc400000000ff */
[-C--:B------:R-:W-:Y:S02]  /*18a20*/  LEA.HI.X.SX32 R85, R85, R174.reuse, 0x1, P6 ;  /* 0x000000ae55557211 */ /* 0x080fe400030f0eff */
[----:B------:R-:W-:Y:S02]  /*18a30*/  PRMT R81, R81, 0x7773, RZ ;  /* 0x0000777351517816 */ /* 0x000fe400000000ff */
[CC--:B--2---:R-:W-:Y:S01]  /*18a40*/  IADD3 R86, P1, R104.reuse, R171.reuse, RZ ;  /* 0x000000ab68567210 */ /* 0x0c4fe20007f3e0ff */
[----:B------:R-:W2:Y:S03]  /*18a50*/  LDC R105, c[0x0][0x248] ;  /* 0x00009200ff697b82 */ /* 0x000ea60000000800 */
[----:B------:R-:W-:Y:S01]  /*18a60*/  LEA.HI.X.SX32 R87, R104, R174, 0x1, P1 ;  /* 0x000000ae68577211 */ /* 0x000fe200008f0eff */
[----:B------:R-:W-:Y:S04]  /*18a70*/  @P3 STG.E.U8 desc[UR16][R84.64], R80 ;  /* 0x0000005054003986 */ /* 0x000fe8000c101110 */
[----:B------:R3:W-:Y:S01]  /*18a80*/  @P5 STG.E.U8 desc[UR16][R86.64], R81 ;  /* 0x0000005156005986 */ /* 0x0007e2000c101110 */
[----:B------:R-:W-:Y:S01]  /*18a90*/  ISETP.LT.AND P2, PT, R185, UR4, !P0 ;  /* 0x00000004b9007c0c */ /* 0x000fe2000c741270 */
[----:B------:R-:W-:Y:S01]  /*18aa0*/  ULDC UR4, c[0x0][0x22c] ;  /* 0x00008b0000047ab9 */ /* 0x000fe20000000800 */
[----:B-1----:R-:W-:Y:S01]  /*18ab0*/  IMAD R104, R106, 0x2, R104 ;  /* 0x000000026a687824 */ /* 0x002fe200078e0268 */
[----:B------:R-:W-:Y:S01]  /*18ac0*/  ISETP.LT.AND P4, PT, R183, UR4, !P0 ;  /* 0x00000004b7007c0c */ /* 0x000fe2000c781270 */
[----:B------:R-:W-:Y:S01]  /*18ad0*/  ULDC UR4, c[0x0][0x22c] ;  /* 0x00008b0000047ab9 */ /* 0x000fe20000000800 */
[----:B------:R-:W1:Y:S08]  /*18ae0*/  LDC R106, c[0x0][0x248] ;  /* 0x00009200ff6a7b82 */ /* 0x000e700000000800 */
[----:B---3--:R-:W3:Y:S01]  /*18af0*/  LDC R87, c[0x0][0x248] ;  /* 0x00009200ff577b82 */ /* 0x008ee20000000800 */
[----:B------:R-:W-:Y:S01]  /*18b00*/  VIADD R84, R0, 0x3e ;  /* 0x0000003e00547836 */ /* 0x000fe20000000000 */
[----:B------:R-:W-:Y:S01]  /*18b10*/  ISETP.LT.AND P1, PT, R178, UR4, !P0 ;  /* 0x00000004b2007c0c */ /* 0x000fe2000c721270 */
[----:B------:R-:W-:Y:S01]  /*18b20*/  ULDC UR4, c[0x0][0x248] ;  /* 0x0000920000047ab9 */ /* 0x000fe20000000800 */
[----:B------:R-:W-:-:S02]  /*18b30*/  IADD3 R80, P3, R104, R171, RZ ;  /* 0x000000ab68507210 */ /* 0x000fc40007f7e0ff */
[C---:B------:R-:W-:Y:S01]  /*18b40*/  ISETP.LT.AND P6, PT, R84.reuse, UR5, !P0 ;  /* 0x0000000554007c0c */ /* 0x040fe2000c7c1270 */
[----:B------:R-:W-:Y:S01]  /*18b50*/  IMAD R84, R84, UR4, RZ ;  /* 0x0000000454547c24 */ /* 0x000fe2000f8e02ff */
[-C--:B------:R-:W-:Y:S01]  /*18b60*/  LEA.HI.X.SX32 R81, R104, R174.reuse, 0x1, P3 ;  /* 0x000000ae68517211 */ /* 0x080fe200018f0eff */
[----:B------:R-:W-:Y:S01]  /*18b70*/  ULDC UR4, c[0x0][0x22c] ;  /* 0x00008b0000047ab9 */ /* 0x000fe20000000800 */
[----:B------:R-:W-:Y:S01]  /*18b80*/  PRMT R85, R82, 0x7773, RZ ;  /* 0x0000777352557816 */ /* 0x000fe200000000ff */
[----:B------:R-:W-:Y:S01]  /*18b90*/  ULDC UR5, c[0x0][0x22c] ;  /* 0x00008b0000057ab9 */ /* 0x000fe20000000800 */
[C---:B------:R-:W-:Y:S02]  /*18ba0*/  IADD3 R82, P3, R84.reuse, R171, RZ ;  /* 0x000000ab54527210 */ /* 0x040fe40007f7e0ff */
[----:B------:R-:W-:Y:S02]  /*18bb0*/  PRMT R86, R83, 0x7773, RZ ;  /* 0x0000777353567816 */ /* 0x000fe400000000ff */
[----:B------:R-:W-:Y:S01]  /*18bc0*/  LEA.HI.X.SX32 R83, R84, R174, 0x1, P3 ;  /* 0x000000ae54537211 */ /* 0x000fe200018f0eff */
[----:B------:R2:W-:Y:S01]  /*18bd0*/  @P2 STG.E.U8 desc[UR16][R80.64], R85 ;  /* 0x0000005550002986 */ /* 0x0005e2000c101110 */
[----:B---3--:R-:W-:-:S02]  /*18be0*/  IMAD R104, R87, 0x4, R104 ;  /* 0x0000000457687824 */ /* 0x008fc400078e0268 */
[----:B------:R-:W3:Y:S01]  /*18bf0*/  LDC R87, c[0x0][0x248] ;  /* 0x00009200ff577b82 */ /* 0x000ee20000000800 */
[----:B------:R4:W-:Y:S01]  /*18c00*/  @P6 STG.E.U8 desc[UR16][R82.64], R86 ;  /* 0x0000005652006986 */ /* 0x0009e2000c101110 */
[----:B--2---:R-:W-:Y:S01]  /*18c10*/  IMAD R81, R105, 0x2, R104 ;  /* 0x0000000269517824 */ /* 0x004fe200078e0268 */
[----:B------:R-:W-:Y:S01]  /*18c20*/  ISETP.LT.AND P5, PT, R176, UR6, !P0 ;  /* 0x00000006b0007c0c */ /* 0x000fe2000c7a1270 */
[----:B------:R-:W-:Y:S02]  /*18c30*/  ULDC UR6, c[0x0][0x22c] ;  /* 0x00008b0000067ab9 */ /* 0x000fe40000000800 */
[----:B0-----:R-:W-:Y:S02]  /*18c40*/  IMAD R85, R107, 0x2, R81 ;  /* 0x000000026b557824 */ /* 0x001fe400078e0251 */
[----:B------:R-:W0:Y:S01]  /*18c50*/  LDC R105, c[0x0][0x248] ;  /* 0x00009200ff697b82 */ /* 0x000e220000000800 */
[----:B----4-:R-:W-:Y:S02]  /*18c60*/  IADD3 R82, P6, R104, R171, RZ ;  /* 0x000000ab68527210 */ /* 0x010fe40007fde0ff */
[----:B------:R-:W-:-:S02]  /*18c70*/  PRMT R86, R76, 0x7770, RZ ;  /* 0x000077704c567816 */ /* 0x000fc400000000ff */
[-C--:B------:R-:W-:Y:S02]  /*18c80*/  LEA.HI.X.SX32 R83, R104, R174.reuse, 0x1, P6 ;  /* 0x000000ae68537211 */ /* 0x080fe400030f0eff */
[----:B------:R-:W-:Y:S02]  /*18c90*/  IADD3 R80, P6, R81, R171, RZ ;  /* 0x000000ab51507210 */ /* 0x000fe40007fde0ff */
[----:B------:R-:W-:Y:S01]  /*18ca0*/  PRMT R84, R77, 0x7770, RZ ;  /* 0x000077704d547816 */ /* 0x000fe200000000ff */
[----:B------:R2:W-:Y:S01]  /*18cb0*/  @P4 STG.E.U8 desc[UR16][R82.64], R86 ;  /* 0x0000005652004986 */ /* 0x0005e2000c101110 */
[----:B------:R-:W-:-:S05]  /*18cc0*/  LEA.HI.X.SX32 R81, R81, R174, 0x1, P6 ;  /* 0x000000ae51517211 */ /* 0x000fca00030f0eff */
[----:B------:R4:W-:Y:S01]  /*18cd0*/  @P1 STG.E.U8 desc[UR16][R80.64], R84 ;  /* 0x0000005450001986 */ /* 0x0009e2000c101110 */
[C---:B--2---:R-:W-:Y:S01]  /*18ce0*/  IADD3 R82, P6, R85.reuse, R171, RZ ;  /* 0x000000ab55527210 */ /* 0x044fe20007fde0ff */
[----:B------:R-:W2:Y:S03]  /*18cf0*/  LDC R86, c[0x0][0x248] ;  /* 0x00009200ff567b82 */ /* 0x000ea60000000800 */
[----:B------:R-:W-:Y:S02]  /*18d00*/  LEA.HI.X.SX32 R83, R85, R174, 0x1, P6 ;  /* 0x000000ae55537211 */ /* 0x000fe400030f0eff */
[----:B----4-:R-:W-:Y:S01]  /*18d10*/  PRMT R84, R78, 0x7770, RZ ;  /* 0x000077704e547816 */ /* 0x010fe200000000ff */
[----:B-1----:R-:W-:Y:S01]  /*18d20*/  IMAD R81, R106, 0x2, R85 ;  /* 0x000000026a517824 */ /* 0x002fe200078e0255 */
[----:B------:R-:W-:Y:S01]  /*18d30*/  ISETP.LT.AND P2, PT, R173, UR4, !P0 ;  /* 0x00000004ad007c0c */ /* 0x000fe2000c741270 */
[----:B------:R-:W-:-:S02]  /*18d40*/  ULDC UR4, c[0x0][0x22c] ;  /* 0x00008b0000047ab9 */ /* 0x000fc40000000800 */
[----:B------:R3:W-:Y:S01]  /*18d50*/  @P5 STG.E.U8 desc[UR16][R82.64], R84 ;  /* 0x0000005452005986 */ /* 0x0007e2000c101110 */
[----:B------:R-:W-:Y:S02]  /*18d60*/  IADD3 R80, P6, R81, R171, RZ ;  /* 0x000000ab51507210 */ /* 0x000fe40007fde0ff */
[----:B------:R-:W-:Y:S01]  /*18d70*/  ISETP.LT.AND P3, PT, R172, UR5, !P0 ;  /* 0x00000005ac007c0c */ /* 0x000fe2000c761270 */
[----:B------:R-:W-:Y:S01]  /*18d80*/  ULDC UR5, c[0x0][0x22c] ;  /* 0x00008b0000057ab9 */ /* 0x000fe20000000800 */
[----:B---3--:R-:W-:Y:S01]  /*18d90*/  IMAD R83, R87, 0x2, R81 ;  /* 0x0000000257537824 */ /* 0x008fe200078e0251 */
[----:B------:R-:W-:-:S04]  /*18da0*/  LEA.HI.X.SX32 R81, R81, R174, 0x1, P6 ;  /* 0x000000ae51517211 */ /* 0x000fc800030f0eff */
[----:B------:R-:W-:Y:S01]  /*18db0*/  IADD3 R82, P6, R83, R171, RZ ;  /* 0x000000ab53527210 */ /* 0x000fe20007fde0ff */
[----:B0-----:R-:W-:Y:S01]  /*18dc0*/  IMAD R84, R105, 0x2, R83 ;  /* 0x0000000269547824 */ /* 0x001fe200078e0253 */
[----:B------:R-:W-:Y:S02]  /*18dd0*/  PRMT R85, R79, 0x7770, RZ ;  /* 0x000077704f557816 */ /* 0x000fe400000000ff */
[----:B------:R-:W-:Y:S02]  /*18de0*/  LEA.HI.X.SX32 R83, R83, R174, 0x1, P6 ;  /* 0x000000ae53537211 */ /* 0x000fe400030f0eff */
[----:B------:R-:W-:Y:S02]  /*18df0*/  PRMT R105, R76, 0x7771, RZ ;  /* 0x000077714c697816 */ /* 0x000fe400000000ff */
[----:B------:R-:W-:Y:S01]  /*18e00*/  ISETP.LT.AND P4, PT, R170, UR4, !P0 ;  /* 0x00000004aa007c0c */ /* 0x000fe2000c781270 */
[----:B------:R0:W-:Y:S01]  /*18e10*/  @P2 STG.E.U8 desc[UR16][R80.64], R85 ;  /* 0x0000005550002986 */ /* 0x0001e2000c101110 */
[----:B------:R-:W-:-:S03]  /*18e20*/  ULDC UR4, c[0x0][0x22c] ;  /* 0x00008b0000047ab9 */ /* 0x000fc60000000800 */
[----:B------:R1:W-:Y:S01]  /*18e30*/  @P3 STG.E.U8 desc[UR16][R82.64], R105 ;  /* 0x0000006952003986 */ /* 0x0003e2000c101110 */
[----:B------:R-:W-:Y:S01]  /*18e40*/  PRMT R87, R77, 0x7771, RZ ;  /* 0x000077714d577816 */ /* 0x000fe200000000ff */
[----:B--2---:R-:W-:Y:S01]  /*18e50*/  IMAD R86, R86, 0x2, R84 ;  /* 0x0000000256567824 */ /* 0x004fe200078e0254 */
[C---:B0-----:R-:W-:Y:S01]  /*18e60*/  IADD3 R80, P2, R84.reuse, R171, RZ ;  /* 0x000000ab54507210 */ /* 0x041fe20007f5e0ff */
[----:B-1----:R-:W0:Y:S03]  /*18e70*/  LDC R83, c[0x0][0x248] ;  /* 0x00009200ff537b82 */ /* 0x002e260000000800 */
[----:B------:R-:W-:Y:S02]  /*18e80*/  LEA.HI.X.SX32 R81, R84, R174, 0x1, P2 ;  /* 0x000000ae54517211 */ /* 0x000fe400010f0eff */
[----:B------:R-:W-:Y:S01]  /*18e90*/  ISETP.LT.AND P1, PT, R168, UR4, !P0 ;  /* 0x00000004a8007c0c */ /* 0x000fe2000c721270 */
[----:B------:R-:W-:Y:S01]  /*18ea0*/  ULDC UR4, c[0x0][0x22c] ;  /* 0x00008b0000047ab9 */ /* 0x000fe20000000800 */
[----:B------:R-:W-:Y:S01]  /*18eb0*/  VIADD R85, R0, 0x4e ;  /* 0x0000004e00557836 */ /* 0x000fe20000000000 */
[----:B------:R-:W1:Y:S01]  /*18ec0*/  LDC R82, c[0x0][0x248] ;  /* 0x00009200ff527b82 */ /* 0x000e620000000800 */
[----:B------:R-:W-:Y:S01]  /*18ed0*/  ISETP.LT.AND P5, PT, R166, UR4, !P0 ;  /* 0x00000004a6007c0c */ /* 0x000fe2000c7a1270 */
[----:B------:R2:W-:Y:S01]  /*18ee0*/  @P4 STG.E.U8 desc[UR16][R80.64], R87 ;  /* 0x0000005750004986 */ /* 0x0005e2000c101110 */
[----:B------:R-:W-:-:S02]  /*18ef0*/  ULDC UR4, c[0x0][0x22c] ;  /* 0x00008b0000047ab9 */ /* 0x000fc40000000800 */
[----:B------:R-:W-:Y:S01]  /*18f00*/  ISETP.LT.AND P2, PT, R165, UR4, !P0 ;  /* 0x00000004a5007c0c */ /* 0x000fe2000c741270 */
[----:B------:R-:W-:Y:S01]  /*18f10*/  ULDC UR4, c[0x0][0x248] ;  /* 0x0000920000047ab9 */ /* 0x000fe20000000800 */
[C---:B------:R-:W-:Y:S01]  /*18f20*/  ISETP.LT.AND P6, PT, R85.reuse, UR5, !P0 ;  /* 0x0000000555007c0c */ /* 0x040fe2000c7c1270 */
[----:B------:R-:W-:Y:S01]  /*18f30*/  IMAD R85, R85, UR4, RZ ;  /* 0x0000000455557c24 */ /* 0x000fe2000f8e02ff */
[----:B------:R-:W-:Y:S01]  /*18f40*/  PRMT R105, R78, 0x7771, RZ ;  /* 0x000077714e697816 */ /* 0x000fe200000000ff */
[----:B------:R-:W3:Y:S01]  /*18f50*/  LDC R84, c[0x0][0x248] ;  /* 0x00009200ff547b82 */ /* 0x000ee20000000800 */
[----:B------:R-:W-:Y:S01]  /*18f60*/  PRMT R159, R79, 0x7771, RZ ;  /* 0x000077714f9f7816 */ /* 0x000fe200000000ff */
[----:B------:R-:W-:Y:S01]  /*18f70*/  ULDC UR4, c[0x0][0x22c] ;  /* 0x00008b0000047ab9 */ /* 0x000fe20000000800 */
[----:B--2---:R-:W-:Y:S01]  /*18f80*/  IADD3 R80, P3, R86, R171, RZ ;  /* 0x000000ab56507210 */ /* 0x004fe20007f7e0ff */
[----:B------:R-:W-:-:S04]  /*18f90*/  ULDC UR5, c[0x0][0x22c] ;  /* 0x00008b0000057ab9 */ /* 0x000fc80000000800 */
[----:B------:R-:W2:Y:S01]  /*18fa0*/  LDC R87, c[0x0][0x248] ;  /* 0x00009200ff577b82 */ /* 0x000ea20000000800 */
[----:B------:R-:W-:-:S05]  /*18fb0*/  LEA.HI.X.SX32 R81, R86, R174, 0x1, P3 ;  /* 0x000000ae56517211 */ /* 0x000fca00018f0eff */
[----:B------:R4:W-:Y:S01]  /*18fc0*/  @P1 STG.E.U8 desc[UR16][R80.64], R105 ;  /* 0x0000006950001986 */ /* 0x0009e2000c101110 */
[----:B0-----:R-:W-:Y:S02]  /*18fd0*/  IMAD R83, R83, 0x4, R86 ;  /* 0x0000000453537824 */ /* 0x001fe400078e0256 */
[----:B------:R-:W0:Y:S01]  /*18fe0*/  LDC R86, c[0x0][0x248] ;  /* 0x00009200ff567b82 */ /* 0x000e220000000800 */
[----:B----4-:R-:W-:-:S04]  /*18ff0*/  IADD3 R80, P1, R85, R171, RZ ;  /* 0x000000ab55507210 */ /* 0x010fc80007f3e0ff */
[----:B------:R-:W-:-:S03]  /*19000*/  LEA.HI.X.SX32 R81, R85, R174, 0x1, P1 ;  /* 0x000000ae55517211 */ /* 0x000fc600008f0eff */
[----:B------:R-:W4:Y:S01]  /*19010*/  LDC R85, c[0x0][0x248] ;  /* 0x00009200ff557b82 */ /* 0x000f220000000800 */
[----:B-1----:R-:W-:Y:S01]  /*19020*/  IMAD R104, R82, 0x2, R83 ;  /* 0x0000000252687824 */ /* 0x002fe200078e0253 */
[----:B------:R1:W-:Y:S03]  /*19030*/  @P6 STG.E.U8 desc[UR16][R80.64], R159 ;  /* 0x0000009f50006986 */ /* 0x0003e6000c101110 */
[----:B--2---:R-:W-:Y:S01]  /*19040*/  IMAD R87, R87, 0x2, R104 ;  /* 0x0000000257577824 */ /* 0x004fe200078e0268 */
[----:B------:R-:W-:Y:S02]  /*19050*/  PRMT R107, R76, 0x7772, RZ ;  /* 0x000077724c6b7816 */ /* 0x000fe400000000ff */
[----:B-1----:R-:W-:-:S04]  /*19060*/  IADD3 R80, P6, R83, R171, RZ ;  /* 0x000000ab53507210 */ /* 0x002fc80007fde0ff */
[----:B------:R-:W-:Y:S02]  /*19070*/  LEA.HI.X.SX32 R81, R83, R174, 0x1, P6 ;  /* 0x000000ae53517211 */ /* 0x000fe400030f0eff */
[----:B------:R-:W-:-:S04]  /*19080*/  IADD3 R82, P6, R104, R171, RZ ;  /* 0x000000ab68527210 */ /* 0x000fc80007fde0ff */
[----:B------:R-:W-:Y:S01]  /*19090*/  LEA.HI.X.SX32 R83, R104, R174, 0x1, P6 ;  /* 0x000000ae68537211 */ /* 0x000fe200030f0eff */
[----:B---3--:R-:W-:Y:S02]  /*190a0*/  IMAD R104, R84, 0x2, R87 ;  /* 0x0000000254687824 */ /* 0x008fe400078e0257 */
[----:B------:R-:W1:Y:S01]  /*190b0*/  LDC R84, c[0x0][0x248] ;  /* 0x00009200ff547b82 */ /* 0x000e620000000800 */
[----:B------:R-:W-:Y:S01]  /*190c0*/  PRMT R105, R77, 0x7772, RZ ;  /* 0x000077724d697816 */ /* 0x000fe200000000ff */
[----:B------:R2:W-:Y:S01]  /*190d0*/  @P5 STG.E.U8 desc[UR16][R80.64], R107 ;  /* 0x0000006b50005986 */ /* 0x0005e2000c101110 */
[----:B------:R-:W-:Y:S02]  /*190e0*/  ISETP.LT.AND P4, PT, R163, UR6, !P0 ;  /* 0x00000006a3007c0c */ /* 0x000fe4000c781270 */
[----:B------:R-:W-:Y:S01]  /*190f0*/  ISETP.LT.AND P1, PT, R164, UR4, !P0 ;  /* 0x00000004a4007c0c */ /* 0x000fe2000c721270 */
[----:B------:R3:W-:Y:S01]  /*19100*/  @P2 STG.E.U8 desc[UR16][R82.64], R105 ;  /* 0x0000006952002986 */ /* 0x0007e2000c101110 */
[----:B------:R-:W-:Y:S01]  /*19110*/  ULDC UR4, c[0x0][0x22c] ;  /* 0x00008b0000047ab9 */ /* 0x000fe20000000800 */
[----:B----4-:R-:W-:Y:S01]  /*19120*/  IMAD R85, R85, 0x2, R104 ;  /* 0x0000000255557824 */ /* 0x010fe200078e0268 */
[----:B--2---:R-:W-:Y:S01]  /*19130*/  IADD3 R80, P6, R87, R171, RZ ;  /* 0x000000ab57507210 */ /* 0x004fe20007fde0ff */
[----:B------:R-:W-:-:S03]  /*19140*/  ULDC UR6, c[0x0][0x22c] ;  /* 0x00008b0000067ab9 */ /* 0x000fc60000000800 */
[-C--:B------:R-:W-:Y:S02]  /*19150*/  LEA.HI.X.SX32 R81, R87, R174.reuse, 0x1, P6 ;  /* 0x000000ae57517211 */ /* 0x080fe400030f0eff */
[----:B---3--:R-:W-:Y:S02]  /*19160*/  IADD3 R82, P6, R104, R171, RZ ;  /* 0x000000ab68527210 */ /* 0x008fe40007fde0ff */
[----:B------:R-:W-:Y:S01]  /*19170*/  ISETP.LT.AND P5, PT, R157, UR4, !P0 ;  /* 0x000000049d007c0c */ /* 0x000fe2000c7a1270 */
[----:B0-----:R-:W-:Y:S01]  /*19180*/  IMAD R87, R86, 0x2, R85 ;  /* 0x0000000256577824 */ /* 0x001fe200078e0255 */
[----:B------:R-:W-:Y:S01]  /*19190*/  PRMT R157, R78, 0x7772, RZ ;  /* 0x000077724e9d7816 */ /* 0x000fe200000000ff */
[----:B------:R-:W0:Y:S01]  /*191a0*/  LDC R86, c[0x0][0x248] ;  /* 0x00009200ff567b82 */ /* 0x000e220000000800 */
[----:B------:R-:W-:Y:S01]  /*191b0*/  LEA.HI.X.SX32 R83, R104, R174, 0x1, P6 ;  /* 0x000000ae68537211 */ /* 0x000fe200030f0eff */
[----:B------:R-:W-:Y:S01]  /*191c0*/  ULDC UR4, c[0x0][0x22c] ;  /* 0x00008b0000047ab9 */ /* 0x000fe20000000800 */
[----:B------:R-:W-:-:S02]  /*191d0*/  PRMT R107, R79, 0x7772, RZ ;  /* 0x000077724f6b7816 */ /* 0x000fc400000000ff */
[----:B------:R-:W-:Y:S01]  /*191e0*/  ISETP.LT.AND P3, PT, R162, UR5, !P0 ;  /* 0x00000005a2007c0c */ /* 0x000fe2000c761270 */
[----:B------:R2:W-:Y:S01]  /*191f0*/  @P4 STG.E.U8 desc[UR16][R80.64], R157 ;  /* 0x0000009d50004986 */ /* 0x0005e2000c101110 */
[----:B------:R-:W-:Y:S01]  /*19200*/  ISETP.LT.AND P2, PT, R155, UR4, !P0 ;  /* 0x000000049b007c0c */ /* 0x000fe2000c741270 */
[----:B------:R-:W3:Y:S01]  /*19210*/  LDC R104, c[0x0][0x248] ;  /* 0x00009200ff687b82 */ /* 0x000ee20000000800 */
[----:B------:R-:W-:Y:S01]  /*19220*/  ULDC UR4, c[0x0][0x22c] ;  /* 0x00008b0000047ab9 */ /* 0x000fe20000000800 */
[----:B------:R4:W-:Y:S01]  /*19230*/  @P1 STG.E.U8 desc[UR16][R82.64], R107 ;  /* 0x0000006b52001986 */ /* 0x0009e2000c101110 */
[----:B------:R-:W-:Y:S01]  /*19240*/  ISETP.LT.AND P4, PT, R154, UR4, !P0 ;  /* 0x000000049a007c0c */ /* 0x000fe2000c781270 */
[----:B------:R-:W-:Y:S01]  /*19250*/  ULDC UR4, c[0x0][0x22c] ;  /* 0x00008b0000047ab9 */ /* 0x000fe20000000800 */
[----:B------:R-:W-:Y:S01]  /*19260*/  PRMT R105, R76, 0x7773, RZ ;  /* 0x000077734c697816 */ /* 0x000fe200000000ff */
[----:B------:R-:W-:Y:S01]  /*19270*/  ULDC UR5, c[0x0][0x22c] ;  /* 0x00008b0000057ab9 */ /* 0x000fe20000000800 */
[----:B--2---:R-:W-:-:S02]  /*19280*/  IADD3 R80, P6, R85, R171, RZ ;  /* 0x000000ab55507210 */ /* 0x004fc40007fde0ff */
[-C--:B----4-:R-:W-:Y:S01]  /*19290*/  IADD3 R82, P1, R87, R171.reuse, RZ ;  /* 0x000000ab57527210 */ /* 0x090fe20007f3e0ff */
[----:B------:R-:W2:Y:S01]  /*192a0*/  LDC R107, c[0x0][0x248] ;  /* 0x00009200ff6b7b82 */ /* 0x000ea20000000800 */
[-C--:B------:R-:W-:Y:S02]  /*192b0*/  LEA.HI.X.SX32 R81, R85, R174.reuse, 0x1, P6 ;  /* 0x000000ae55517211 */ /* 0x080fe400030f0eff */
[----:B------:R-:W-:Y:S01]  /*192c0*/  LEA.HI.X.SX32 R83, R87, R174, 0x1, P1 ;  /* 0x000000ae57537211 */ /* 0x000fe200008f0eff */
[----:B-1----:R-:W-:Y:S01]  /*192d0*/  IMAD R87, R84, 0x2, R87 ;  /* 0x0000000254577824 */ /* 0x002fe200078e0257 */
[----:B------:R-:W-:Y:S01]  /*192e0*/  PRMT R85, R77, 0x7773, RZ ;  /* 0x000077734d557816 */ /* 0x000fe200000000ff */
[----:B------:R-:W-:Y:S01]  /*192f0*/  VIADD R77, R0, 0x5e ;  /* 0x0000005e004d7836 */ /* 0x000fe20000000000 */
[----:B------:R-:W-:Y:S01]  /*19300*/  ISETP.LT.AND P1, PT, R156, UR4, !P0 ;  /* 0x000000049c007c0c */ /* 0x000fe2000c721270 */
[----:B------:R-:W1:Y:S01]  /*19310*/  LDC R84, c[0x0][0x248] ;  /* 0x00009200ff547b82 */ /* 0x000e620000000800 */
[----:B------:R-:W-:Y:S01]  /*19320*/  ULDC UR4, c[0x0][0x248] ;  /* 0x0000920000047ab9 */ /* 0x000fe20000000800 */
[----:B------:R4:W-:Y:S01]  /*19330*/  @P3 STG.E.U8 desc[UR16][R80.64], R105 ;  /* 0x0000006950003986 */ /* 0x0009e2000c101110 */
[----:B------:R-:W-:-:S02]  /*19340*/  IADD3 R76, P3, R87, R171, RZ ;  /* 0x000000ab574c7210 */ /* 0x000fc40007f7e0ff */
[C---:B------:R-:W-:Y:S01]  /*19350*/  ISETP.LT.AND P6, PT, R77.reuse, UR5, !P0 ;  /* 0x000000054d007c0c */ /* 0x040fe2000c7c1270 */
[----:B------:R0:W-:Y:S01]  /*19360*/  @P5 STG.E.U8 desc[UR16][R82.64], R85 ;  /* 0x0000005552005986 */ /* 0x0001e2000c101110 */
[----:B------:R-:W-:Y:S01]  /*19370*/  ULDC UR5, c[0x0][0x22c] ;  /* 0x00008b0000057ab9 */ /* 0x000fe20000000800 */
[----:B----4-:R-:W-:Y:S01]  /*19380*/  IMAD R81, R77, UR4, RZ ;  /* 0x000000044d517c24 */ /* 0x010fe2000f8e02ff */
[----:B------:R-:W4:Y:S01]  /*19390*/  LDC R80, c[0x0][0x248] ;  /* 0x00009200ff507b82 */ /* 0x000f220000000800 */
[-C--:B------:R-:W-:Y:S02]  /*193a0*/  LEA.HI.X.SX32 R77, R87, R174.reuse, 0x1, P3 ;  /* 0x000000ae574d7211 */ /* 0x080fe400018f0eff */
[----:B0-----:R-:W-:Y:S01]  /*193b0*/  PRMT R83, R78, 0x7773, RZ ;  /* 0x000077734e537816 */ /* 0x001fe200000000ff */
[----:B------:R-:W-:Y:S01]  /*193c0*/  ULDC UR4, c[0x0][0x22c] ;  /* 0x00008b0000047ab9 */ /* 0x000fe20000000800 */
[----:B------:R-:W-:Y:S02]  /*193d0*/  IADD3 R78, P3, R81, R171, RZ ;  /* 0x000000ab514e7210 */ /* 0x000fe40007f7e0ff */
[----:B------:R-:W-:Y:S01]  /*193e0*/  PRMT R85, R79, 0x7773, RZ ;  /* 0x000077734f557816 */ /* 0x000fe200000000ff */
[----:B------:R-:W-:Y:S01]  /*193f0*/  IMAD R87, R86, 0x4, R87 ;  /* 0x0000000456577824 */ /* 0x000fe200078e0257 */
[----:B------:R-:W-:Y:S01]  /*19400*/  LEA.HI.X.SX32 R79, R81, R174, 0x1, P3 ;  /* 0x000000ae514f7211 */ /* 0x000fe200018f0eff */
[----:B------:R-:W0:Y:S01]  /*19410*/  LDC R82, c[0x0][0x248] ;  /* 0x00009200ff527b82 */ /* 0x000e220000000800 */
[----:B------:R1:W-:Y:S01]  /*19420*/  @P2 STG.E.U8 desc[UR16][R76.64], R83 ;  /* 0x000000534c002986 */ /* 0x0003e2000c101110 */
[----:B---3--:R-:W-:-:S03]  /*19430*/  IMAD R81, R104, 0x2, R87 ;  /* 0x0000000268517824 */ /* 0x008fc600078e0257 */
[----:B------:R3:W-:Y:S01]  /*19440*/  @P6 STG.E.U8 desc[UR16][R78.64], R85 ;  /* 0x000000554e006986 */ /* 0x0007e2000c101110 */
[----:B------:R-:W-:Y:S02]  /*19450*/  PRMT R105, R72, 0x7770, RZ ;  /* 0x0000777048697816 */ /* 0x000fe400000000ff */
[----:B------:R-:W-:Y:S01]  /*19460*/  ISETP.LT.AND P3, PT, R151, UR5, !P0 ;  /* 0x0000000597007c0c */ /* 0x000fe2000c761270 */
[----:B------:R-:W0:Y:S01]  /*19470*/  LDC R86, c[0x0][0x248] ;  /* 0x00009200ff567b82 */ /* 0x000e220000000800 */
[----:B------:R-:W-:Y:S01]  /*19480*/  ISETP.LT.AND P5, PT, R153, UR6, !P0 ;  /* 0x0000000699007c0c */ /* 0x000fe2000c7a1270 */
[----:B------:R-:W-:Y:S01]  /*19490*/  ULDC UR5, c[0x0][0x22c] ;  /* 0x00008b0000057ab9 */ /* 0x000fe20000000800 */
[----:B------:R-:W-:Y:S01]  /*194a0*/  ISETP.LT.AND P2, PT, R152, UR4, !P0 ;  /* 0x0000000498007c0c */ /* 0x000fe2000c741270 */
[----:B-1----:R-:W-:Y:S01]  /*194b0*/  IMAD R83, R84, 0x2, R81 ;  /* 0x0000000254537824 */ /* 0x002fe200078e0251 */
[C---:B------:R-:W-:Y:S01]  /*194c0*/  IADD3 R76, P6, R87.reuse, R171, RZ ;  /* 0x000000ab574c7210 */ /* 0x040fe20007fde0ff */
[----:B------:R-:W-:Y:S01]  /*194d0*/  ULDC UR4, c[0x0][0x22c] ;  /* 0x00008b0000047ab9 */ /* 0x000fe20000000800 */
[----:B------:R-:W-:Y:S01]  /*194e0*/  ULDC UR6, c[0x0][0x22c] ;  /* 0x00008b0000067ab9 */ /* 0x000fe20000000800 */
[----:B------:R-:W1:Y:S01]  /*194f0*/  LDC R151, c[0x0][0x248] ;  /* 0x00009200ff977b82 */ /* 0x000e620000000800 */
[----:B------:R-:W-:-:S02]  /*19500*/  LEA.HI.X.SX32 R77, R87, R174, 0x1, P6 ;  /* 0x000000ae574d7211 */ /* 0x000fc400030f0eff */
[-C--:B---3--:R-:W-:Y:S01]  /*19510*/  IADD3 R78, P6, R81, R171.reuse, RZ ;  /* 0x000000ab514e7210 */ /* 0x088fe20007fde0ff */
[----:B----4-:R-:W-:Y:S01]  /*19520*/  IMAD R80, R80, 0x2, R83 ;  /* 0x0000000250507824 */ /* 0x010fe200078e0253 */
[----:B------:R-:W-:Y:S01]  /*19530*/  PRMT R87, R73, 0x7770, RZ ;  /* 0x0000777049577816 */ /* 0x000fe200000000ff */
[----:B------:R3:W-:Y:S01]  /*19540*/  @P4 STG.E.U8 desc[UR16][R76.64], R105 ;  /* 0x000000694c004986 */ /* 0x0007e2000c101110 */
[----:B------:R-:W-:Y:S01]  /*19550*/  LEA.HI.X.SX32 R79, R81, R174, 0x1, P6 ;  /* 0x000000ae514f7211 */ /* 0x000fe200030f0eff */
[----:B--2---:R-:W-:Y:S01]  /*19560*/  IMAD R81, R107, 0x2, R80 ;  /* 0x000000026b517824 */ /* 0x004fe200078e0250 */
[----:B------:R-:W-:Y:S01]  /*19570*/  ISETP.LT.AND P4, PT, R150, UR4, !P0 ;  /* 0x0000000496007c0c */ /* 0x000fe2000c781270 */
[----:B------:R-:W-:Y:S01]  /*19580*/  ULDC UR4, c[0x0][0x22c] ;  /* 0x00008b0000047ab9 */ /* 0x000fe20000000800 */
[----:B------:R-:W-:Y:S01]  /*19590*/  PRMT R85, R72, 0x7771, RZ ;  /* 0x0000777148557816 */ /* 0x000fe200000000ff */
[----:B------:R2:W-:Y:S01]  /*195a0*/  @P1 STG.E.U8 desc[UR16][R78.64], R87 ;  /* 0x000000574e001986 */ /* 0x0005e2000c101110 */
[----:B------:R-:W4:Y:S01]  /*195b0*/  LDC R84, c[0x0][0x248] ;  /* 0x00009200ff547b82 */ /* 0x000f220000000800 */
[----:B---3--:R-:W-:-:S07]  /*195c0*/  IADD3 R76, P6, R83, R171, RZ ;  /* 0x000000ab534c7210 */ /* 0x008fce0007fde0ff */
[----:B------:R-:W3:Y:S01]  /*195d0*/  LDC R105, c[0x0][0x248] ;  /* 0x00009200ff697b82 */ /* 0x000ee20000000800 */
[-C--:B------:R-:W-:Y:S02]  /*195e0*/  LEA.HI.X.SX32 R77, R83, R174.reuse, 0x1, P6 ;  /* 0x000000ae534d7211 */ /* 0x080fe400030f0eff */
[-C--:B--2---:R-:W-:Y:S02]  /*195f0*/  IADD3 R78, P6, R80, R171.reuse, RZ ;  /* 0x000000ab504e7210 */ /* 0x084fe40007fde0ff */
[----:B------:R-:W-:Y:S02]  /*19600*/  PRMT R83, R74, 0x7770, RZ ;  /* 0x000077704a537816 */ /* 0x000fe400000000ff */
[----:B------:R-:W-:Y:S01]  /*19610*/  LEA.HI.X.SX32 R79, R80, R174, 0x1, P6 ;  /* 0x000000ae504f7211 */ /* 0x000fe200030f0eff */
[----:B0-----:R-:W-:Y:S01]  /*19620*/  IMAD R80, R82, 0x2, R81 ;  /* 0x0000000252507824 */ /* 0x001fe200078e0251 */
[----:B------:R-:W0:Y:S01]  /*19630*/  LDC R107, c[0x0][0x248] ;  /* 0x00009200ff6b7b82 */ /* 0x000e220000000800 */
[----:B------:R-:W-:Y:S01]  /*19640*/  PRMT R87, R75, 0x7770, RZ ;  /* 0x000077704b577816 */ /* 0x000fe200000000ff */
[----:B------:R2:W-:Y:S06]  /*19650*/  @P5 STG.E.U8 desc[UR16][R76.64], R83 ;  /* 0x000000534c005986 */ /* 0x0005ec000c101110 */
[----:B------:R-:W4:Y:S01]  /*19660*/  LDC R82, c[0x0][0x248] ;  /* 0x00009200ff527b82 */ /* 0x000f220000000800 */
[----:B------:R1:W-:Y:S01]  /*19670*/  @P2 STG.E.U8 desc[UR16][R78.64], R87 ;  /* 0x000000574e002986 */ /* 0x0003e2000c101110 */
[----:B--2---:R-:W-:-:S02]  /*19680*/  IADD3 R76, P6, R81, R171, RZ ;  /* 0x000000ab514c7210 */ /* 0x004fc40007fde0ff */
[----:B------:R-:W-:Y:S01]  /*19690*/  ISETP.LT.AND P1, PT, R148, UR4, !P0 ;  /* 0x0000000494007c0c */ /* 0x000fe2000c721270 */
[----:B------:R-:W-:Y:S01]  /*196a0*/  ULDC UR4, c[0x0][0x22c] ;  /* 0x00008b0000047ab9 */ /* 0x000fe20000000800 */
[-C--:B------:R-:W-:Y:S01]  /*196b0*/  LEA.HI.X.SX32 R77, R81, R174.reuse, 0x1, P6 ;  /* 0x000000ae514d7211 */ /* 0x080fe200030f0eff */
[----:B-1----:R-:W-:Y:S01]  /*196c0*/  IMAD R81, R151, 0x2, R80 ;  /* 0x0000000297517824 */ /* 0x002fe200078e0250 */
[C---:B------:R-:W-:Y:S02]  /*196d0*/  IADD3 R78, P2, R80.reuse, R171, RZ ;  /* 0x000000ab504e7210 */ /* 0x040fe40007f5e0ff */
[----:B------:R-:W-:Y:S01]  /*196e0*/  PRMT R83, R73, 0x7771, RZ ;  /* 0x0000777149537816 */ /* 0x000fe200000000ff */
[----:B------:R1:W-:Y:S01]  /*196f0*/  @P3 STG.E.U8 desc[UR16][R76.64], R85 ;  /* 0x000000554c003986 */ /* 0x0003e2000c101110 */
[----:B------:R-:W-:Y:S01]  /*19700*/  LEA.HI.X.SX32 R79, R80, R174, 0x1, P2 ;  /* 0x000000ae504f7211 */ /* 0x000fe200010f0eff */
[----:B------:R-:W-:Y:S01]  /*19710*/  VIADD R80, R0, 0x6e ;  /* 0x0000006e00507836 */ /* 0x000fe20000000000 */
[----:B------:R-:W-:Y:S01]  /*19720*/  ISETP.LT.AND P5, PT, R144, UR4, !P0 ;  /* 0x0000000490007c0c */ /* 0x000fe2000c7a1270 */
[----:B------:R-:W-:-:S02]  /*19730*/  ULDC UR4, c[0x0][0x22c] ;  /* 0x00008b0000047ab9 */ /* 0x000fc40000000800 */
[----:B------:R-:W-:Y:S01]  /*19740*/  ISETP.LT.AND P2, PT, R149, UR4, !P0 ;  /* 0x0000000495007c0c */ /* 0x000fe2000c741270 */
[----:B------:R2:W-:Y:S01]  /*19750*/  @P4 STG.E.U8 desc[UR16][R78.64], R83 ;  /* 0x000000534e004986 */ /* 0x0005e2000c101110 */
[----:B------:R-:W-:Y:S01]  /*19760*/  ULDC UR4, c[0x0][0x248] ;  /* 0x0000920000047ab9 */ /* 0x000fe20000000800 */
[CC--:B-1----:R-:W-:Y:S02]  /*19770*/  IADD3 R76, P3, R81.reuse, R171.reuse, RZ ;  /* 0x000000ab514c7210 */ /* 0x0c2fe40007f7e0ff */
[C---:B------:R-:W-:Y:S01]  /*19780*/  ISETP.LT.AND P6, PT, R80.reuse, UR5, !P0 ;  /* 0x0000000550007c0c */ /* 0x040fe2000c7c1270 */
[----:B------:R-:W-:Y:S01]  /*19790*/  IMAD R80, R80, UR4, RZ ;  /* 0x0000000450507c24 */ /* 0x000fe2000f8e02ff */
[----:B------:R-:W-:Y:S02]  /*197a0*/  LEA.HI.X.SX32 R77, R81, R174, 0x1, P3 ;  /* 0x000000ae514d7211 */ /* 0x000fe400018f0eff */
[----:B--2---:R-:W-:Y:S01]  /*197b0*/  PRMT R79, R74, 0x7771, RZ ;  /* 0x000077714a4f7816 */ /* 0x004fe200000000ff */
[----:B----4-:R-:W-:Y:S01]  /*197c0*/  IMAD R81, R82, 0x4, R81 ;  /* 0x0000000452517824 */ /* 0x010fe200078e0251 */
[----:B------:R-:W-:Y:S01]  /*197d0*/  PRMT R83, R75, 0x7771, RZ ;  /* 0x000077714b537816 */ /* 0x000fe200000000ff */
[----:B------:R-:W1:Y:S01]  /*197e0*/  LDC R82, c[0x0][0x248] ;  /* 0x00009200ff527b82 */ /* 0x000e620000000800 */
[----:B------:R-:W-:Y:S01]  /*197f0*/  PRMT R87, R72, 0x7772, RZ ;  /* 0x0000777248577816 */ /* 0x000fe200000000ff */
[----:B------:R2:W-:Y:S01]  /*19800*/  @P1 STG.E.U8 desc[UR16][R76.64], R79 ;  /* 0x0000004f4c001986 */ /* 0x0005e2000c101110 */
[----:B------:R-:W-:Y:S01]  /*19810*/  ISETP.LT.AND P4, PT, R146, UR6, !P0 ;  /* 0x0000000692007c0c */ /* 0x000fe2000c781270 */
[----:B------:R-:W-:Y:S01]  /*19820*/  ULDC UR4, c[0x0][0x22c] ;  /* 0x00008b0000047ab9 */ /* 0x000fe20000000800 */
[----:B------:R-:W-:Y:S01]  /*19830*/  PRMT R85, R73, 0x7772, RZ ;  /* 0x0000777249557816 */ /* 0x000fe200000000ff */
[----:B------:R-:W-:Y:S01]  /*19840*/  ULDC UR5, c[0x0][0x22c] ;  /* 0x00008b0000057ab9 */ /* 0x000fe20000000800 */
[----:B------:R-:W-:Y:S01]  /*19850*/  ULDC UR6, c[0x0][0x22c] ;  /* 0x00008b0000067ab9 */ /* 0x000fe20000000800 */
[----:B--2---:R-:W-:-:S04]  /*19860*/  IADD3 R76, P1, R80, R171, RZ ;  /* 0x000000ab504c7210 */ /* 0x004fc80007f3e0ff */
[----:B------:R-:W-:Y:S01]  /*19870*/  LEA.HI.X.SX32 R77, R80, R174, 0x1, P1 ;  /* 0x000000ae504d7211 */ /* 0x000fe200008f0eff */
[----:B------:R-:W-:Y:S02]  /*19880*/  IMAD R79, R84, 0x2, R81 ;  /* 0x00000002544f7824 */ /* 0x000fe400078e0251 */
[----:B------:R-:W2:Y:S02]  /*19890*/  LDC R84, c[0x0][0x248] ;  /* 0x00009200ff547b82 */ /* 0x000ea40000000800 */
[----:B------:R4:W-:Y:S01]  /*198a0*/  @P6 STG.E.U8 desc[UR16][R76.64], R83 ;  /* 0x000000534c006986 */ /* 0x0009e2000c101110 */
[----:B------:R-:W-:Y:S01]  /*198b0*/  IMAD R80, R86, 0x2, R79 ;  /* 0x0000000256507824 */ /* 0x000fe200078e024f */
[----:B----4-:R-:W-:-:S04]  /*198c0*/  IADD3 R76, P6, R81, R171, RZ ;  /* 0x000000ab514c7210 */ /* 0x010fc80007fde0ff */
[-C--:B------:R-:W-:Y:S02]  /*198d0*/  LEA.HI.X.SX32 R77, R81, R174.reuse, 0x1, P6 ;  /* 0x000000ae514d7211 */ /* 0x080fe400030f0eff */
[----:B------:R-:W-:Y:S01]  /*198e0*/  IADD3 R78, P6, R79, R171, RZ ;  /* 0x000000ab4f4e7210 */ /* 0x000fe20007fde0ff */
[----:B---3--:R-:W-:Y:S02]  /*198f0*/  IMAD R81, R105, 0x2, R80 ;  /* 0x0000000269517824 */ /* 0x008fe400078e0250 */
[----:B------:R3:W-:Y:S01]  /*19900*/  @P5 STG.E.U8 desc[UR16][R76.64], R87 ;  /* 0x000000574c005986 */ /* 0x0007e2000c101110 */
[----:B------:R-:W-:Y:S02]  /*19910*/  LEA.HI.X.SX32 R79, R79, R174, 0x1, P6 ;  /* 0x000000ae4f4f7211 */ /* 0x000fe400030f0eff */
[----:B------:R-:W-:-:S03]  /*19920*/  PRMT R83, R74, 0x7772, RZ ;  /* 0x000077724a537816 */ /* 0x000fc600000000ff */
[----:B------:R4:W-:Y:S01]  /*19930*/  @P2 STG.E.U8 desc[UR16][R78.64], R85 ;  /* 0x000000554e002986 */ /* 0x0009e2000c101110 */
[----:B---3--:R-:W-:-:S04]  /*19940*/  IADD3 R76, P6, R80, R171, RZ ;  /* 0x000000ab504c7210 */ /* 0x008fc80007fde0ff */
[-C--:B------:R-:W-:Y:S01]  /*19950*/  LEA.HI.X.SX32 R77, R80, R174.reuse, 0x1, P6 ;  /* 0x000000ae504d7211 */ /* 0x080fe200030f0eff */
[----:B-1----:R-:W-:Y:S01]  /*19960*/  IMAD R80, R82, 0x2, R81 ;  /* 0x0000000252507824 */ /* 0x002fe200078e0251 */
[-C--:B----4-:R-:W-:Y:S01]  /*19970*/  IADD3 R78, P6, R81, R171.reuse, RZ ;  /* 0x000000ab514e7210 */ /* 0x090fe20007fde0ff */
[----:B------:R-:W1:Y:S01]  /*19980*/  LDC R82, c[0x0][0x248] ;  /* 0x00009200ff527b82 */ /* 0x000e620000000800 */
[----:B------:R-:W-:Y:S01]  /*19990*/  ISETP.LT.AND P1, PT, R147, UR4, !P0 ;  /* 0x0000000493007c0c */ /* 0x000fe2000c721270 */
[----:B------:R3:W-:Y:S01]  /*199a0*/  @P4 STG.E.U8 desc[UR16][R76.64], R83 ;  /* 0x000000534c004986 */ /* 0x0007e2000c101110 */
[----:B------:R-:W-:Y:S01]  /*199b0*/  LEA.HI.X.SX32 R79, R81, R174, 0x1, P6 ;  /* 0x000000ae514f7211 */ /* 0x000fe200030f0eff */
[----:B0-----:R-:W-:Y:S01]  /*199c0*/  IMAD R81, R107, 0x2, R80 ;  /* 0x000000026b517824 */ /* 0x001fe200078e0250 */
[----:B------:R-:W-:Y:S01]  /*199d0*/  PRMT R87, R75, 0x7772, RZ ;  /* 0x000077724b577816 */ /* 0x000fe200000000ff */
[----:B------:R-:W-:Y:S01]  /*199e0*/  ULDC UR4, c[0x0][0x22c] ;  /* 0x00008b0000047ab9 */ /* 0x000fe20000000800 */
[----:B------:R-:W-:Y:S01]  /*199f0*/  ISETP.LT.AND P3, PT, R145, UR5, !P0 ;  /* 0x0000000591007c0c */ /* 0x000fe2000c761270 */
[----:B------:R-:W-:Y:S01]  /*19a00*/  ULDC UR5, c[0x0][0x22c] ;  /* 0x00008b0000057ab9 */ /* 0x000fe20000000800 */
[----:B---3--:R-:W-:-:S04]  /*19a10*/  IADD3 R76, P6, R80, R171, RZ ;  /* 0x000000ab504c7210 */ /* 0x008fc80007fde0ff */
[----:B------:R-:W-:Y:S02]  /*19a20*/  LEA.HI.X.SX32 R77, R80, R174, 0x1, P6 ;  /* 0x000000ae504d7211 */ /* 0x000fe400030f0eff */
[----:B------:R-:W0:Y:S01]  /*19a30*/  LDC R80, c[0x0][0x248] ;  /* 0x00009200ff507b82 */ /* 0x000e220000000800 */
[----:B------:R-:W-:Y:S01]  /*19a40*/  ISETP.LT.AND P5, PT, R143, UR4, !P0 ;  /* 0x000000048f007c0c */ /* 0x000fe2000c7a1270 */
[----:B------:R-:W-:Y:S01]  /*19a50*/  ULDC UR4, c[0x0][0x22c] ;  /* 0x00008b0000047ab9 */ /* 0x000fe20000000800 */
[----:B------:R3:W-:Y:S01]  /*19a60*/  @P1 STG.E.U8 desc[UR16][R78.64], R87 ;  /* 0x000000574e001986 */ /* 0x0007e2000c101110 */
[----:B------:R-:W-:Y:S01]  /*19a70*/  ISETP.LT.AND P2, PT, R141, UR4, !P0 ;  /* 0x000000048d007c0c */ /* 0x000fe2000c741270 */
[----:B------:R-:W-:Y:S01]  /*19a80*/  ULDC UR4, c[0x0][0x22c] ;  /* 0x00008b0000047ab9 */ /* 0x000fe20000000800 */
[----:B------:R-:W-:Y:S02]  /*19a90*/  PRMT R85, R72, 0x7773, RZ ;  /* 0x0000777348557816 */ /* 0x000fe400000000ff */
[----:B------:R-:W-:Y:S01]  /*19aa0*/  ISETP.LT.AND P4, PT, R140, UR4, !P0 ;  /* 0x000000048c007c0c */ /* 0x000fe2000c781270 */
[----:B------:R-:W-:Y:S01]  /*19ab0*/  ULDC UR4, c[0x0][0x22c] ;  /* 0x00008b0000047ab9 */ /* 0x000fe20000000800 */
[----:B------:R-:W-:-:S02]  /*19ac0*/  PRMT R83, R73, 0x7773, RZ ;  /* 0x0000777349537816 */ /* 0x000fc400000000ff */
[CC--:B---3--:R-:W-:Y:S01]  /*19ad0*/  IADD3 R78, P1, R81.reuse, R171.reuse, RZ ;  /* 0x000000ab514e7210 */ /* 0x0c8fe20007f3e0ff */
[----:B------:R-:W3:Y:S01]  /*19ae0*/  LDC R87, c[0x0][0x248] ;  /* 0x00009200ff577b82 */ /* 0x000ee20000000800 */
[----:B------:R-:W-:Y:S02]  /*19af0*/  VIADD R73, R0, 0x7e ;  /* 0x0000007e00497836 */ /* 0x000fe40000000000 */
[----:B------:R-:W-:Y:S01]  /*19b00*/  LEA.HI.X.SX32 R79, R81, R174, 0x1, P1 ;  /* 0x000000ae514f7211 */ /* 0x000fe200008f0eff */
[----:B--2---:R-:W-:Y:S01]  /*19b10*/  IMAD R81, R84, 0x2, R81 ;  /* 0x0000000254517824 */ /* 0x004fe200078e0251 */
[----:B------:R-:W-:Y:S01]  /*19b20*/  ISETP.LT.AND P1, PT, R142, UR4, !P0 ;  /* 0x000000048e007c0c */ /* 0x000fe2000c721270 */
[----:B------:R-:W-:Y:S01]  /*19b30*/  ULDC UR4, c[0x0][0x248] ;  /* 0x0000920000047ab9 */ /* 0x000fe20000000800 */
[----:B------:R2:W-:Y:S01]  /*19b40*/  @P3 STG.E.U8 desc[UR16][R76.64], R85 ;  /* 0x000000554c003986 */ /* 0x0005e2000c101110 */
[----:B------:R-:W-:Y:S01]  /*19b50*/  ISETP.LT.AND P6, PT, R73, UR5, !P0 ;  /* 0x0000000549007c0c */ /* 0x000fe2000c7c1270 */
[----:B------:R-:W-:Y:S01]  /*19b60*/  ULDC UR5, c[0x0][0x22c] ;  /* 0x00008b0000057ab9 */ /* 0x000fe20000000800 */
[----:B------:R-:W-:Y:S01]  /*19b70*/  IADD3 R72, P3, R81, R171, RZ ;  /* 0x000000ab51487210 */ /* 0x000fe20007f7e0ff */
[----:B------:R4:W-:Y:S01]  /*19b80*/  @P5 STG.E.U8 desc[UR16][R78.64], R83 ;  /* 0x000000534e005986 */ /* 0x0009e2000c101110 */
[----:B--2---:R-:W-:-:S02]  /*19b90*/  IMAD R76, R73, UR4, RZ ;  /* 0x00000004494c7c24 */ /* 0x004fc4000f8e02ff */
[----:B------:R-:W-:Y:S01]  /*19ba0*/  LEA.HI.X.SX32 R73, R81, R174, 0x1, P3 ;  /* 0x000000ae51497211 */ /* 0x000fe200018f0eff */
[----:B------:R-:W2:Y:S01]  /*19bb0*/  LDC R85, c[0x0][0x248] ;  /* 0x00009200ff557b82 */ /* 0x000ea20000000800 */
[----:B------:R-:W-:Y:S01]  /*19bc0*/  PRMT R77, R74, 0x7773, RZ ;  /* 0x000077734a4d7816 */ /* 0x000fe200000000ff */
[----:B------:R-:W-:Y:S01]  /*19bd0*/  ULDC UR4, c[0x0][0x22c] ;  /* 0x00008b0000047ab9 */ /* 0x000fe20000000800 */
[----:B------:R-:W-:-:S05]  /*19be0*/  IADD3 R74, P3, R76, R171, RZ ;  /* 0x000000ab4c4a7210 */ /* 0x000fca0007f7e0ff */
[----:B----4-:R-:W4:Y:S01]  /*19bf0*/  LDC R78, c[0x0][0x248] ;  /* 0x00009200ff4e7b82 */ /* 0x010f220000000800 */
[----:B------:R-:W-:Y:S01]  /*19c00*/  PRMT R79, R75, 0x7773, RZ ;  /* 0x000077734b4f7816 */ /* 0x000fe200000000ff */
[----:B0-----:R-:W-:Y:S01]  /*19c10*/  IMAD R81, R80, 0x4, R81 ;  /* 0x0000000450517824 */ /* 0x001fe200078e0251 */
[----:B------:R-:W-:Y:S01]  /*19c20*/  LEA.HI.X.SX32 R75, R76, R174, 0x1, P3 ;  /* 0x000000ae4c4b7211 */ /* 0x000fe200018f0eff */
[----:B------:R0:W-:Y:S02]  /*19c30*/  @P2 STG.E.U8 desc[UR16][R72.64], R77 ;  /* 0x0000004d48002986 */ /* 0x0001e4000c101110 */
[----:B-1----:R-:W-:Y:S02]  /*19c40*/  IMAD R76, R82, 0x2, R81 ;  /* 0x00000002524c7824 */ /* 0x002fe400078e0251 */
[----:B------:R-:W1:Y:S01]  /*19c50*/  LDC R80, c[0x0][0x248] ;  /* 0x00009200ff507b82 */ /* 0x000e620000000800 */
[----:B------:R3:W-:Y:S01]  /*19c60*/  @P6 STG.E.U8 desc[UR16][R74.64], R79 ;  /* 0x0000004f4a006986 */ /* 0x0007e2000c101110 */
[----:B------:R-:W-:-:S02]  /*19c70*/  PRMT R83, R68, 0x7770, RZ ;  /* 0x0000777044537816 */ /* 0x000fc400000000ff */
[-C--:B0-----:R-:W-:Y:S01]  /*19c80*/  IADD3 R72, P6, R81, R171.reuse, RZ ;  /* 0x000000ab51487210 */ /* 0x081fe20007fde0ff */
[----:B---3--:R-:W-:Y:S01]  /*19c90*/  IMAD R77, R87, 0x2, R76 ;  /* 0x00000002574d7824 */ /* 0x008fe200078e024c */
[----:B------:R-:W-:Y:S02]  /*19ca0*/  ISETP.LT.AND P5, PT, R139, UR6, !P0 ;  /* 0x000000068b007c0c */ /* 0x000fe4000c7a1270 */
[----:B------:R-:W0:Y:S01]  /*19cb0*/  LDC R87, c[0x0][0x248] ;  /* 0x00009200ff577b82 */ /* 0x000e220000000800 */
[-C--:B------:R-:W-:Y:S01]  /*19cc0*/  LEA.HI.X.SX32 R73, R81, R174.reuse, 0x1, P6 ;  /* 0x000000ae51497211 */ /* 0x080fe200030f0eff */
[----:B------:R-:W-:Y:S01]  /*19cd0*/  ULDC UR6, c[0x0][0x22c] ;  /* 0x00008b0000067ab9 */ /* 0x000fe20000000800 */
[CC--:B------:R-:W-:Y:S02]  /*19ce0*/  IADD3 R74, P6, R76.reuse, R171.reuse, RZ ;  /* 0x000000ab4c4a7210 */ /* 0x0c0fe40007fde0ff */
[----:B------:R-:W-:Y:S01]  /*19cf0*/  PRMT R81, R69, 0x7770, RZ ;  /* 0x0000777045517816 */ /* 0x000fe200000000ff */
[----:B------:R3:W-:Y:S01]  /*19d00*/  @P4 STG.E.U8 desc[UR16][R72.64], R83 ;  /* 0x0000005348004986 */ /* 0x0007e2000c101110 */
[----:B------:R-:W-:Y:S01]  /*19d10*/  LEA.HI.X.SX32 R75, R76, R174, 0x1, P6 ;  /* 0x000000ae4c4b7211 */ /* 0x000fe200030f0eff */
[----:B----4-:R-:W-:Y:S01]  /*19d20*/  IMAD R76, R78, 0x2, R77 ;  /* 0x000000024e4c7824 */ /* 0x010fe200078e024d */
[----:B------:R-:W-:Y:S01]  /*19d30*/  ISETP.LT.AND P2, PT, R138, UR4, !P0 ;  /* 0x000000048a007c0c */ /* 0x000fe2000c741270 */
[----:B------:R-:W4:Y:S01]  /*19d40*/  LDC R78, c[0x0][0x248] ;  /* 0x00009200ff4e7b82 */ /* 0x000f220000000800 */
[----:B------:R-:W-:Y:S01]  /*19d50*/  PRMT R79, R70, 0x7770, RZ ;  /* 0x00007770464f7816 */ /* 0x000fe200000000ff */
[----:B------:R1:W-:Y:S01]  /*19d60*/  @P1 STG.E.U8 desc[UR16][R74.64], R81 ;  /* 0x000000514a001986 */ /* 0x0003e2000c101110 */
[----:B------:R-:W-:Y:S01]  /*19d70*/  ISETP.LT.AND P3, PT, R137, UR5, !P0 ;  /* 0x0000000589007c0c */ /* 0x000fe2000c761270 */
[----:B------:R-:W-:Y:S01]  /*19d80*/  ULDC UR4, c[0x0][0x22c] ;  /* 0x00008b0000047ab9 */ /* 0x000fe20000000800 */
[----:B------:R-:W-:Y:S01]  /*19d90*/  ULDC UR5, c[0x0][0x22c] ;  /* 0x00008b0000057ab9 */ /* 0x000fe20000000800 */
[----:B---3--:R-:W-:-:S02]  /*19da0*/  IADD3 R72, P6, R77, R171, RZ ;  /* 0x000000ab4d487210 */ /* 0x008fc40007fde0ff */
[----:B------:R-:W3:Y:S02]  /*19db0*/  LDC R82, c[0x0][0x248] ;  /* 0x00009200ff527b82 */ /* 0x000ee40000000800 */
[-C--:B------:R-:W-:Y:S01]  /*19dc0*/  LEA.HI.X.SX32 R73, R77, R174.reuse, 0x1, P6 ;  /* 0x000000ae4d497211 */ /* 0x080fe200030f0eff */
[----:B--2---:R-:W-:Y:S01]  /*19dd0*/  IMAD R77, R85, 0x2, R76 ;  /* 0x00000002554d7824 */ /* 0x004fe200078e024c */
[CC--:B-1----:R-:W-:Y:S02]  /*19de0*/  IADD3 R74, P6, R76.reuse, R171.reuse, RZ ;  /* 0x000000ab4c4a7210 */ /* 0x0c2fe40007fde0ff */
[----:B------:R-:W-:Y:S01]  /*19df0*/  PRMT R83, R71, 0x7770, RZ ;  /* 0x0000777047537816 */ /* 0x000fe200000000ff */
[----:B------:R1:W-:Y:S01]  /*19e00*/  @P5 STG.E.U8 desc[UR16][R72.64], R79 ;  /* 0x0000004f48005986 */ /* 0x0003e2000c101110 */
[----:B------:R-:W-:Y:S01]  /*19e10*/  LEA.HI.X.SX32 R75, R76, R174, 0x1, P6 ;  /* 0x000000ae4c4b7211 */ /* 0x000fe200030f0eff */
[----:B------:R-:W-:Y:S01]  /*19e20*/  IMAD R76, R80, 0x2, R77 ;  /* 0x00000002504c7824 */ /* 0x000fe200078e024d */
[----:B------:R-:W-:Y:S01]  /*19e30*/  ISETP.LT.AND P4, PT, R136, UR4, !P0 ;  /* 0x0000000488007c0c */ /* 0x000fe2000c781270 */
[----:B------:R-:W-:Y:S01]  /*19e40*/  ULDC UR4, c[0x0][0x22c] ;  /* 0x00008b0000047ab9 */ /* 0x000fe20000000800 */
[----:B------:R-:W-:Y:S01]  /*19e50*/  PRMT R81, R68, 0x7771, RZ ;  /* 0x0000777144517816 */ /* 0x000fe200000000ff */
[----:B------:R2:W-:Y:S01]  /*19e60*/  @P2 STG.E.U8 desc[UR16][R74.64], R83 ;  /* 0x000000534a002986 */ /* 0x0005e2000c101110 */
[----:B------:R-:W3:Y:S01]  /*19e70*/  LDC R85, c[0x0][0x248] ;  /* 0x00009200ff557b82 */ /* 0x000ee20000000800 */
[----:B-1----:R-:W-:-:S02]  /*19e80*/  IADD3 R72, P6, R77, R171, RZ ;  /* 0x000000ab4d487210 */ /* 0x002fc40007fde0ff */
[----:B------:R-:W-:-:S05]  /*19e90*/  ISETP.LT.AND P1, PT, R134, UR4, !P0 ;  /* 0x0000000486007c0c */ /* 0x000fca000c721270 */
[----:B------:R-:W1:Y:S01]  /*19ea0*/  LDC R80, c[0x0][0x248] ;  /* 0x00009200ff507b82 */ /* 0x000e620000000800 */
[-C--:B------:R-:W-:Y:S01]  /*19eb0*/  LEA.HI.X.SX32 R73, R77, R174.reuse, 0x1, P6 ;  /* 0x000000ae4d497211 */ /* 0x080fe200030f0eff */
[----:B0-----:R-:W-:Y:S01]  /*19ec0*/  IMAD R77, R87, 0x2, R76 ;  /* 0x00000002574d7824 */ /* 0x001fe200078e024c */
[CC--:B--2---:R-:W-:Y:S01]  /*19ed0*/  IADD3 R74, P2, R76.reuse, R171.reuse, RZ ;  /* 0x000000ab4c4a7210 */ /* 0x0c4fe20007f5e0ff */
[----:B------:R-:W-:Y:S01]  /*19ee0*/  ULDC UR4, c[0x0][0x22c] ;  /* 0x00008b0000047ab9 */ /* 0x000fe20000000800 */
[----:B------:R-:W-:Y:S01]  /*19ef0*/  PRMT R79, R69, 0x7771, RZ ;  /* 0x00007771454f7816 */ /* 0x000fe200000000ff */
[----:B------:R0:W-:Y:S01]  /*19f00*/  @P3 STG.E.U8 desc[UR16][R72.64], R81 ;  /* 0x0000005148003986 */ /* 0x0001e2000c101110 */
[----:B------:R-:W-:Y:S01]  /*19f10*/  LEA.HI.X.SX32 R75, R76, R174, 0x1, P2 ;  /* 0x000000ae4c4b7211 */ /* 0x000fe200010f0eff */
[----:B------:R-:W-:Y:S01]  /*19f20*/  VIADD R76, R0, 0x8e ;  /* 0x0000008e004c7836 */ /* 0x000fe20000000000 */
[----:B------:R-:W-:Y:S01]  /*19f30*/  ISETP.LT.AND P5, PT, R130, UR4, !P0 ;  /* 0x0000000482007c0c */ /* 0x000fe2000c7a1270 */
[----:B------:R-:W-:Y:S01]  /*19f40*/  ULDC UR4, c[0x0][0x22c] ;  /* 0x00008b0000047ab9 */ /* 0x000fe20000000800 */
[----:B------:R-:W2:Y:S01]  /*19f50*/  LDC R87, c[0x0][0x248] ;  /* 0x00009200ff577b82 */ /* 0x000ea20000000800 */
[----:B------:R-:W-:Y:S01]  /*19f60*/  ISETP.LT.AND P2, PT, R135, UR4, !P0 ;  /* 0x0000000487007c0c */ /* 0x000fe2000c741270 */
[----:B------:R4:W-:Y:S01]  /*19f70*/  @P4 STG.E.U8 desc[UR16][R74.64], R79 ;  /* 0x0000004f4a004986 */ /* 0x0009e2000c101110 */
[----:B------:R-:W-:Y:S01]  /*19f80*/  ULDC UR4, c[0x0][0x248] ;  /* 0x0000920000047ab9 */ /* 0x000fe20000000800 */
[----:B0-----:R-:W-:-:S02]  /*19f90*/  IADD3 R72, P3, R77, R171, RZ ;  /* 0x000000ab4d487210 */ /* 0x001fc40007f7e0ff */
[C---:B------:R-:W-:Y:S01]  /*19fa0*/  ISETP.LT.AND P6, PT, R76.reuse, UR5, !P0 ;  /* 0x000000054c007c0c */ /* 0x040fe2000c7c1270 */
[----:B------:R-:W-:Y:S01]  /*19fb0*/  IMAD R76, R76, UR4, RZ ;  /* 0x000000044c4c7c24 */ /* 0x000fe2000f8e02ff */
[----:B------:R-:W-:Y:S02]  /*19fc0*/  LEA.HI.X.SX32 R73, R77, R174, 0x1, P3 ;  /* 0x000000ae4d497211 */ /* 0x000fe400018f0eff */
[----:B----4-:R-:W-:Y:S01]  /*19fd0*/  PRMT R75, R70, 0x7771, RZ ;  /* 0x00007771464b7816 */ /* 0x010fe200000000ff */
[----:B------:R-:W-:Y:S01]  /*19fe0*/  IMAD R77, R78, 0x4, R77 ;  /* 0x000000044e4d7824 */ /* 0x000fe200078e024d */
[----:B------:R-:W-:Y:S01]  /*19ff0*/  PRMT R79, R71, 0x7771, RZ ;  /* 0x00007771474f7816 */ /* 0x000fe200000000ff */
[----:B------:R-:W0:Y:S01]  /*1a000*/  LDC R78, c[0x0][0x248] ;  /* 0x00009200ff4e7b82 */ /* 0x000e220000000800 */
[----:B------:R-:W-:Y:S01]  /*1a010*/  PRMT R83, R68, 0x7772, RZ ;  /* 0x0000777244537816 */ /* 0x000fe200000000ff */
[----:B------:R4:W-:Y:S01]  /*1a020*/  @P1 STG.E.U8 desc[UR16][R72.64], R75 ;  /* 0x0000004b48001986 */ /* 0x0009e2000c101110 */
[----:B------:R-:W-:Y:S01]  /*1a030*/  ISETP.LT.AND P4, PT, R132, UR6, !P0 ;  /* 0x0000000684007c0c */ /* 0x000fe2000c781270 */
[----:B------:R-:W-:Y:S01]  /*1a040*/  ULDC UR4, c[0x0][0x22c] ;  /* 0x00008b0000047ab9 */ /* 0x000fe20000000800 */
[----:B------:R-:W-:Y:S01]  /*1a050*/  PRMT R81, R69, 0x7772, RZ ;  /* 0x0000777245517816 */ /* 0x000fe200000000ff */
[----:B------:R-:W-:Y:S01]  /*1a060*/  ULDC UR5, c[0x0][0x22c] ;  /* 0x00008b0000057ab9 */ /* 0x000fe20000000800 */
[----:B------:R-:W-:Y:S01]  /*1a070*/  ULDC UR6, c[0x0][0x22c] ;  /* 0x00008b0000067ab9 */ /* 0x000fe20000000800 */
[----:B----4-:R-:W-:-:S04]  /*1a080*/  IADD3 R72, P1, R76, R171, RZ ;  /* 0x000000ab4c487210 */ /* 0x010fc80007f3e0ff */
[----:B------:R-:W-:Y:S01]  /*1a090*/  LEA.HI.X.SX32 R73, R76, R174, 0x1, P1 ;  /* 0x000000ae4c497211 */ /* 0x000fe200008f0eff */
[----:B-1----:R-:W-:Y:S02]  /*1a0a0*/  IMAD R75, R80, 0x2, R77 ;  /* 0x00000002504b7824 */ /* 0x002fe400078e024d */
[----:B------:R-:W1:Y:S02]  /*1a0b0*/  LDC R80, c[0x0][0x248] ;  /* 0x00009200ff507b82 */ /* 0x000e640000000800 */
[----:B------:R4:W-:Y:S01]  /*1a0c0*/  @P6 STG.E.U8 desc[UR16][R72.64], R79 ;  /* 0x0000004f48006986 */ /* 0x0009e2000c101110 */
[----:B---3--:R-:W-:Y:S01]  /*1a0d0*/  IMAD R76, R82, 0x2, R75 ;  /* 0x00000002524c7824 */ /* 0x008fe200078e024b */
[----:B----4-:R-:W-:-:S04]  /*1a0e0*/  IADD3 R72, P6, R77, R171, RZ ;  /* 0x000000ab4d487210 */ /* 0x010fc80007fde0ff */
[-C--:B------:R-:W-:Y:S02]  /*1a0f0*/  LEA.HI.X.SX32 R73, R77, R174.reuse, 0x1, P6 ;  /* 0x000000ae4d497211 */ /* 0x080fe400030f0eff */
[----:B------:R-:W-:Y:S01]  /*1a100*/  IADD3 R74, P6, R75, R171, RZ ;  /* 0x000000ab4b4a7210 */ /* 0x000fe20007fde0ff */
[----:B------:R-:W-:Y:S02]  /*1a110*/  IMAD R77, R85, 0x2, R76 ;  /* 0x00000002554d7824 */ /* 0x000fe400078e024c */
[----:B------:R3:W-:Y:S01]  /*1a120*/  @P5 STG.E.U8 desc[UR16][R72.64], R83 ;  /* 0x0000005348005986 */ /* 0x0007e2000c101110 */
[----:B------:R-:W-:Y:S02]  /*1a130*/  LEA.HI.X.SX32 R75, R75, R174, 0x1, P6 ;  /* 0x000000ae4b4b7211 */ /* 0x000fe400030f0eff */
[----:B------:R-:W-:-:S03]  /*1a140*/  PRMT R79, R70, 0x7772, RZ ;  /* 0x00007772464f7816 */ /* 0x000fc600000000ff */
[----:B------:R4:W-:Y:S01]  /*1a150*/  @P2 STG.E.U8 desc[UR16][R74.64], R81 ;  /* 0x000000514a002986 */ /* 0x0009e2000c101110 */
[----:B---3--:R-:W-:-:S04]  /*1a160*/  IADD3 R72, P6, R76, R171, RZ ;  /* 0x000000ab4c487210 */ /* 0x008fc80007fde0ff */
[-C--:B------:R-:W-:Y:S01]  /*1a170*/  LEA.HI.X.SX32 R73, R76, R174.reuse, 0x1, P6 ;  /* 0x000000ae4c497211 */ /* 0x080fe200030f0eff */
[----:B0-----:R-:W-:Y:S01]  /*1a180*/  IMAD R76, R78, 0x2, R77 ;  /* 0x000000024e4c7824 */ /* 0x001fe200078e024d */
[-C--:B----4-:R-:W-:Y:S01]  /*1a190*/  IADD3 R74, P6, R77, R171.reuse, RZ ;  /* 0x000000ab4d4a7210 */ /* 0x090fe20007fde0ff */
[----:B------:R-:W0:Y:S01]  /*1a1a0*/  LDC R78, c[0x0][0x248] ;  /* 0x00009200ff4e7b82 */ /* 0x000e220000000800 */
[----:B------:R-:W-:Y:S01]  /*1a1b0*/  ISETP.LT.AND P1, PT, R133, UR4, !P0 ;  /* 0x0000000485007c0c */ /* 0x000fe2000c721270 */
[----:B------:R3:W-:Y:S01]  /*1a1c0*/  @P4 STG.E.U8 desc[UR16][R72.64], R79 ;  /* 0x0000004f48004986 */ /* 0x0007e2000c101110 */
[----:B------:R-:W-:Y:S01]  /*1a1d0*/  LEA.HI.X.SX32 R75, R77, R174, 0x1, P6 ;  /* 0x000000ae4d4b7211 */ /* 0x000fe200030f0eff */
[----:B--2---:R-:W-:Y:S01]  /*1a1e0*/  IMAD R77, R87, 0x2, R76 ;  /* 0x00000002574d7824 */ /* 0x004fe200078e024c */
[----:B------:R-:W-:Y:S01]  /*1a1f0*/  PRMT R83, R71, 0x7772, RZ ;  /* 0x0000777247537816 */ /* 0x000fe200000000ff */
[----:B------:R-:W-:Y:S01]  /*1a200*/  ULDC UR4, c[0x0][0x22c] ;  /* 0x00008b0000047ab9 */ /* 0x000fe20000000800 */
[----:B------:R-:W-:Y:S01]  /*1a210*/  ISETP.LT.AND P3, PT, R131, UR5, !P0 ;  /* 0x0000000583007c0c */ /* 0x000fe2000c761270 */
[----:B------:R-:W-:Y:S01]  /*1a220*/  ULDC UR5, c[0x0][0x22c] ;  /* 0x00008b0000057ab9 */ /* 0x000fe20000000800 */
[----:B---3--:R-:W-:-:S04]  /*1a230*/  IADD3 R72, P6, R76, R171, RZ ;  /* 0x000000ab4c487210 */ /* 0x008fc80007fde0ff */
[----:B------:R-:W-:Y:S02]  /*1a240*/  LEA.HI.X.SX32 R73, R76, R174, 0x1, P6 ;  /* 0x000000ae4c497211 */ /* 0x000fe400030f0eff */
[----:B------:R-:W2:Y:S01]  /*1a250*/  LDC R76, c[0x0][0x248] ;  /* 0x00009200ff4c7b82 */ /* 0x000ea20000000800 */
        /* <DEDUP_REMOVED lines=13> */
[----:B-1----:R-:W-:Y:S01]  /*1a330*/  IMAD R77, R80, 0x2, R77 ;  /* 0x00000002504d7824 */ /* 0x002fe200078e024d */
[----:B------:R-:W-:Y:S01]  /*1a340*/  ISETP.LT.AND P1, PT, R128, UR4, !P0 ;  /* 0x0000000480007c0c */ /* 0x000fe2000c721270 */
[----:B------:R-:W-:Y:S01]  /*1a350*/  ULDC UR4, c[0x0][0x248] ;  /* 0x0000920000047ab9 */ /* 0x000fe20000000800 */
[----:B------:R1:W-:Y:S01]  /*1a360*/  @P3 STG.E.U8 desc[UR16][R72.64], R81 ;  /* 0x0000005148003986 */ /* 0x0003e2000c101110 */
[----:B------:R-:W-:Y:S01]  /*1a370*/  ISETP.LT.AND P6, PT, R69, UR5, !P0 ;  /* 0x0000000545007c0c */ /* 0x000fe2000c7c1270 */
[----:B------:R-:W-:Y:S01]  /*1a380*/  ULDC UR5, c[0x0][0x22c] ;  /* 0x00008b0000057ab9 */ /* 0x000fe20000000800 */
[----:B------:R-:W-:Y:S01]  /*1a390*/  IADD3 R68, P3, R77, R171, RZ ;  /* 0x000000ab4d447210 */ /* 0x000fe20007f7e0ff */
[----:B------:R4:W-:Y:S01]  /*1a3a0*/  @P5 STG.E.U8 desc[UR16][R74.64], R79 ;  /* 0x0000004f4a005986 */ /* 0x0009e2000c101110 */
[----:B-1----:R-:W-:-:S02]  /*1a3b0*/  IMAD R72, R69, UR4, RZ ;  /* 0x0000000445487c24 */ /* 0x002fc4000f8e02ff */
[----:B------:R-:W-:Y:S01]  /*1a3c0*/  LEA.HI.X.SX32 R69, R77, R174, 0x1, P3 ;  /* 0x000000ae4d457211 */ /* 0x000fe200018f0eff */
[----:B------:R-:W1:Y:S01]  /*1a3d0*/  LDC R81, c[0x0][0x248] ;  /* 0x00009200ff517b82 */ /* 0x000e620000000800 */
[----:B------:R-:W-:Y:S01]  /*1a3e0*/  PRMT R73, R70, 0x7773, RZ ;  /* 0x0000777346497816 */ /* 0x000fe200000000ff */
[----:B------:R-:W-:Y:S01]  /*1a3f0*/  ULDC UR4, c[0x0][0x22c] ;  /* 0x00008b0000047ab9 */ /* 0x000fe20000000800 */
[----:B------:R-:W-:-:S05]  /*1a400*/  IADD3 R70, P3, R72, R171, RZ ;  /* 0x000000ab48467210 */ /* 0x000fca0007f7e0ff */
[----:B----4-:R-:W4:Y:S01]  /*1a410*/  LDC R74, c[0x0][0x248] ;  /* 0x00009200ff4a7b82 */ /* 0x010f220000000800 */
[----:B------:R-:W-:Y:S01]  /*1a420*/  PRMT R75, R71, 0x7773, RZ ;  /* 0x00007773474b7816 */ /* 0x000fe200000000ff */
[----:B--2---:R-:W-:Y:S01]  /*1a430*/  IMAD R77, R76, 0x4, R77 ;  /* 0x000000044c4d7824 */ /* 0x004fe200078e024d */
[----:B------:R-:W-:Y:S01]  /*1a440*/  LEA.HI.X.SX32 R71, R72, R174, 0x1, P3 ;  /* 0x000000ae48477211 */ /* 0x000fe200018f0eff */
[----:B------:R2:W-:Y:S02]  /*1a450*/  @P2 STG.E.U8 desc[UR16][R68.64], R73 ;  /* 0x0000004944002986 */ /* 0x0005e4000c101110 */
[----:B0-----:R-:W-:Y:S02]  /*1a460*/  IMAD R72, R78, 0x2, R77 ;  /* 0x000000024e487824 */ /* 0x001fe400078e024d */
[----:B------:R-:W0:Y:S01]  /*1a470*/  LDC R76, c[0x0][0x248] ;  /* 0x00009200ff4c7b82 */ /* 0x000e220000000800 */
[----:B------:R3:W-:Y:S01]  /*1a480*/  @P6 STG.E.U8 desc[UR16][R70.64], R75 ;  /* 0x0000004b46006986 */ /* 0x0007e2000c101110 */
[----:B------:R-:W-:-:S02]  /*1a490*/  PRMT R79, R64, 0x7770, RZ ;  /* 0x00007770404f7816 */ /* 0x000fc400000000ff */
[-C--:B--2---:R-:W-:Y:S01]  /*1a4a0*/  IADD3 R68, P6, R77, R171.reuse, RZ ;  /* 0x000000ab4d447210 */ /* 0x084fe20007fde0ff */
[----:B---3--:R-:W-:Y:S01]  /*1a4b0*/  IMAD R73, R83, 0x2, R72 ;  /* 0x0000000253497824 */ /* 0x008fe200078e0248 */
[----:B------:R-:W-:Y:S02]  /*1a4c0*/  ISETP.LT.AND P5, PT, R125, UR6, !P0 ;  /* 0x000000067d007c0c */ /* 0x000fe4000c7a1270 */
[----:B------:R-:W2:Y:S01]  /*1a4d0*/  LDC R83, c[0x0][0x248] ;  /* 0x00009200ff537b82 */ /* 0x000ea20000000800 */
        /* <DEDUP_REMOVED lines=17> */
[----:B-1----:R-:W-:Y:S01]  /*1a5f0*/  IMAD R73, R81, 0x2, R72 ;  /* 0x0000000251497824 */ /* 0x002fe200078e0248 */
[CC--:B0-----:R-:W-:Y:S02]  /*1a600*/  IADD3 R70, P6, R72.reuse, R171.reuse, RZ ;  /* 0x000000ab48467210 */ /* 0x0c1fe40007fde0ff */
        /* <DEDUP_REMOVED lines=9> */
[----:B0-----:R-:W-:-:S02]  /*1a6a0*/  IADD3 R68, P6, R73, R171, RZ ;  /* 0x000000ab49447210 */ /* 0x001fc40007fde0ff */
[----:B------:R-:W-:-:S05]  /*1a6b0*/  ISETP.LT.AND P1, PT, R120, UR4, !P0 ;  /* 0x0000000478007c0c */ /* 0x000fca000c721270 */
[----:B------:R-:W0:Y:S01]  /*1a6c0*/  LDC R76, c[0x0][0x248] ;  /* 0x00009200ff4c7b82 */ /* 0x000e220000000800 */
[-C--:B------:R-:W-:Y:S01]  /*1a6d0*/  LEA.HI.X.SX32 R69, R73, R174.reuse, 0x1, P6 ;  /* 0x000000ae49457211 */ /* 0x080fe200030f0eff */
[----:B--2---:R-:W-:Y:S01]  /*1a6e0*/  IMAD R73, R83, 0x2, R72 ;  /* 0x0000000253497824 */ /* 0x004fe200078e0248 */
[CC--:B-1----:R-:W-:Y:S01]  /*1a6f0*/  IADD3 R70, P2, R72.reuse, R171.reuse, RZ ;  /* 0x000000ab48467210 */ /* 0x0c2fe20007f5e0ff */
        /* <DEDUP_REMOVED lines=11> */
[----:B-1----:R-:W-:-:S02]  /*1a7b0*/  IADD3 R68, P3, R73, R171, RZ ;  /* 0x000000ab49447210 */ /* 0x002fc40007f7e0ff */
[C---:B------:R-:W-:Y:S01]  /*1a7c0*/  ISETP.LT.AND P6, PT, R72.reuse, UR5, !P0 ;  /* 0x0000000548007c0c */ /* 0x040fe2000c7c1270 */
[----:B------:R-:W-:Y:S01]  /*1a7d0*/  IMAD R72, R72, UR4, RZ ;  /* 0x0000000448487c24 */ /* 0x000fe2000f8e02ff */
[----:B------:R-:W-:Y:S02]  /*1a7e0*/  LEA.HI.X.SX32 R69, R73, R174, 0x1, P3 ;  /* 0x000000ae49457211 */ /* 0x000fe400018f0eff */
[----:B----4-:R-:W-:Y:S01]  /*1a7f0*/  PRMT R71, R66, 0x7771, RZ ;  /* 0x0000777142477816 */ /* 0x010fe200000000ff */
[----:B------:R-:W-:Y:S01]  /*1a800*/  IMAD R73, R74, 0x4, R73 ;  /* 0x000000044a497824 */ /* 0x000fe200078e0249 */
        /* <DEDUP_REMOVED lines=11> */
[----:B0-----:R-:W-:Y:S02]  /*1a8c0*/  IMAD R71, R76, 0x2, R73 ;  /* 0x000000024c477824 */ /* 0x001fe400078e0249 */
[----:B------:R-:W0:Y:S02]  /*1a8d0*/  LDC R76, c[0x0][0x248] ;  /* 0x00009200ff4c7b82 */ /* 0x000e240000000800 */
[----:B------:R4:W-:Y:S01]  /*1a8e0*/  @P6 STG.E.U8 desc[UR16][R68.64], R75 ;  /* 0x0000004b44006986 */ /* 0x0009e2000c101110 */
[----:B---3--:R-:W-:Y:S01]  /*1a8f0*/  IMAD R72, R78, 0x2, R71 ;  /* 0x000000024e487824 */ /* 0x008fe200078e0247 */
[----:B----4-:R-:W-:-:S04]  /*1a900*/  IADD3 R68, P6, R73, R171, RZ ;  /* 0x000000ab49447210 */ /* 0x010fc80007fde0ff */
[-C--:B------:R-:W-:Y:S02]  /*1a910*/  LEA.HI.X.SX32 R69, R73, R174.reuse, 0x1, P6 ;  /* 0x000000ae49457211 */ /* 0x080fe400030f0eff */
[-C--:B------:R-:W-:Y:S01]  /*1a920*/  IADD3 R70, P6, R71, R171.reuse, RZ ;  /* 0x000000ab47467210 */ /* 0x080fe20007fde0ff */
[----:B------:R-:W-:Y:S02]  /*1a930*/  IMAD R73, R81, 0x2, R72 ;  /* 0x0000000251497824 */ /* 0x000fe400078e0248 */
[----:B------:R3:W-:Y:S01]  /*1a940*/  @P5 STG.E.U8 desc[UR16][R68.64], R79 ;  /* 0x0000004f44005986 */ /* 0x0007e2000c101110 */
[----:B------:R-:W-:Y:S02]  /*1a950*/  LEA.HI.X.SX32 R71, R71, R174, 0x1, P6 ;  /* 0x000000ae47477211 */ /* 0x000fe400030f0eff */
[----:B------:R-:W-:Y:S01]  /*1a960*/  ISETP.LT.AND P1, PT, R119, UR4, !P0 ;  /* 0x0000000477007c0c */ /* 0x000fe2000c721270 */
[----:B------:R-:W-:Y:S01]  /*1a970*/  ULDC UR4, c[0x0][0x22c] ;  /* 0x00008b0000047ab9 */ /* 0x000fe20000000800 */
[----:B------:R-:W-:Y:S01]  /*1a980*/  PRMT R75, R66, 0x7772, RZ ;  /* 0x00007772424b7816 */ /* 0x000fe200000000ff */
[----:B------:R4:W-:Y:S01]  /*1a990*/  @P2 STG.E.U8 desc[UR16][R70.64], R77 ;  /* 0x0000004d46002986 */ /* 0x0009e2000c101110 */
[----:B---3--:R-:W-:-:S04]  /*1a9a0*/  IADD3 R68, P6, R72, R171, RZ ;  /* 0x000000ab48447210 */ /* 0x008fc80007fde0ff */
[-C--:B------:R-:W-:Y:S01]  /*1a9b0*/  LEA.HI.X.SX32 R69, R72, R174.reuse, 0x1, P6 ;  /* 0x000000ae48457211 */ /* 0x080fe200030f0eff */
[----:B-1----:R-:W-:Y:S01]  /*1a9c0*/  IMAD R72, R74, 0x2, R73 ;  /* 0x000000024a487824 */ /* 0x002fe200078e0249 */
[C---:B----4-:R-:W-:Y:S01]  /*1a9d0*/  IADD3 R70, P6, R73.reuse, R171, RZ ;  /* 0x000000ab49467210 */ /* 0x050fe20007fde0ff */
[----:B------:R-:W1:Y:S02]  /*1a9e0*/  LDC R74, c[0x0][0x248] ;  /* 0x00009200ff4a7b82 */ /* 0x000e640000000800 */
[----:B------:R3:W-:Y:S01]  /*1a9f0*/  @P4 STG.E.U8 desc[UR16][R68.64], R75 ;  /* 0x0000004b44004986 */ /* 0x0007e2000c101110 */
[----:B------:R-:W-:Y:S01]  /*1aa00*/  LEA.HI.X.SX32 R71, R73, R174, 0x1, P6 ;  /* 0x000000ae49477211 */ /* 0x000fe200030f0eff */
[----:B--2---:R-:W-:Y:S01]  /*1aa10*/  IMAD R73, R83, 0x2, R72 ;  /* 0x0000000253497824 */ /* 0x004fe200078e0248 */
[----:B------:R-:W-:Y:S02]  /*1aa20*/  PRMT R79, R67, 0x7772, RZ ;  /* 0x00007772434f7816 */ /* 0x000fe400000000ff */
[----:B------:R-:W-:Y:S01]  /*1aa30*/  ISETP.LT.AND P3, PT, R117, UR5, !P0 ;  /* 0x0000000575007c0c */ /* 0x000fe2000c761270 */
[----:B------:R-:W-:Y:S01]  /*1aa40*/  ULDC UR5, c[0x0][0x22c] ;  /* 0x00008b0000057ab9 */ /* 0x000fe20000000800 */
[----:B------:R-:W-:-:S02]  /*1aa50*/  ISETP.LT.AND P5, PT, R115, UR4, !P0 ;  /* 0x0000000473007c0c */ /* 0x000fc4000c7a1270 */
[-C--:B---3--:R-:W-:Y:S01]  /*1aa60*/  IADD3 R68, P6, R72, R171.reuse, RZ ;  /* 0x000000ab48447210 */ /* 0x088fe20007fde0ff */
[----:B------:R2:W-:Y:S01]  /*1aa70*/  @P1 STG.E.U8 desc[UR16][R70.64], R79 ;  /* 0x0000004f46001986 */ /* 0x0005e2000c101110 */
[----:B------:R-:W-:Y:S01]  /*1aa80*/  PRMT R77, R64, 0x7773, RZ ;  /* 0x00007773404d7816 */ /* 0x000fe200000000ff */
[----:B------:R-:W-:Y:S01]  /*1aa90*/  ULDC UR4, c[0x0][0x22c] ;  /* 0x00008b0000047ab9 */ /* 0x000fe20000000800 */
[----:B------:R-:W-:Y:S02]  /*1aaa0*/  LEA.HI.X.SX32 R69, R72, R174, 0x1, P6 ;  /* 0x000000ae48457211 */ /* 0x000fe400030f0eff */
[----:B------:R-:W3:Y:S01]  /*1aab0*/  LDC R72, c[0x0][0x248] ;  /* 0x00009200ff487b82 */ /* 0x000ee20000000800 */
[----:B------:R-:W-:Y:S02]  /*1aac0*/  PRMT R75, R65, 0x7773, RZ ;  /* 0x00007773414b7816 */ /* 0x000fe400000000ff */
[----:B--2---:R-:W-:-:S05]  /*1aad0*/  IADD3 R70, P1, R73, R171, RZ ;  /* 0x000000ab49467210 */ /* 0x004fca0007f3e0ff */
[----:B------:R-:W2:Y:S01]  /*1aae0*/  LDC R79, c[0x0][0x248] ;  /* 0x00009200ff4f7b82 */ /* 0x000ea20000000800 */
[----:B------:R-:W-:Y:S01]  /*1aaf0*/  ISETP.LT.AND P2, PT, R113, UR4, !P0 ;  /* 0x0000000471007c0c */ /* 0x000fe2000c741270 */
[----:B------:R-:W-:Y:S01]  /*1ab00*/  ULDC UR4, c[0x0][0x22c] ;  /* 0x00008b0000047ab9 */ /* 0x000fe20000000800 */
[----:B------:R-:W-:Y:S01]  /*1ab10*/  LEA.HI.X.SX32 R71, R73, R174, 0x1, P1 ;  /* 0x000000ae49477211 */ /* 0x000fe200008f0eff */
[----:B0-----:R-:W-:Y:S01]  /*1ab20*/  IMAD R73, R76, 0x2, R73 ;  /* 0x000000024c497824 */ /* 0x001fe200078e0249 */
[----:B------:R0:W-:Y:S03]  /*1ab30*/  @P3 STG.E.U8 desc[UR16][R68.64], R77 ;  /* 0x0000004d44003986 */ /* 0x0001e6000c101110 */
[----:B------:R-:W4:Y:S01]  /*1ab40*/  LDC R76, c[0x0][0x248] ;  /* 0x00009200ff4c7b82 */ /* 0x000f220000000800 */
[----:B------:R-:W-:Y:S01]  /*1ab50*/  ISETP.LT.AND P4, PT, R112, UR4, !P0 ;  /* 0x0000000470007c0c */ /* 0x000fe2000c781270 */
[----:B------:R1:W-:Y:S01]  /*1ab60*/  @P5 STG.E.U8 desc[UR16][R70.64], R75 ;  /* 0x0000004b46005986 */ /* 0x0003e2000c101110 */
[----:B------:R-:W-:Y:S01]  /*1ab70*/  ULDC UR4, c[0x0][0x22c] ;  /* 0x00008b0000047ab9 */ /* 0x000fe20000000800 */
[----:B------:R-:W-:Y:S01]  /*1ab80*/  VIADD R65, R0, 0xbe ;  /* 0x000000be00417836 */ /* 0x000fe20000000000 */
[----:B------:R-:W-:Y:S01]  /*1ab90*/  ISETP.LT.AND P1, PT, R114, UR4, !P0 ;  /* 0x0000000472007c0c */ /* 0x000fe2000c721270 */
[----:B------:R-:W-:Y:S01]  /*1aba0*/  ULDC UR4, c[0x0][0x248] ;  /* 0x0000920000047ab9 */ /* 0x000fe20000000800 */
[----:B------:R-:W-:Y:S01]  /*1abb0*/  IADD3 R64, P3, R73, R171, RZ ;  /* 0x000000ab49407210 */ /* 0x000fe20007f7e0ff */
[C---:B0-----:R-:W-:Y:S01]  /*1abc0*/  IMAD R68, R65.reuse, UR4, RZ ;  /* 0x0000000441447c24 */ /* 0x041fe2000f8e02ff */
[----:B------:R-:W0:Y:S01]  /*1abd0*/  LDC R77, c[0x0][0x248] ;  /* 0x00009200ff4d7b82 */ /* 0x000e220000000800 */
[----:B------:R-:W-:Y:S01]  /*1abe0*/  ISETP.LT.AND P6, PT, R65, UR5, !P0 ;  /* 0x0000000541007c0c */ /* 0x000fe2000c7c1270 */
[----:B------:R-:W-:-:S06]  /*1abf0*/  ULDC UR5, c[0x0][0x22c] ;  /* 0x00008b0000057ab9 */ /* 0x000fcc0000000800 */
[----:B-1----:R-:W1:Y:S01]  /*1ac00*/  LDC R75, c[0x0][0x248] ;  /* 0x00009200ff4b7b82 */ /* 0x002e620000000800 */
[-C--:B------:R-:W-:Y:S02]  /*1ac10*/  LEA.HI.X.SX32 R65, R73, R174.reuse, 0x1, P3 ;  /* 0x000000ae49417211 */ /* 0x080fe400018f0eff */
[----:B------:R-:W-:Y:S01]  /*1ac20*/  PRMT R71, R66, 0x7773, RZ ;  /* 0x0000777342477816 */ /* 0x000fe200000000ff */
[----:B------:R-:W-:Y:S01]  /*1ac30*/  ULDC UR4, c[0x0][0x22c] ;  /* 0x00008b0000047ab9 */ /* 0x000fe20000000800 */
[-C--:B------:R-:W-:Y:S01]  /*1ac40*/  IADD3 R66, P3, R68, R171.reuse, RZ ;  /* 0x000000ab44427210 */ /* 0x080fe20007f7e0ff */
[----:B---3--:R-:W-:Y:S01]  /*1ac50*/  IMAD R73, R72, 0x4, R73 ;  /* 0x0000000448497824 */ /* 0x008fe200078e0249 */
[----:B------:R-:W-:Y:S02]  /*1ac60*/  PRMT R69, R67, 0x7773, RZ ;  /* 0x0000777343457816 */ /* 0x000fe400000000ff */
[-C--:B------:R-:W-:Y:S02]  /*1ac70*/  LEA.HI.X.SX32 R67, R68, R174.reuse, 0x1, P3 ;  /* 0x000000ae44437211 */ /* 0x080fe400018f0eff */
[----:B------:R-:W-:Y:S01]  /*1ac80*/  ISETP.LT.AND P3, PT, R45, UR5, !P0 ;  /* 0x000000052d007c0c */ /* 0x000fe2000c761270 */
[----:B------:R-:W-:Y:S01]  /*1ac90*/  IMAD R45, R74, 0x2, R73 ;  /* 0x000000024a2d7824 */ /* 0x000fe200078e0249 */
[----:B------:R3:W-:Y:S01]  /*1aca0*/  @P2 STG.E.U8 desc[UR16][R64.64], R71 ;  /* 0x0000004740002986 */ /* 0x0007e2000c101110 */
[----:B------:R-:W-:Y:S01]  /*1acb0*/  ISETP.LT.AND P2, PT, R46, UR4, !P0 ;  /* 0x000000042e007c0c */ /* 0x000fe2000c741270 */
[----:B------:R-:W-:Y:S01]  /*1acc0*/  ULDC UR4, c[0x0][0x22c] ;  /* 0x00008b0000047ab9 */ /* 0x000fe20000000800 */
[----:B----4-:R-:W-:Y:S01]  /*1acd0*/  IMAD R68, R76, 0x2, R45 ;  /* 0x000000024c447824 */ /* 0x010fe200078e022d */
[----:B------:R1:W-:Y:S01]  /*1ace0*/  @P6 STG.E.U8 desc[UR16][R66.64], R69 ;  /* 0x0000004542006986 */ /* 0x0003e2000c101110 */
[----:B------:R-:W-:Y:S01]  /*1acf0*/  IADD3 R46, P6, R73, R171, RZ ;  /* 0x000000ab492e7210 */ /* 0x000fe20007fde0ff */
[----:B------:R-:W-:Y:S01]  /*1ad00*/  ULDC UR5, c[0x0][0x22c] ;  /* 0x00008b0000057ab9 */ /* 0x000fe20000000800 */
[----:B------:R-:W-:Y:S01]  /*1ad10*/  ISETP.LT.AND P5, PT, R47, UR6, !P0 ;  /* 0x000000062f007c0c */ /* 0x000fe2000c7a1270 */
[----:B------:R-:W-:Y:S01]  /*1ad20*/  ULDC UR6, c[0x0][0x22c] ;  /* 0x00008b0000067ab9 */ /* 0x000fe20000000800 */
[----:B------:R-:W-:-:S02]  /*1ad30*/  LEA.HI.X.SX32 R47, R73, R174, 0x1, P6 ;  /* 0x000000ae492f7211 */ /* 0x000fc400030f0eff */
[----:B------:R-:W-:Y:S02]  /*1ad40*/  PRMT R73, R60, 0x7770, RZ ;  /* 0x000077703c497816 */ /* 0x000fe400000000ff */
[----:B---3--:R-:W-:Y:S01]  /*1ad50*/  IADD3 R64, P6, R45, R171, RZ ;  /* 0x000000ab2d407210 */ /* 0x008fe20007fde0ff */
[----:B-1----:R-:W-:Y:S02]  /*1ad60*/  IMAD R66, R75, 0x2, R68 ;  /* 0x000000024b427824 */ /* 0x002fe400078e0244 */
[----:B------:R-:W1:Y:S01]  /*1ad70*/  LDC R75, c[0x0][0x248] ;  /* 0x00009200ff4b7b82 */ /* 0x000e620000000800 */
[----:B------:R3:W-:Y:S01]  /*1ad80*/  @P4 STG.E.U8 desc[UR16][R46.64], R73 ;  /* 0x000000492e004986 */ /* 0x0007e2000c101110 */
[----:B------:R-:W-:Y:S02]  /*1ad90*/  LEA.HI.X.SX32 R65, R45, R174, 0x1, P6 ;  /* 0x000000ae2d417211 */ /* 0x000fe400030f0eff */
[----:B------:R-:W-:Y:S01]  /*1ada0*/  ISETP.LT.AND P4, PT, R44, UR4, !P0 ;  /* 0x000000042c007c0c */ /* 0x000fe2000c781270 */
[----:B------:R-:W-:Y:S01]  /*1adb0*/  ULDC UR4, c[0x0][0x22c] ;  /* 0x00008b0000047ab9 */ /* 0x000fe20000000800 */
[----:B------:R-:W-:-:S02]  /*1adc0*/  PRMT R71, R61, 0x7770, RZ ;  /* 0x000077703d477816 */ /* 0x000fc400000000ff */
[-C--:B------:R-:W-:Y:S02]  /*1add0*/  IADD3 R44, P6, R68, R171.reuse, RZ ;  /* 0x000000ab442c7210 */ /* 0x080fe40007fde0ff */
[----:B------:R-:W-:Y:S01]  /*1ade0*/  PRMT R67, R62, 0x7770, RZ ;  /* 0x000077703e437816 */ /* 0x000fe200000000ff */
[----:B------:R4:W-:Y:S01]  /*1adf0*/  @P1 STG.E.U8 desc[UR16][R64.64], R71 ;  /* 0x0000004740001986 */ /* 0x0009e2000c101110 */
[----:B------:R-:W-:Y:S02]  /*1ae00*/  LEA.HI.X.SX32 R45, R68, R174, 0x1, P6 ;  /* 0x000000ae442d7211 */ /* 0x000fe400030f0eff */
[----:B------:R-:W-:Y:S01]  /*1ae10*/  ISETP.LT.AND P1, PT, R42, UR4, !P0 ;  /* 0x000000042a007c0c */ /* 0x000fe2000c721270 */
[----:B0-----:R-:W-:Y:S01]  /*1ae20*/  IMAD R42, R77, 0x2, R66 ;  /* 0x000000024d2a7824 */ /* 0x001fe200078e0242 */
[----:B---3--:R-:W-:Y:S01]  /*1ae30*/  IADD3 R46, P6, R66, R171, RZ ;  /* 0x000000ab422e7210 */ /* 0x008fe20007fde0ff */
[----:B------:R-:W-:Y:S01]  /*1ae40*/  ULDC UR4, c[0x0][0x22c] ;  /* 0x00008b0000047ab9 */ /* 0x000fe20000000800 */
[----:B------:R0:W-:Y:S01]  /*1ae50*/  @P5 STG.E.U8 desc[UR16][R44.64], R67 ;  /* 0x000000432c005986 */ /* 0x0001e2000c101110 */
[----:B------:R-:W-:-:S02]  /*1ae60*/  PRMT R69, R63, 0x7770, RZ ;  /* 0x000077703f457816 */ /* 0x000fc400000000ff */
[----:B------:R-:W-:Y:S02]  /*1ae70*/  LEA.HI.X.SX32 R47, R66, R174, 0x1, P6 ;  /* 0x000000ae422f7211 */ /* 0x000fe400030f0eff */
[----:B------:R-:W-:Y:S01]  /*1ae80*/  ISETP.LT.AND P5, PT, R38, UR4, !P0 ;  /* 0x0000000426007c0c */ /* 0x000fe2000c7a1270 */
[----:B--2---:R-:W-:Y:S01]  /*1ae90*/  IMAD R38, R79, 0x2, R42 ;  /* 0x000000024f267824 */ /* 0x004fe200078e022a */
[----:B----4-:R-:W2:Y:S01]  /*1aea0*/  LDC R71, c[0x0][0x248] ;  /* 0x00009200ff477b82 */ /* 0x010ea20000000800 */
[----:B------:R3:W-:Y:S01]  /*1aeb0*/  @P2 STG.E.U8 desc[UR16][R46.64], R69 ;  /* 0x000000452e002986 */ /* 0x0007e2000c101110 */
[----:B------:R-:W-:Y:S01]  /*1aec0*/  ULDC UR4, c[0x0][0x22c] ;  /* 0x00008b0000047ab9 */ /* 0x000fe20000000800 */
[----:B0-----:R-:W-:Y:S01]  /*1aed0*/  IADD3 R44, P6, R42, R171, RZ ;  /* 0x000000ab2a2c7210 */ /* 0x001fe20007fde0ff */
[----:B-1----:R-:W-:Y:S01]  /*1aee0*/  IMAD R64, R75, 0x2, R38 ;  /* 0x000000024b407824 */ /* 0x002fe200078e0226 */
[----:B------:R-:W-:-:S03]  /*1aef0*/  PRMT R67, R60, 0x7771, RZ ;  /* 0x000077713c437816 */ /* 0x000fc600000000ff */
[----:B------:R-:W0:Y:S01]  /*1af00*/  LDC R66, c[0x0][0x248] ;  /* 0x00009200ff427b82 */ /* 0x000e220000000800 */
[----:B------:R-:W-:Y:S02]  /*1af10*/  LEA.HI.X.SX32 R45, R42, R174, 0x1, P6 ;  /* 0x000000ae2a2d7211 */ /* 0x000fe400030f0eff */
[----:B---3--:R-:W-:-:S03]  /*1af20*/  IADD3 R46, P2, R38, R171, RZ ;  /* 0x000000ab262e7210 */ /* 0x008fc60007f5e0ff */
[----:B------:R1:W-:Y:S02]  /*1af30*/  @P3 STG.E.U8 desc[UR16][R44.64], R67 ;  /* 0x000000432c003986 */ /* 0x0003e4000c101110 */
[----:B------:R-:W3:Y:S01]  /*1af40*/  LDC R69, c[0x0][0x248] ;  /* 0x00009200ff457b82 */ /* 0x000ee20000000800 */
[-C--:B------:R-:W-:Y:S01]  /*1af50*/  LEA.HI.X.SX32 R47, R38, R174.reuse, 0x1, P2 ;  /* 0x000000ae262f7211 */ /* 0x080fe200010f0eff */
[----:B------:R-:W-:Y:S01]  /*1af60*/  VIADD R38, R0, 0xce ;  /* 0x000000ce00267836 */ /* 0x000fe20000000000 */
[----:B------:R-:W-:Y:S02]  /*1af70*/  IADD3 R42, P3, R64, R171, RZ ;  /* 0x000000ab402a7210 */ /* 0x000fe40007f7e0ff */
[----:B------:R-:W-:Y:S01]  /*1af80*/  ISETP.LT.AND P2, PT, R43, UR4, !P0 ;  /* 0x000000042b007c0c */ /* 0x000fe2000c741270 */
[----:B------:R-:W-:Y:S01]  /*1af90*/  ULDC UR4, c[0x0][0x248] ;  /* 0x0000920000047ab9 */ /* 0x000fe20000000800 */
[----:B------:R-:W-:Y:S01]  /*1afa0*/  PRMT R65, R61, 0x7771, RZ ;  /* 0x000077713d417816 */ /* 0x000fe200000000ff */
[----:B-1----:R-:W1:Y:S01]  /*1afb0*/  LDC R44, c[0x0][0x248] ;  /* 0x00009200ff2c7b82 */ /* 0x002e620000000800 */
[C---:B------:R-:W-:Y:S01]  /*1afc0*/  ISETP.LT.AND P6, PT, R38.reuse, UR5, !P0 ;  /* 0x0000000526007c0c */ /* 0x040fe2000c7c1270 */
[----:B------:R-:W-:Y:S01]  /*1afd0*/  IMAD R38, R38, UR4, RZ ;  /* 0x0000000426267c24 */ /* 0x000fe2000f8e02ff */
[----:B------:R-:W-:-:S02]  /*1afe0*/  LEA.HI.X.SX32 R43, R64, R174, 0x1, P3 ;  /* 0x000000ae402b7211 */ /* 0x000fc400018f0eff */
[----:B------:R-:W-:Y:S01]  /*1aff0*/  PRMT R45, R62, 0x7771, RZ ;  /* 0x000077713e2d7816 */ /* 0x000fe200000000ff */
[----:B------:R4:W-:Y:S01]  /*1b000*/  @P4 STG.E.U8 desc[UR16][R46.64], R65 ;  /* 0x000000412e004986 */ /* 0x0009e2000c101110 */
[----:B------:R-:W-:Y:S01]  /*1b010*/  ULDC UR4, c[0x0][0x22c] ;  /* 0x00008b0000047ab9 */ /* 0x000fe20000000800 */
[----:B------:R-:W0:Y:S01]  /*1b020*/  LDC R67, c[0x0][0x248] ;  /* 0x00009200ff437b82 */ /* 0x000e220000000800 */
[----:B------:R-:W-:Y:S01]  /*1b030*/  ULDC UR5, c[0x0][0x22c] ;  /* 0x00008b0000057ab9 */ /* 0x000fe20000000800 */
[----:B------:R4:W-:Y:S01]  /*1b040*/  @P1 STG.E.U8 desc[UR16][R42.64], R45 ;  /* 0x0000002d2a001986 */ /* 0x0009e2000c101110 */
[----:B--2---:R-:W-:Y:S01]  /*1b050*/  IMAD R64, R71, 0x4, R64 ;  /* 0x0000000447407824 */ /* 0x004fe200078e0240 */
[----:B----4-:R-:W-:-:S04]  /*1b060*/  PRMT R65, R63, 0x7771, RZ ;  /* 0x000077713f417816 */ /* 0x010fc800000000ff */
[----:B------:R-:W2:Y:S01]  /*1b070*/  LDC R46, c[0x0][0x248] ;  /* 0x00009200ff2e7b82 */ /* 0x000ea20000000800 */
[----:B------:R-:W-:-:S04]  /*1b080*/  IADD3 R42, P1, R38, R171, RZ ;  /* 0x000000ab262a7210 */ /* 0x000fc80007f3e0ff */
[-C--:B------:R-:W-:Y:S02]  /*1b090*/  LEA.HI.X.SX32 R43, R38, R174.reuse, 0x1, P1 ;  /* 0x000000ae262b7211 */ /* 0x080fe400008f0eff */
[----:B------:R-:W-:Y:S01]  /*1b0a0*/  ISETP.LT.AND P1, PT, R41, UR4, !P0 ;  /* 0x0000000429007c0c */ /* 0x000fe2000c721270 */
[----:B---3--:R-:W-:Y:S01]  /*1b0b0*/  IMAD R41, R69, 0x2, R64 ;  /* 0x0000000245297824 */ /* 0x008fe200078e0240 */
[----:B------:R-:W-:Y:S01]  /*1b0c0*/  ISETP.LT.AND P3, PT, R39, UR5, !P0 ;  /* 0x0000000527007c0c */ /* 0x000fe2000c761270 */
[----:B------:R3:W-:Y:S01]  /*1b0d0*/  @P6 STG.E.U8 desc[UR16][R42.64], R65 ;  /* 0x000000412a006986 */ /* 0x0007e2000c101110 */
[-C--:B------:R-:W-:Y:S02]  /*1b0e0*/  IADD3 R38, P6, R64, R171.reuse, RZ ;  /* 0x000000ab40267210 */ /* 0x080fe40007fde0ff */
[----:B------:R-:W-:Y:S01]  /*1b0f0*/  PRMT R47, R60, 0x7772, RZ ;  /* 0x000077723c2f7816 */ /* 0x000fe200000000ff */
[----:B-1----:R-:W-:Y:S01]  /*1b100*/  IMAD R44, R44, 0x2, R41 ;  /* 0x000000022c2c7824 */ /* 0x002fe200078e0229 */
[-C--:B------:R-:W-:Y:S01]  /*1b110*/  LEA.HI.X.SX32 R39, R64, R174.reuse, 0x1, P6 ;  /* 0x000000ae40277211 */ /* 0x080fe200030f0eff */
[----:B------:R-:W-:Y:S01]  /*1b120*/  ULDC UR4, c[0x0][0x22c] ;  /* 0x00008b0000047ab9 */ /* 0x000fe20000000800 */
[----:B------:R-:W-:Y:S01]  /*1b130*/  ISETP.LT.AND P4, PT, R40, UR6, !P0 ;  /* 0x0000000628007c0c */ /* 0x000fe2000c781270 */
[----:B------:R-:W-:Y:S01]  /*1b140*/  ULDC UR5, c[0x0][0x22c] ;  /* 0x00008b0000057ab9 */ /* 0x000fe20000000800 */
[----:B------:R-:W-:Y:S01]  /*1b150*/  IADD3 R40, P6, R41, R171, RZ ;  /* 0x000000ab29287210 */ /* 0x000fe20007fde0ff */
[----:B---3--:R-:W1:Y:S01]  /*1b160*/  LDC R42, c[0x0][0x248] ;  /* 0x00009200ff2a7b82 */ /* 0x008e620000000800 */
[----:B------:R3:W-:Y:S01]  /*1b170*/  @P5 STG.E.U8 desc[UR16][R38.64], R47 ;  /* 0x0000002f26005986 */ /* 0x0007e2000c101110 */
[----:B------:R-:W-:Y:S01]  /*1b180*/  PRMT R45, R61, 0x7772, RZ ;  /* 0x000077723d2d7816 */ /* 0x000fe200000000ff */
[----:B------:R-:W-:Y:S01]  /*1b190*/  ULDC UR6, c[0x0][0x22c] ;  /* 0x00008b0000067ab9 */ /* 0x000fe20000000800 */
[----:B------:R-:W-:-:S02]  /*1b1a0*/  LEA.HI.X.SX32 R41, R41, R174, 0x1, P6 ;  /* 0x000000ae29297211 */ /* 0x000fc400030f0eff */
[----:B------:R-:W-:Y:S01]  /*1b1b0*/  ISETP.LT.AND P5, PT, R37, UR4, !P0 ;  /* 0x0000000425007c0c */ /* 0x000fe2000c7a1270 */
[----:B0-----:R-:W-:Y:S01]  /*1b1c0*/  IMAD R37, R67, 0x2, R44 ;  /* 0x0000000243257824 */ /* 0x001fe200078e022c */
[----:B------:R-:W-:Y:S01]  /*1b1d0*/  ULDC UR4, c[0x0][0x22c] ;  /* 0x00008b0000047ab9 */ /* 0x000fe20000000800 */
[----:B------:R0:W-:Y:S01]  /*1b1e0*/  @P2 STG.E.U8 desc[UR16][R40.64], R45 ;  /* 0x0000002d28002986 */ /* 0x0001e2000c101110 */
[----:B---3--:R-:W-:Y:S01]  /*1b1f0*/  IADD3 R38, P6, R44, R171, RZ ;  /* 0x000000ab2c267210 */ /* 0x008fe20007fde0ff */
[----:B------:R-:W3:Y:S01]  /*1b200*/  LDC R47, c[0x0][0x248] ;  /* 0x00009200ff2f7b82 */ /* 0x000ee20000000800 */
[----:B------:R-:W-:Y:S02]  /*1b210*/  PRMT R43, R62, 0x7772, RZ ;  /* 0x000077723e2b7816 */ /* 0x000fe400000000ff */
[----:B------:R-:W-:Y:S02]  /*1b220*/  LEA.HI.X.SX32 R39, R44, R174, 0x1, P6 ;  /* 0x000000ae2c277211 */ /* 0x000fe400030f0eff */
[----:B------:R-:W-:-:S02]  /*1b230*/  ISETP.LT.AND P2, PT, R35, UR4, !P0 ;  /* 0x0000000423007c0c */ /* 0x000fc4000c741270 */
[-C--:B0-----:R-:W-:Y:S01]  /*1b240*/  IADD3 R40, P6, R37, R171.reuse, RZ ;  /* 0x000000ab25287210 */ /* 0x081fe20007fde0ff */
[----:B--2---:R-:W-:Y:S01]  /*1b250*/  IMAD R35, R46, 0x2, R37 ;  /* 0x000000022e237824 */ /* 0x004fe200078e0225 */
[----:B------:R-:W-:Y:S01]  /*1b260*/  PRMT R45, R63, 0x7772, RZ ;  /* 0x000077723f2d7816 */ /* 0x000fe200000000ff */
[----:B------:R-:W-:Y:S01]  /*1b270*/  ULDC UR4, c[0x0][0x22c] ;  /* 0x00008b0000047ab9 */ /* 0x000fe20000000800 */
[----:B------:R-:W-:Y:S01]  /*1b280*/  LEA.HI.X.SX32 R41, R37, R174, 0x1, P6 ;  /* 0x000000ae25297211 */ /* 0x000fe200030f0eff */
[----:B------:R0:W-:Y:S01]  /*1b290*/  @P4 STG.E.U8 desc[UR16][R38.64], R43 ;  /* 0x0000002b26004986 */ /* 0x0001e2000c101110 */
[----:B------:R-:W-:Y:S01]  /*1b2a0*/  ISETP.LT.AND P4, PT, R34, UR4, !P0 ;  /* 0x0000000422007c0c */ /* 0x000fe2000c781270 */
[----:B------:R-:W-:Y:S01]  /*1b2b0*/  IMAD R37, R66, 0x2, R35 ;  /* 0x0000000242257824 */ /* 0x000fe200078e0223 */
[----:B------:R-:W-:Y:S01]  /*1b2c0*/  IADD3 R34, P6, R35, R171, RZ ;  /* 0x000000ab23227210 */ /* 0x000fe20007fde0ff */
[----:B------:R2:W-:Y:S01]  /*1b2d0*/  @P1 STG.E.U8 desc[UR16][R40.64], R45 ;  /* 0x0000002d28001986 */ /* 0x0005e2000c101110 */
[----:B------:R-:W-:-:S02]  /*1b2e0*/  ULDC UR4, c[0x0][0x22c] ;  /* 0x00008b0000047ab9 */ /* 0x000fc40000000800 */
[-C--:B------:R-:W-:Y:S02]  /*1b2f0*/  LEA.HI.X.SX32 R35, R35, R174.reuse, 0x1, P6 ;  /* 0x000000ae23237211 */ /* 0x080fe400030f0eff */
[----:B0-----:R-:W-:Y:S01]  /*1b300*/  PRMT R43, R60, 0x7773, RZ ;  /* 0x000077733c2b7816 */ /* 0x001fe200000000ff */
[----:B--2---:R-:W0:Y:S01]  /*1b310*/  LDC R41, c[0x0][0x248] ;  /* 0x00009200ff297b82 */ /* 0x004e220000000800 */
[C---:B------:R-:W-:Y:S01]  /*1b320*/  IADD3 R38, P1, R37.reuse, R171, RZ ;  /* 0x000000ab25267210 */ /* 0x040fe20007f3e0ff */
[----:B-1----:R-:W-:Y:S02]  /*1b330*/  IMAD R40, R42, 0x2, R37 ;  /* 0x000000022a287824 */ /* 0x002fe400078e0225 */
[----:B------:R1:W-:Y:S01]  /*1b340*/  @P3 STG.E.U8 desc[UR16][R34.64], R43 ;  /* 0x0000002b22003986 */ /* 0x0003e2000c101110 */
[----:B------:R-:W-:-:S03]  /*1b350*/  LEA.HI.X.SX32 R39, R37, R174, 0x1, P1 ;  /* 0x000000ae25277211 */ /* 0x000fc600008f0eff */
[----:B------:R-:W2:Y:S01]  /*1b360*/  LDC R42, c[0x0][0x248] ;  /* 0x00009200ff2a7b82 */ /* 0x000ea20000000800 */
[----:B------:R-:W-:Y:S01]  /*1b370*/  ISETP.LT.AND P1, PT, R36, UR4, !P0 ;  /* 0x0000000424007c0c */ /* 0x000fe2000c721270 */
[----:B------:R-:W-:Y:S01]  /*1b380*/  VIADD R36, R0, 0xde ;  /* 0x000000de00247836 */ /* 0x000fe20000000000 */
[----:B------:R-:W-:-:S05]  /*1b390*/  ULDC UR4, c[0x0][0x248] ;  /* 0x0000920000047ab9 */ /* 0x000fca0000000800 */
[----:B-1----:R-:W1:Y:S01]  /*1b3a0*/  LDC R43, c[0x0][0x248] ;  /* 0x00009200ff2b7b82 */ /* 0x002e620000000800 */
[-C--:B------:R-:W-:Y:S01]  /*1b3b0*/  IADD3 R34, P3, R40, R171.reuse, RZ ;  /* 0x000000ab28227210 */ /* 0x080fe20007f7e0ff */
[C---:B------:R-:W-:Y:S01]  /*1b3c0*/  IMAD R37, R36.reuse, UR4, RZ ;  /* 0x0000000424257c24 */ /* 0x040fe2000f8e02ff */
[----:B------:R-:W-:Y:S01]  /*1b3d0*/  ISETP.LT.AND P6, PT, R36, UR5, !P0 ;  /* 0x0000000524007c0c */ /* 0x000fe2000c7c1270 */
[----:B------:R-:W-:Y:S01]  /*1b3e0*/  ULDC UR5, c[0x0][0x22c] ;  /* 0x00008b0000057ab9 */ /* 0x000fe20000000800 */
[----:B------:R-:W-:Y:S01]  /*1b3f0*/  PRMT R61, R61, 0x7773, RZ ;  /* 0x000077733d3d7816 */ /* 0x000fe200000000ff */
[----:B------:R-:W-:Y:S01]  /*1b400*/  ULDC UR4, c[0x0][0x22c] ;  /* 0x00008b0000047ab9 */ /* 0x000fe20000000800 */
[----:B------:R-:W-:Y:S01]  /*1b410*/  LEA.HI.X.SX32 R35, R40, R174, 0x1, P3 ;  /* 0x000000ae28237211 */ /* 0x000fe200018f0eff */
[----:B------:R-:W4:Y:S01]  /*1b420*/  LDC R45, c[0x0][0x248] ;  /* 0x00009200ff2d7b82 */ /* 0x000f220000000800 */
[----:B------:R-:W-:Y:S01]  /*1b430*/  IADD3 R36, P3, R37, R171, RZ ;  /* 0x000000ab25247210 */ /* 0x000fe20007f7e0ff */
[----:B---3--:R-:W-:Y:S01]  /*1b440*/  IMAD R40, R47, 0x4, R40 ;  /* 0x000000042f287824 */ /* 0x008fe200078e0228 */
[----:B------:R3:W-:Y:S01]  /*1b450*/  @P5 STG.E.U8 desc[UR16][R38.64], R61 ;  /* 0x0000003d26005986 */ /* 0x0007e2000c101110 */
[----:B------:R-:W-:-:S02]  /*1b460*/  PRMT R63, R63, 0x7773, RZ ;  /* 0x000077733f3f7816 */ /* 0x000fc400000000ff */
[----:B------:R-:W-:Y:S02]  /*1b470*/  LEA.HI.X.SX32 R37, R37, R174, 0x1, P3 ;  /* 0x000000ae25257211 */ /* 0x000fe400018f0eff */
[----:B------:R-:W-:Y:S01]  /*1b480*/  ISETP.LT.AND P3, PT, R31, UR5, !P0 ;  /* 0x000000051f007c0c */ /* 0x000fe2000c761270 */
[----:B0-----:R-:W-:Y:S01]  /*1b490*/  IMAD R31, R41, 0x2, R40 ;  /* 0x00000002291f7824 */ /* 0x001fe200078e0228 */
[----:B------:R-:W0:Y:S01]  /*1b4a0*/  LDC R47, c[0x0][0x248] ;  /* 0x00009200ff2f7b82 */ /* 0x000e220000000800 */
[----:B---3--:R-:W-:Y:S02]  /*1b4b0*/  PRMT R39, R62, 0x7773, RZ ;  /* 0x000077733e277816 */ /* 0x008fe400000000ff */
[----:B--2---:R-:W-:Y:S01]  /*1b4c0*/  IMAD R38, R42, 0x2, R31 ;  /* 0x000000022a267824 */ /* 0x004fe200078e021f */
[----:B------:R-:W-:Y:S01]  /*1b4d0*/  ISETP.LT.AND P5, PT, R33, UR6, !P0 ;  /* 0x0000000621007c0c */ /* 0x000fe2000c7a1270 */
[----:B------:R-:W-:Y:S01]  /*1b4e0*/  ULDC UR5, c[0x0][0x22c] ;  /* 0x00008b0000057ab9 */ /* 0x000fe20000000800 */
[----:B------:R-:W-:Y:S01]  /*1b4f0*/  PRMT R41, R56, 0x7770, RZ ;  /* 0x0000777038297816 */ /* 0x000fe200000000ff */
[----:B------:R2:W-:Y:S01]  /*1b500*/  @P2 STG.E.U8 desc[UR16][R34.64], R39 ;  /* 0x0000002722002986 */ /* 0x0005e2000c101110 */
[----:B------:R-:W-:Y:S01]  /*1b510*/  ISETP.LT.AND P2, PT, R32, UR4, !P0 ;  /* 0x0000000420007c0c */ /* 0x000fe2000c741270 */
[----:B------:R-:W-:Y:S01]  /*1b520*/  ULDC UR4, c[0x0][0x22c] ;  /* 0x00008b0000047ab9 */ /* 0x000fe20000000800 */
[----:B------:R-:W-:Y:S01]  /*1b530*/  ULDC UR6, c[0x0][0x22c] ;  /* 0x00008b0000067ab9 */ /* 0x000fe20000000800 */
[----:B------:R1:W-:Y:S01]  /*1b540*/  @P6 STG.E.U8 desc[UR16][R36.64], R63 ;  /* 0x0000003f24006986 */ /* 0x0003e2000c101110 */
[----:B------:R-:W-:-:S04]  /*1b550*/  IADD3 R32, P6, R40, R171, RZ ;  /* 0x000000ab28207210 */ /* 0x000fc80007fde0ff */
[-C--:B------:R-:W-:Y:S02]  /*1b560*/  LEA.HI.X.SX32 R33, R40, R174.reuse, 0x1, P6 ;  /* 0x000000ae28217211 */ /* 0x080fe400030f0eff */
[----:B--2---:R-:W-:Y:S01]  /*1b570*/  IADD3 R34, P6, R31, R171, RZ ;  /* 0x000000ab1f227210 */ /* 0x004fe20007fde0ff */
        /* <DEDUP_REMOVED lines=10> */
[-C--:B------:R-:W-:Y:S01]  /*1b620*/  LEA.HI.X.SX32 R31, R38, R174.reuse, 0x1, P6 ;  /* 0x000000ae261f7211 */ /* 0x080fe200030f0eff */
[----:B--2---:R-:W2:Y:S01]  /*1b630*/  LDC R41, c[0x0][0x248] ;  /* 0x00009200ff297b82 */ /* 0x004ea20000000800 */
[----:B------:R-:W-:Y:S01]  /*1b640*/  ISETP.LT.AND P1, PT, R28, UR4, !P0 ;  /* 0x000000041c007c0c */ /* 0x000fe2000c721270 */
[----:B----4-:R-:W-:Y:S01]  /*1b650*/  IMAD R28, R45, 0x2, R36 ;  /* 0x000000022d1c7824 */ /* 0x010fe200078e0224 */
[-C--:B------:R-:W-:Y:S01]  /*1b660*/  IADD3 R32, P6, R36, R171.reuse, RZ ;  /* 0x000000ab24207210 */ /* 0x080fe20007fde0ff */
[----:B------:R-:W-:Y:S01]  /*1b670*/  ULDC UR4, c[0x0][0x22c] ;  /* 0x00008b0000047ab9 */ /* 0x000fe20000000800 */
[----:B------:R4:W-:Y:S01]  /*1b680*/  @P5 STG.E.U8 desc[UR16][R30.64], R37 ;  /* 0x000000251e005986 */ /* 0x0009e2000c101110 */
[----:B------:R-:W-:Y:S01]  /*1b690*/  ISETP.LT.AND P5, PT, R24, UR4, !P0 ;  /* 0x0000000418007c0c */ /* 0x000fe2000c7a1270 */
[----:B0-----:R-:W-:Y:S01]  /*1b6a0*/  IMAD R24, R47, 0x2, R28 ;  /* 0x000000022f187824 */ /* 0x001fe200078e021c */
[----:B------:R-:W-:Y:S01]  /*1b6b0*/  LEA.HI.X.SX32 R33, R36, R174, 0x1, P6 ;  /* 0x000000ae24217211 */ /* 0x000fe200030f0eff */
[----:B------:R-:W-:Y:S01]  /*1b6c0*/  ULDC UR4, c[0x0][0x22c] ;  /* 0x00008b0000047ab9 */ /* 0x000fe20000000800 */
[----:B---3--:R-:W-:Y:S01]  /*1b6d0*/  PRMT R39, R59, 0x7770, RZ ;  /* 0x000077703b277816 */ /* 0x008fe200000000ff */
[----:B-1----:R-:W-:Y:S01]  /*1b6e0*/  IMAD R34, R43, 0x2, R24 ;  /* 0x000000022b227824 */ /* 0x002fe200078e0218 */
[----:B------:R-:W-:Y:S01]  /*1b6f0*/  PRMT R35, R57, 0x7771, RZ ;  /* 0x0000777139237816 */ /* 0x000fe200000000ff */
[----:B------:R-:W0:Y:S01]  /*1b700*/  LDC R36, c[0x0][0x248] ;  /* 0x00009200ff247b82 */ /* 0x000e220000000800 */
[----:B----4-:R-:W-:Y:S01]  /*1b710*/  IADD3 R30, P6, R28, R171, RZ ;  /* 0x000000ab1c1e7210 */ /* 0x010fe20007fde0ff */
[----:B------:R1:W-:Y:S01]  /*1b720*/  @P2 STG.E.U8 desc[UR16][R32.64], R39 ;  /* 0x0000002720002986 */ /* 0x0003e2000c101110 */
[----:B------:R-:W-:-:S02]  /*1b730*/  PRMT R37, R56, 0x7771, RZ ;  /* 0x0000777138257816 */ /* 0x000fc400000000ff */
[-C--:B------:R-:W-:Y:S02]  /*1b740*/  LEA.HI.X.SX32 R31, R28, R174.reuse, 0x1, P6 ;  /* 0x000000ae1c1f7211 */ /* 0x080fe400030f0eff */
[CC--:B-1----:R-:W-:Y:S01]  /*1b750*/  IADD3 R32, P2, R24.reuse, R171.reuse, RZ ;  /* 0x000000ab18207210 */ /* 0x0c2fe20007f5e0ff */
[----:B------:R-:W1:Y:S02]  /*1b760*/  LDC R39, c[0x0][0x248] ;  /* 0x00009200ff277b82 */ /* 0x000e640000000800 */
[----:B------:R3:W-:Y:S01]  /*1b770*/  @P3 STG.E.U8 desc[UR16][R30.64], R37 ;  /* 0x000000251e003986 */ /* 0x0007e2000c101110 */
[-C--:B------:R-:W-:Y:S01]  /*1b780*/  LEA.HI.X.SX32 R33, R24, R174.reuse, 0x1, P2 ;  /* 0x000000ae18217211 */ /* 0x080fe200010f0eff */
[----:B------:R-:W-:Y:S01]  /*1b790*/  VIADD R24, R0, 0xee ;  /* 0x000000ee00187836 */ /* 0x000fe20000000000 */
[----:B------:R-:W-:Y:S02]  /*1b7a0*/  IADD3 R28, P3, R34, R171, RZ ;  /* 0x000000ab221c7210 */ /* 0x000fe40007f7e0ff */
[----:B------:R-:W-:Y:S01]  /*1b7b0*/  ISETP.LT.AND P2, PT, R29, UR4, !P0 ;  /* 0x000000041d007c0c */ /* 0x000fe2000c741270 */
[----:B------:R-:W-:Y:S01]  /*1b7c0*/  ULDC UR4, c[0x0][0x248] ;  /* 0x0000920000047ab9 */ /* 0x000fe20000000800 */
[C---:B------:R-:W-:Y:S01]  /*1b7d0*/  ISETP.LT.AND P6, PT, R24.reuse, UR5, !P0 ;  /* 0x0000000518007c0c */ /* 0x040fe2000c7c1270 */
[----:B------:R-:W-:Y:S01]  /*1b7e0*/  IMAD R24, R24, UR4, RZ ;  /* 0x0000000418187c24 */ /* 0x000fe2000f8e02ff */
[----:B------:R-:W-:Y:S01]  /*1b7f0*/  LEA.HI.X.SX32 R29, R34, R174, 0x1, P3 ;  /* 0x000000ae221d7211 */ /* 0x000fe200018f0eff */
[----:B---3--:R-:W3:Y:S01]  /*1b800*/  LDC R30, c[0x0][0x248] ;  /* 0x00009200ff1e7b82 */ /* 0x008ee20000000800 */
[----:B------:R-:W-:Y:S01]  /*1b810*/  PRMT R31, R58, 0x7771, RZ ;  /* 0x000077713a1f7816 */ /* 0x000fe200000000ff */
[----:B------:R4:W-:Y:S01]  /*1b820*/  @P4 STG.E.U8 desc[UR16][R32.64], R35 ;  /* 0x0000002320004986 */ /* 0x0009e2000c101110 */
[----:B------:R-:W-:Y:S01]  /*1b830*/  ULDC UR4, c[0x0][0x22c] ;  /* 0x00008b0000047ab9 */ /* 0x000fe20000000800 */
[----:B------:R-:W-:-:S02]  /*1b840*/  ULDC UR5, c[0x0][0x22c] ;  /* 0x00008b0000057ab9 */ /* 0x000fc40000000800 */
[----:B------:R0:W-:Y:S02]  /*1b850*/  @P1 STG.E.U8 desc[UR16][R28.64], R31 ;  /* 0x0000001f1c001986 */ /* 0x0001e4000c101110 */
[----:B------:R-:W3:Y:S01]  /*1b860*/  LDC R37, c[0x0][0x248] ;  /* 0x00009200ff257b82 */ /* 0x000ee20000000800 */
[----:B--2---:R-:W-:Y:S01]  /*1b870*/  IMAD R34, R41, 0x4, R34 ;  /* 0x0000000429227824 */ /* 0x004fe200078e0222 */
[----:B----4-:R-:W-:-:S06]  /*1b880*/  PRMT R35, R59, 0x7771, RZ ;  /* 0x000077713b237816 */ /* 0x010fcc00000000ff */
[----:B------:R-:W2:Y:S01]  /*1b890*/  LDC R32, c[0x0][0x248] ;  /* 0x00009200ff207b82 */ /* 0x000ea20000000800 */
[----:B0-----:R-:W-:-:S04]  /*1b8a0*/  IADD3 R28, P1, R24, R171, RZ ;  /* 0x000000ab181c7210 */ /* 0x001fc80007f3e0ff */
[-C--:B------:R-:W-:Y:S02]  /*1b8b0*/  LEA.HI.X.SX32 R29, R24, R174.reuse, 0x1, P1 ;  /* 0x000000ae181d7211 */ /* 0x080fe400008f0eff */
[----:B------:R-:W-:Y:S01]  /*1b8c0*/  ISETP.LT.AND P1, PT, R27, UR4, !P0 ;  /* 0x000000041b007c0c */ /* 0x000fe2000c721270 */
[----:B-1----:R-:W-:Y:S01]  /*1b8d0*/  IMAD R27, R39, 0x2, R34 ;  /* 0x00000002271b7824 */ /* 0x002fe200078e0222 */
[----:B------:R-:W-:Y:S01]  /*1b8e0*/  ISETP.LT.AND P3, PT, R25, UR5, !P0 ;  /* 0x0000000519007c0c */ /* 0x000fe2000c761270 */
[----:B------:R0:W-:Y:S01]  /*1b8f0*/  @P6 STG.E.U8 desc[UR16][R28.64], R35 ;  /* 0x000000231c006986 */ /* 0x0001e2000c101110 */
[-C--:B------:R-:W-:Y:S02]  /*1b900*/  IADD3 R24, P6, R34, R171.reuse, RZ ;  /* 0x000000ab22187210 */ /* 0x080fe40007fde0ff */
[----:B------:R-:W-:Y:S01]  /*1b910*/  PRMT R33, R56, 0x7772, RZ ;  /* 0x0000777238217816 */ /* 0x000fe200000000ff */
[----:B---3--:R-:W-:Y:S01]  /*1b920*/  IMAD R30, R30, 0x2, R27 ;  /* 0x000000021e1e7824 */ /* 0x008fe200078e021b */
[-C--:B------:R-:W-:Y:S01]  /*1b930*/  LEA.HI.X.SX32 R25, R34, R174.reuse, 0x1, P6 ;  /* 0x000000ae22197211 */ /* 0x080fe200030f0eff */
[----:B------:R-:W-:Y:S01]  /*1b940*/  ULDC UR4, c[0x0][0x22c] ;  /* 0x00008b0000047ab9 */ /* 0x000fe20000000800 */
[----:B------:R-:W-:Y:S01]  /*1b950*/  ISETP.LT.AND P4, PT, R26, UR6, !P0 ;  /* 0x000000061a007c0c */ /* 0x000fe2000c781270 */
[----:B------:R-:W-:Y:S01]  /*1b960*/  ULDC UR5, c[0x0][0x22c] ;  /* 0x00008b0000057ab9 */ /* 0x000fe20000000800 */
[----:B------:R-:W-:Y:S01]  /*1b970*/  IADD3 R26, P6, R27, R171, RZ ;  /* 0x000000ab1b1a7210 */ /* 0x000fe20007fde0ff */
[----:B0-----:R-:W0:Y:S01]  /*1b980*/  LDC R28, c[0x0][0x248] ;  /* 0x00009200ff1c7b82 */ /* 0x001e220000000800 */
[----:B------:R1:W-:Y:S01]  /*1b990*/  @P5 STG.E.U8 desc[UR16][R24.64], R33 ;  /* 0x0000002118005986 */ /* 0x0003e2000c101110 */
[----:B------:R-:W-:Y:S01]  /*1b9a0*/  PRMT R31, R57, 0x7772, RZ ;  /* 0x00007772391f7816 */ /* 0x000fe200000000ff */
[----:B------:R-:W-:Y:S01]  /*1b9b0*/  ULDC UR6, c[0x0][0x22c] ;  /* 0x00008b0000067ab9 */ /* 0x000fe20000000800 */
[----:B------:R-:W-:-:S02]  /*1b9c0*/  LEA.HI.X.SX32 R27, R27, R174, 0x1, P6 ;  /* 0x000000ae1b1b7211 */ /* 0x000fc400030f0eff */
[----:B------:R-:W-:Y:S01]  /*1b9d0*/  ISETP.LT.AND P5, PT, R23, UR4, !P0 ;  /* 0x0000000417007c0c */ /* 0x000fe2000c7a1270 */
[----:B------:R-:W-:Y:S01]  /*1b9e0*/  IMAD R23, R37, 0x2, R30 ;  /* 0x0000000225177824 */ /* 0x000fe200078e021e */
[----:B------:R-:W-:Y:S01]  /*1b9f0*/  ULDC UR4, c[0x0][0x22c] ;  /* 0x00008b0000047ab9 */ /* 0x000fe20000000800 */
[----:B------:R3:W-:Y:S01]  /*1ba00*/  @P2 STG.E.U8 desc[UR16][R26.64], R31 ;  /* 0x0000001f1a002986 */ /* 0x0007e2000c101110 */
[CC--:B-1----:R-:W-:Y:S01]  /*1ba10*/  IADD3 R24, P6, R30.reuse, R171.reuse, RZ ;  /* 0x000000ab1e187210 */ /* 0x0c2fe20007fde0ff */
[----:B------:R-:W1:Y:S03]  /*1ba20*/  LDC R33, c[0x0][0x248] ;  /* 0x00009200ff217b82 */ /* 0x000e660000000800 */
[----:B------:R-:W-:Y:S02]  /*1ba30*/  LEA.HI.X.SX32 R25, R30, R174, 0x1, P6 ;  /* 0x000000ae1e197211 */ /* 0x000fe400030f0eff */
[----:B---3--:R-:W-:-:S03]  /*1ba40*/  IADD3 R26, P6, R23, R171, RZ ;  /* 0x000000ab171a7210 */ /* 0x008fc60007fde0ff */
[----:B------:R-:W3:Y:S01]  /*1ba50*/  LDC R30, c[0x0][0x248] ;  /* 0x00009200ff1e7b82 */ /* 0x000ee20000000800 */
[----:B------:R-:W-:Y:S02]  /*1ba60*/  PRMT R29, R58, 0x7772, RZ ;  /* 0x000077723a1d7816 */ /* 0x000fe400000000ff */
[----:B------:R-:W-:Y:S01]  /*1ba70*/  ISETP.LT.AND P2, PT, R21, UR4, !P0 ;  /* 0x0000000415007c0c */ /* 0x000fe2000c741270 */
[----:B--2---:R-:W-:Y:S01]  /*1ba80*/  IMAD R21, R32, 0x2, R23 ;  /* 0x0000000220157824 */ /* 0x004fe200078e0217 */
[----:B------:R-:W-:Y:S02]  /*1ba90*/  LEA.HI.X.SX32 R27, R23, R174, 0x1, P6 ;  /* 0x000000ae171b7211 */ /* 0x000fe400030f0eff */
[----:B------:R-:W-:Y:S01]  /*1baa0*/  PRMT R31, R59, 0x7772, RZ ;  /* 0x000077723b1f7816 */ /* 0x000fe200000000ff */
[----:B------:R2:W-:Y:S01]  /*1bab0*/  @P4 STG.E.U8 desc[UR16][R24.64], R29 ;  /* 0x0000001d18004986 */ /* 0x0005e2000c101110 */
[----:B------:R-:W-:Y:S01]  /*1bac0*/  IMAD R23, R36, 0x2, R21 ;  /* 0x0000000224177824 */ /* 0x000fe200078e0215 */
[----:B------:R-:W-:-:S02]  /*1bad0*/  ULDC UR4, c[0x0][0x22c] ;  /* 0x00008b0000047ab9 */ /* 0x000fc40000000800 */
[----:B------:R4:W-:Y:S01]  /*1bae0*/  @P1 STG.E.U8 desc[UR16][R26.64], R31 ;  /* 0x0000001f1a001986 */ /* 0x0009e2000c101110 */
[----:B------:R-:W-:Y:S01]  /*1baf0*/  ISETP.LT.AND P4, PT, R20, UR4, !P0 ;  /* 0x0000000414007c0c */ /* 0x000fe2000c781270 */
[----:B------:R-:W-:Y:S01]  /*1bb00*/  ULDC UR4, c[0x0][0x22c] ;  /* 0x00008b0000047ab9 */ /* 0x000fe20000000800 */
[-C--:B------:R-:W-:Y:S02]  /*1bb10*/  IADD3 R20, P6, R21, R171.reuse, RZ ;  /* 0x000000ab15147210 */ /* 0x080fe40007fde0ff */
[----:B--2---:R-:W-:Y:S01]  /*1bb20*/  IADD3 R24, P1, R23, R171, RZ ;  /* 0x000000ab17187210 */ /* 0x004fe20007f3e0ff */
[----:B----4-:R-:W2:Y:S01]  /*1bb30*/  LDC R27, c[0x0][0x248] ;  /* 0x00009200ff1b7b82 */ /* 0x010ea20000000800 */
[----:B0-----:R-:W-:Y:S01]  /*1bb40*/  IMAD R26, R28, 0x2, R23 ;  /* 0x000000021c1a7824 */ /* 0x001fe200078e0217 */
[----:B------:R-:W-:Y:S02]  /*1bb50*/  LEA.HI.X.SX32 R21, R21, R174, 0x1, P6 ;  /* 0x000000ae15157211 */ /* 0x000fe400030f0eff */
[----:B------:R-:W-:-:S04]  /*1bb60*/  PRMT R29, R56, 0x7773, RZ ;  /* 0x00007773381d7816 */ /* 0x000fc800000000ff */
[----:B------:R-:W0:Y:S01]  /*1bb70*/  LDC R28, c[0x0][0x248] ;  /* 0x00009200ff1c7b82 */ /* 0x000e220000000800 */
[----:B------:R-:W-:Y:S02]  /*1bb80*/  LEA.HI.X.SX32 R25, R23, R174, 0x1, P1 ;  /* 0x000000ae17197211 */ /* 0x000fe400008f0eff */
[----:B------:R-:W-:Y:S01]  /*1bb90*/  ISETP.LT.AND P1, PT, R22, UR4, !P0 ;  /* 0x0000000416007c0c */ /* 0x000fe2000c721270 */
[----:B------:R-:W-:Y:S01]  /*1bba0*/  VIADD R22, R0, 0xfe ;  /* 0x000000fe00167836 */ /* 0x000fe20000000000 */
[----:B------:R-:W-:-:S03]  /*1bbb0*/  ULDC UR4, c[0x0][0x248] ;  /* 0x0000920000047ab9 */ /* 0x000fc60000000800 */
[----:B------:R-:W4:Y:S01]  /*1bbc0*/  LDC R31, c[0x0][0x248] ;  /* 0x00009200ff1f7b82 */ /* 0x000f220000000800 */
[----:B------:R1:W-:Y:S01]  /*1bbd0*/  @P3 STG.E.U8 desc[UR16][R20.64], R29 ;  /* 0x0000001d14003986 */ /* 0x0003e2000c101110 */
[C---:B------:R-:W-:Y:S01]  /*1bbe0*/  IMAD R23, R22.reuse, UR4, RZ ;  /* 0x0000000416177c24 */ /* 0x040fe2000f8e02ff */
[----:B------:R-:W-:Y:S01]  /*1bbf0*/  ISETP.LT.AND P6, PT, R22, UR5, !P0 ;  /* 0x0000000516007c0c */ /* 0x000fe2000c7c1270 */
[----:B------:R-:W-:Y:S01]  /*1bc00*/  ULDC UR5, c[0x0][0x22c] ;  /* 0x00008b0000057ab9 */ /* 0x000fe20000000800 */
[----:B------:R-:W-:Y:S01]  /*1bc10*/  PRMT R57, R57, 0x7773, RZ ;  /* 0x0000777339397816 */ /* 0x000fe200000000ff */
[----:B------:R-:W-:Y:S01]  /*1bc20*/  ULDC UR4, c[0x0][0x22c] ;  /* 0x00008b0000047ab9 */ /* 0x000fe20000000800 */
[----:B-1----:R-:W-:-:S04]  /*1bc30*/  IADD3 R20, P3, R26, R171, RZ ;  /* 0x000000ab1a147210 */ /* 0x002fc80007f7e0ff */
[-C--:B------:R-:W-:Y:S02]  /*1bc40*/  LEA.HI.X.SX32 R21, R26, R174.reuse, 0x1, P3 ;  /* 0x000000ae1a157211 */ /* 0x080fe400018f0eff */
[----:B------:R-:W-:Y:S01]  /*1bc50*/  IADD3 R22, P3, R23, R171, RZ ;  /* 0x000000ab17167210 */ /* 0x000fe20007f7e0ff */
[----:B------:R-:W-:Y:S01]  /*1bc60*/  IMAD R26, R33, 0x4, R26 ;  /* 0x00000004211a7824 */ /* 0x000fe200078e021a */
[----:B------:R1:W-:Y:S01]  /*1bc70*/  @P5 STG.E.U8 desc[UR16][R24.64], R57 ;  /* 0x0000003918005986 */ /* 0x0003e2000c101110 */
[----:B------:R-:W-:Y:S01]  /*1bc80*/  PRMT R59, R59, 0x7773, RZ ;  /* 0x000077733b3b7816 */ /* 0x000fe200000000ff */
[----:B------:R-:W3:Y:S01]  /*1bc90*/  LDC R33, c[0x0][0x248] ;  /* 0x00009200ff217b82 */ /* 0x000ee20000000800 */
[----:B------:R-:W-:Y:S02]  /*1bca0*/  LEA.HI.X.SX32 R23, R23, R174, 0x1, P3 ;  /* 0x000000ae17177211 */ /* 0x000fe400018f0eff */
[----:B------:R-:W-:Y:S01]  /*1bcb0*/  ISETP.LT.AND P3, PT, R17, UR5, !P0 ;  /* 0x0000000511007c0c */ /* 0x000fe2000c761270 */
[----:B--2---:R-:W-:Y:S01]  /*1bcc0*/  IMAD R17, R27, 0x2, R26 ;  /* 0x000000021b117824 */ /* 0x004fe200078e021a */
[----:B-1----:R-:W-:-:S03]  /*1bcd0*/  PRMT R25, R58, 0x7773, RZ ;  /* 0x000077733a197816 */ /* 0x002fc600000000ff */
[----:B0-----:R-:W-:Y:S01]  /*1bce0*/  IMAD R24, R28, 0x2, R17 ;  /* 0x000000021c187824 */ /* 0x001fe200078e0211 */
[----:B------:R-:W-:Y:S01]  /*1bcf0*/  ISETP.LT.AND P5, PT, R19, UR6, !P0 ;  /* 0x0000000613007c0c */ /* 0x000fe2000c7a1270 */
[----:B------:R-:W-:Y:S01]  /*1bd00*/  ULDC UR5, c[0x0][0x22c] ;  /* 0x00008b0000057ab9 */ /* 0x000fe20000000800 */
[----:B------:R-:W-:Y:S01]  /*1bd10*/  PRMT R29, R52, 0x7770, RZ ;  /* 0x00007770341d7816 */ /* 0x000fe200000000ff */
[----:B------:R0:W-:Y:S01]  /*1bd20*/  @P2 STG.E.U8 desc[UR16][R20.64], R25 ;  /* 0x0000001914002986 */ /* 0x0001e2000c101110 */
[----:B------:R-:W-:Y:S01]  /*1bd30*/  ISETP.LT.AND P2, PT, R18, UR4, !P0 ;  /* 0x0000000412007c0c */ /* 0x000fe2000c741270 */
[----:B------:R-:W-:Y:S01]  /*1bd40*/  ULDC UR4, c[0x0][0x22c] ;  /* 0x00008b0000047ab9 */ /* 0x000fe20000000800 */
[----:B------:R-:W-:Y:S01]  /*1bd50*/  PRMT R27, R53, 0x7770, RZ ;  /* 0x00007770351b7816 */ /* 0x000fe200000000ff */
[----:B------:R4:W-:Y:S01]  /*1bd60*/  @P6 STG.E.U8 desc[UR16][R22.64], R59 ;  /* 0x0000003b16006986 */ /* 0x0009e2000c101110 */
[----:B------:R-:W-:Y:S01]  /*1bd70*/  IADD3 R18, P6, R26, R171, RZ ;  /* 0x000000ab1a127210 */ /* 0x000fe20007fde0ff */
[----:B------:R-:W-:-:S03]  /*1bd80*/  ULDC UR6, c[0x0][0x22c] ;  /* 0x00008b0000067ab9 */ /* 0x000fc60000000800 */
[----:B------:R-:W-:Y:S02]  /*1bd90*/  LEA.HI.X.SX32 R19, R26, R174, 0x1, P6 ;  /* 0x000000ae1a137211 */ /* 0x000fe400030f0eff */
[----:B------:R-:W1:Y:S01]  /*1bda0*/  LDC R26, c[0x0][0x248] ;  /* 0x00009200ff1a7b82 */ /* 0x000e620000000800 */
[----:B0-----:R-:W-:Y:S01]  /*1bdb0*/  IADD3 R20, P6, R17, R171, RZ ;  /* 0x000000ab11147210 */ /* 0x001fe20007fde0ff */
[----:B----4-:R-:W-:-:S06]  /*1bdc0*/  IMAD R23, R31, 0x2, R24 ;  /* 0x000000021f177824 */ /* 0x010fcc00078e0218 */
[----:B------:R-:W0:Y:S01]  /*1bdd0*/  LDC R31, c[0x0][0x248] ;  /* 0x00009200ff1f7b82 */ /* 0x000e220000000800 */
[----:B------:R2:W-:Y:S01]  /*1bde0*/  @P4 STG.E.U8 desc[UR16][R18.64], R29 ;  /* 0x0000001d12004986 */ /* 0x0005e2000c101110 */
[-C--:B------:R-:W-:Y:S02]  /*1bdf0*/  LEA.HI.X.SX32 R21, R17, R174.reuse, 0x1, P6 ;  /* 0x000000ae11157211 */ /* 0x080fe400030f0eff */
[----:B------:R-:W-:Y:S01]  /*1be00*/  ISETP.LT.AND P4, PT, R16, UR4, !P0 ;  /* 0x0000000410007c0c */ /* 0x000fe2000c781270 */
[----:B------:R-:W-:Y:S01]  /*1be10*/  ULDC UR4, c[0x0][0x22c] ;  /* 0x00008b0000047ab9 */ /* 0x000fe20000000800 */
[----:B------:R-:W-:Y:S01]  /*1be20*/  IADD3 R16, P6, R24, R171, RZ ;  /* 0x000000ab18107210 */ /* 0x000fe20007fde0ff */
[----:B------:R4:W-:Y:S01]  /*1be30*/  @P1 STG.E.U8 desc[UR16][R20.64], R27 ;  /* 0x0000001b14001986 */ /* 0x0009e2000c101110 */
[----:B------:R-:W-:Y:S02]  /*1be40*/  PRMT R25, R54, 0x7770, RZ ;  /* 0x0000777036197816 */ /* 0x000fe400000000ff */
[----:B------:R-:W-:-:S02]  /*1be50*/  LEA.HI.X.SX32 R17, R24, R174, 0x1, P6 ;  /* 0x000000ae18117211 */ /* 0x000fc400030f0eff */
[----:B------:R-:W-:Y:S01]  /*1be60*/  ISETP.LT.AND P1, PT, R14, UR4, !P0 ;  /* 0x000000040e007c0c */ /* 0x000fe2000c721270 */
[----:B---3--:R-:W-:Y:S01]  /*1be70*/  IMAD R14, R30, 0x2, R23 ;  /* 0x000000021e0e7824 */ /* 0x008fe200078e0217 */
[-C--:B------:R-:W-:Y:S01]  /*1be80*/  IADD3 R22, P6, R23, R171.reuse, RZ ;  /* 0x000000ab17167210 */ /* 0x080fe20007fde0ff */
[----:B------:R-:W-:Y:S01]  /*1be90*/  ULDC UR4, c[0x0][0x22c] ;  /* 0x00008b0000047ab9 */ /* 0x000fe20000000800 */
[----:B------:R3:W-:Y:S01]  /*1bea0*/  @P5 STG.E.U8 desc[UR16][R16.64], R25 ;  /* 0x0000001910005986 */ /* 0x0007e2000c101110 */
[----:B------:R-:W-:Y:S01]  /*1beb0*/  ISETP.LT.AND P5, PT, R10, UR4, !P0 ;  /* 0x000000040a007c0c */ /* 0x000fe2000c7a1270 */
[----:B------:R-:W-:Y:S01]  /*1bec0*/  IMAD R10, R33, 0x2, R14 ;  /* 0x00000002210a7824 */ /* 0x000fe200078e020e */
[----:B------:R-:W-:Y:S01]  /*1bed0*/  LEA.HI.X.SX32 R23, R23, R174, 0x1, P6 ;  /* 0x000000ae17177211 */ /* 0x000fe200030f0eff */
[----:B--2---:R-:W2:Y:S01]  /*1bee0*/  LDC R29, c[0x0][0x248] ;  /* 0x00009200ff1d7b82 */ /* 0x004ea20000000800 */
[----:B----4-:R-:W-:Y:S01]  /*1bef0*/  PRMT R27, R55, 0x7770, RZ ;  /* 0x00007770371b7816 */ /* 0x010fe200000000ff */
[----:B------:R-:W-:Y:S01]  /*1bf00*/  ULDC UR4, c[0x0][0x22c] ;  /* 0x00008b0000047ab9 */ /* 0x000fe20000000800 */
[----:B------:R-:W-:-:S03]  /*1bf10*/  IADD3 R18, P6, R14, R171, RZ ;  /* 0x000000ab0e127210 */ /* 0x000fc60007fde0ff */
[----:B------:R0:W-:Y:S01]  /*1bf20*/  @P2 STG.E.U8 desc[UR16][R22.64], R27 ;  /* 0x0000001b16002986 */ /* 0x0001e2000c101110 */
[----:B------:R-:W-:Y:S01]  /*1bf30*/  IADD3 R20, P2, R10, R171, RZ ;  /* 0x000000ab0a147210 */ /* 0x000fe20007f5e0ff */
[----:B------:R-:W4:Y:S01]  /*1bf40*/  LDC R24, c[0x0][0x248] ;  /* 0x00009200ff187b82 */ /* 0x000f220000000800 */
[-C--:B------:R-:W-:Y:S02]  /*1bf50*/  LEA.HI.X.SX32 R19, R14, R174.reuse, 0x1, P6 ;  /* 0x000000ae0e137211 */ /* 0x080fe400030f0eff */
[----:B---3--:R-:W-:Y:S02]  /*1bf60*/  PRMT R25, R52, 0x7771, RZ ;  /* 0x0000777134197816 */ /* 0x008fe400000000ff */
[----:B------:R-:W-:Y:S01]  /*1bf70*/  LEA.HI.X.SX32 R21, R10, R174, 0x1, P2 ;  /* 0x000000ae0a157211 */ /* 0x000fe200010f0eff */
[----:B0-----:R-:W-:Y:S02]  /*1bf80*/  IMAD R22, R31, 0x2, R10 ;  /* 0x000000021f167824 */ /* 0x001fe400078e020a */
[----:B------:R-:W0:Y:S01]  /*1bf90*/  LDC R23, c[0x0][0x248] ;  /* 0x00009200ff177b82 */ /* 0x000e220000000800 */
[----:B------:R3:W-:Y:S01]  /*1bfa0*/  @P3 STG.E.U8 desc[UR16][R18.64], R25 ;  /* 0x0000001912003986 */ /* 0x0007e2000c101110 */
[----:B------:R-:W-:Y:S01]  /*1bfb0*/  VIADD R10, R0, 0x10e ;  /* 0x0000010e000a7836 */ /* 0x000fe20000000000 */
[----:B------:R-:W-:-:S02]  /*1bfc0*/  PRMT R17, R53, 0x7771, RZ ;  /* 0x0000777135117816 */ /* 0x000fc400000000ff */
[----:B------:R-:W-:Y:S02]  /*1bfd0*/  IADD3 R14, P3, R22, R171, RZ ;  /* 0x000000ab160e7210 */ /* 0x000fe40007f7e0ff */
[----:B------:R-:W-:Y:S01]  /*1bfe0*/  ISETP.LT.AND P2, PT, R15, UR4, !P0 ;  /* 0x000000040f007c0c */ /* 0x000fe2000c741270 */
[----:B------:R-:W-:Y:S01]  /*1bff0*/  ULDC UR4, c[0x0][0x248] ;  /* 0x0000920000047ab9 */ /* 0x000fe20000000800 */
[C---:B------:R-:W-:Y:S01]  /*1c000*/  ISETP.LT.AND P6, PT, R10.reuse, UR5, !P0 ;  /* 0x000000050a007c0c */ /* 0x040fe2000c7c1270 */
[----:B------:R-:W-:Y:S01]  /*1c010*/  IMAD R10, R10, UR4, RZ ;  /* 0x000000040a0a7c24 */ /* 0x000fe2000f8e02ff */
[----:B------:R-:W-:Y:S01]  /*1c020*/  LEA.HI.X.SX32 R15, R22, R174, 0x1, P3 ;  /* 0x000000ae160f7211 */ /* 0x000fe200018f0eff */
[----:B------:R-:W1:Y:S01]  /*1c030*/  LDC R27, c[0x0][0x248] ;  /* 0x00009200ff1b7b82 */ /* 0x000e620000000800 */
[----:B---3--:R-:W-:Y:S01]  /*1c040*/  PRMT R19, R54, 0x7771, RZ ;  /* 0x0000777136137816 */ /* 0x008fe200000000ff */
[----:B------:R3:W-:Y:S01]  /*1c050*/  @P4 STG.E.U8 desc[UR16][R20.64], R17 ;  /* 0x0000001114004986 */ /* 0x0007e2000c101110 */
[----:B------:R-:W-:Y:S01]  /*1c060*/  ULDC UR4, c[0x0][0x22c] ;  /* 0x00008b0000047ab9 */ /* 0x000fe20000000800 */
[----:B------:R-:W-:-:S04]  /*1c070*/  ULDC UR5, c[0x0][0x22c] ;  /* 0x00008b0000057ab9 */ /* 0x000fc80000000800 */
[----:B------:R-:W4:Y:S01]  /*1c080*/  LDC R18, c[0x0][0x248] ;  /* 0x00009200ff127b82 */ /* 0x000f220000000800 */
[----:B------:R4:W-:Y:S01]  /*1c090*/  @P1 STG.E.U8 desc[UR16][R14.64], R19 ;  /* 0x000000130e001986 */ /* 0x0009e2000c101110 */
[----:B------:R-:W-:-:S06]  /*1c0a0*/  IADD3 R16, P1, R10, R171, RZ ;  /* 0x000000ab0a107210 */ /* 0x000fcc0007f3e0ff */
[----:B---3--:R-:W3:Y:S01]  /*1c0b0*/  LDC R20, c[0x0][0x248] ;  /* 0x00009200ff147b82 */ /* 0x008ee20000000800 */
[-C--:B------:R-:W-:Y:S01]  /*1c0c0*/  LEA.HI.X.SX32 R17, R10, R174.reuse, 0x1, P1 ;  /* 0x000000ae0a117211 */ /* 0x080fe200008f0eff */
[----:B--2---:R-:W-:Y:S01]  /*1c0d0*/  IMAD R22, R29, 0x4, R22 ;  /* 0x000000041d167824 */ /* 0x004fe200078e0216 */
[----:B------:R-:W-:Y:S02]  /*1c0e0*/  PRMT R21, R55, 0x7771, RZ ;  /* 0x0000777137157816 */ /* 0x000fe400000000ff */
[----:B------:R-:W-:Y:S01]  /*1c0f0*/  ISETP.LT.AND P1, PT, R13, UR4, !P0 ;  /* 0x000000040d007c0c */ /* 0x000fe2000c721270 */
[----:B0-----:R-:W-:Y:S02]  /*1c100*/  IMAD R13, R23, 0x2, R22 ;  /* 0x00000002170d7824 */ /* 0x001fe400078e0216 */
[----:B------:R0:W-:Y:S01]  /*1c110*/  @P6 STG.E.U8 desc[UR16][R16.64], R21 ;  /* 0x0000001510006986 */ /* 0x0001e2000c101110 */
[CC--:B------:R-:W-:Y:S01]  /*1c120*/  IADD3 R10, P6, R22.reuse, R171.reuse, RZ ;  /* 0x000000ab160a7210 */ /* 0x0c0fe20007fde0ff */
[----:B------:R-:W-:Y:S01]  /*1c130*/  ULDC UR4, c[0x0][0x22c] ;  /* 0x00008b0000047ab9 */ /* 0x000fe20000000800 */
[----:B------:R-:W-:Y:S01]  /*1c140*/  ISETP.LT.AND P3, PT, R11, UR5, !P0 ;  /* 0x000000050b007c0c */ /* 0x000fe2000c761270 */
[----:B------:R-:W-:Y:S01]  /*1c150*/  ULDC UR5, c[0x0][0x22c] ;  /* 0x00008b0000057ab9 */ /* 0x000fe20000000800 */
[-C--:B------:R-:W-:Y:S01]  /*1c160*/  LEA.HI.X.SX32 R11, R22, R174.reuse, 0x1, P6 ;  /* 0x000000ae160b7211 */ /* 0x080fe200030f0eff */
[----:B------:R-:W2:Y:S01]  /*1c170*/  LDC R25, c[0x0][0x248] ;  /* 0x00009200ff197b82 */ /* 0x000ea20000000800 */
[----:B------:R-:W-:Y:S01]  /*1c180*/  PRMT R23, R52, 0x7772, RZ ;  /* 0x0000777234177816 */ /* 0x000fe200000000ff */
[----:B----4-:R-:W-:Y:S01]  /*1c190*/  IMAD R15, R18, 0x2, R13 ;  /* 0x00000002120f7824 */ /* 0x010fe200078e020d */
[----:B------:R-:W-:Y:S01]  /*1c1a0*/  ISETP.LT.AND P4, PT, R12, UR6, !P0 ;  /* 0x000000060c007c0c */ /* 0x000fe2000c781270 */
[----:B------:R-:W-:Y:S01]  /*1c1b0*/  ULDC UR6, c[0x0][0x22c] ;  /* 0x00008b0000067ab9 */ /* 0x000fe20000000800 */
[-C--:B------:R-:W-:Y:S01]  /*1c1c0*/  IADD3 R12, P6, R13, R171.reuse, RZ ;  /* 0x000000ab0d0c7210 */ /* 0x080fe20007fde0ff */
[----:B------:R4:W-:Y:S01]  /*1c1d0*/  @P5 STG.E.U8 desc[UR16][R10.64], R23 ;  /* 0x000000170a005986 */ /* 0x0009e2000c101110 */
[----:B------:R-:W-:Y:S01]  /*1c1e0*/  ISETP.LT.AND P5, PT, R9, UR4, !P0 ;  /* 0x0000000409007c0c */ /* 0x000fe2000c7a1270 */
[----:B------:R-:W2:Y:S01]  /*1c1f0*/  LDC R18, c[0x0][0x248] ;  /* 0x00009200ff127b82 */ /* 0x000ea20000000800 */
[----:B------:R-:W-:Y:S01]  /*1c200*/  LEA.HI.X.SX32 R13, R13, R174, 0x1, P6 ;  /* 0x000000ae0d0d7211 */ /* 0x000fe200030f0eff */
[----:B---3--:R-:W-:Y:S01]  /*1c210*/  IMAD R9, R20, 0x2, R15 ;  /* 0x0000000214097824 */ /* 0x008fe200078e020f */
[----:B------:R-:W-:Y:S01]  /*1c220*/  IADD3 R14, P6, R15, R171, RZ ;  /* 0x000000ab0f0e7210 */ /* 0x000fe20007fde0ff */
[----:B------:R-:W-:Y:S01]  /*1c230*/  ULDC UR4, c[0x0][0x22c] ;  /* 0x00008b0000047ab9 */ /* 0x000fe20000000800 */
[----:B------:R-:W-:-:S02]  /*1c240*/  PRMT R19, R53, 0x7772, RZ ;  /* 0x0000777235137816 */ /* 0x000fc400000000ff */
[-C--:B------:R-:W-:Y:S01]  /*1c250*/  LEA.HI.X.SX32 R15, R15, R174.reuse, 0x1, P6 ;  /* 0x000000ae0f0f7211 */ /* 0x080fe200030f0eff */
[----:B------:R-:W3:Y:S01]  /*1c260*/  LDC R29, c[0x0][0x248] ;  /* 0x00009200ff1d7b82 */ /* 0x000ee20000000800 */
[----:B0-----:R-:W-:Y:S02]  /*1c270*/  PRMT R21, R54, 0x7772, RZ ;  /* 0x0000777236157816 */ /* 0x001fe400000000ff */
[----:B------:R-:W-:Y:S01]  /*1c280*/  IADD3 R16, P6, R9, R171, RZ ;  /* 0x000000ab09107210 */ /* 0x000fe20007fde0ff */
[----:B------:R0:W-:Y:S01]  /*1c290*/  @P2 STG.E.U8 desc[UR16][R12.64], R19 ;  /* 0x000000130c002986 */ /* 0x0001e2000c101110 */
[----:B------:R-:W-:Y:S01]  /*1c2a0*/  ISETP.LT.AND P2, PT, R7, UR4, !P0 ;  /* 0x0000000407007c0c */ /* 0x000fe2000c741270 */
[----:B------:R-:W-:Y:S01]  /*1c2b0*/  IMAD R7, R24, 0x2, R9 ;  /* 0x0000000218077824 */ /* 0x000fe200078e0209 */
[----:B------:R-:W-:Y:S01]  /*1c2c0*/  LEA.HI.X.SX32 R17, R9, R174, 0x1, P6 ;  /* 0x000000ae09117211 */ /* 0x000fe200030f0eff */
[----:B------:R0:W-:Y:S01]  /*1c2d0*/  @P4 STG.E.U8 desc[UR16][R14.64], R21 ;  /* 0x000000150e004986 */ /* 0x0001e2000c101110 */
[----:B------:R-:W-:Y:S01]  /*1c2e0*/  ULDC UR4, c[0x0][0x22c] ;  /* 0x00008b0000047ab9 */ /* 0x000fe20000000800 */
[----:B-1----:R-:W-:Y:S01]  /*1c2f0*/  IMAD R9, R26, 0x2, R7 ;  /* 0x000000021a097824 */ /* 0x002fe200078e0207 */
[----:B----4-:R-:W1:Y:S01]  /*1c300*/  LDC R23, c[0x0][0x248] ;  /* 0x00009200ff177b82 */ /* 0x010e620000000800 */
[----:B0-----:R-:W-:-:S07]  /*1c310*/  PRMT R19, R55, 0x7772, RZ ;  /* 0x0000777237137816 */ /* 0x001fce00000000ff */
[----:B------:R-:W0:Y:S01]  /*1c320*/  LDC R15, c[0x0][0x248] ;  /* 0x00009200ff0f7b82 */ /* 0x000e220000000800 */
[----:B------:R4:W-:Y:S01]  /*1c330*/  @P1 STG.E.U8 desc[UR16][R16.64], R19 ;  /* 0x0000001310001986 */ /* 0x0009e2000c101110 */
[----:B------:R-:W-:Y:S01]  /*1c340*/  ISETP.LT.AND P4, PT, R6, UR4, !P0 ;  /* 0x0000000406007c0c */ /* 0x000fe2000c781270 */
[----:B------:R-:W-:Y:S01]  /*1c350*/  ULDC UR4, c[0x0][0x22c] ;  /* 0x00008b0000047ab9 */ /* 0x000fe20000000800 */
[-C--:B------:R-:W-:Y:S02]  /*1c360*/  IADD3 R6, P6, R7, R171.reuse, RZ ;  /* 0x000000ab07067210 */ /* 0x080fe40007fde0ff */
[----:B------:R-:W-:Y:S02]  /*1c370*/  IADD3 R10, P1, R9, R171, RZ ;  /* 0x000000ab090a7210 */ /* 0x000fe40007f3e0ff */
[----:B------:R-:W3:Y:S01]  /*1c380*/  LDC R14, c[0x0][0x248] ;  /* 0x00009200ff0e7b82 */ /* 0x000ee20000000800 */
[----:B------:R-:W-:-:S07]  /*1c390*/  LEA.HI.X.SX32 R7, R7, R174, 0x1, P6 ;  /* 0x000000ae07077211 */ /* 0x000fce00030f0eff */
[----:B----4-:R-:W4:Y:S01]  /*1c3a0*/  LDC R17, c[0x0][0x248] ;  /* 0x00009200ff117b82 */ /* 0x010f220000000800 */
[----:B------:R-:W-:Y:S01]  /*1c3b0*/  PRMT R13, R52, 0x7773, RZ ;  /* 0x00007773340d7816 */ /* 0x000fe200000000ff */
[----:B--2---:R-:W-:Y:S01]  /*1c3c0*/  IMAD R12, R18, 0x2, R9 ;  /* 0x00000002120c7824 */ /* 0x004fe200078e0209 */
[----:B------:R-:W-:Y:S01]  /*1c3d0*/  LEA.HI.X.SX32 R11, R9, R174, 0x1, P1 ;  /* 0x000000ae090b7211 */ /* 0x000fe200008f0eff */
[----:B------:R-:W-:Y:S01]  /*1c3e0*/  VIADD R9, R0, 0x11e ;  /* 0x0000011e00097836 */ /* 0x000fe20000000000 */
[----:B------:R-:W-:Y:S01]  /*1c3f0*/  ISETP.LT.AND P1, PT, R8, UR4, !P0 ;  /* 0x0000000408007c0c */ /* 0x000fe2000c721270 */
[----:B------:R-:W-:Y:S01]  /*1c400*/  ULDC UR4, c[0x0][0x248] ;  /* 0x0000920000047ab9 */ /* 0x000fe20000000800 */
[----:B------:R2:W-:Y:S01]  /*1c410*/  @P3 STG.E.U8 desc[UR16][R6.64], R13 ;  /* 0x0000000d06003986 */ /* 0x0005e2000c101110 */
[----:B------:R-:W-:Y:S01]  /*1c420*/  IADD3 R8, P3, R12, R171, RZ ;  /* 0x000000ab0c087210 */ /* 0x000fe20007f7e0ff */
[----:B------:R-:W1:Y:S01]  /*1c430*/  LDC R21, c[0x0][0x248] ;  /* 0x00009200ff157b82 */ /* 0x000e620000000800 */
[----:B------:R-:W-:Y:S01]  /*1c440*/  ISETP.LT.AND P6, PT, R9, UR5, !P0 ;  /* 0x0000000509007c0c */ /* 0x000fe2000c7c1270 */
[----:B------:R-:W-:Y:S01]  /*1c450*/  ULDC UR5, c[0x0][0x22c] ;  /* 0x00008b0000057ab9 */ /* 0x000fe20000000800 */
[----:B------:R-:W-:-:S02]  /*1c460*/  PRMT R53, R53, 0x7773, RZ ;  /* 0x0000777335357816 */ /* 0x000fc400000000ff */
[----:B------:R-:W-:-:S03]  /*1c470*/  PRMT R55, R55, 0x7773, RZ ;  /* 0x0000777337377816 */ /* 0x000fc600000000ff */
[----:B------:R-:W1:Y:S01]  /*1c480*/  LDC R16, c[0x0][0x248] ;  /* 0x00009200ff107b82 */ /* 0x000e620000000800 */
[----:B--2---:R-:W-:Y:S01]  /*1c490*/  IMAD R7, R9, UR4, RZ ;  /* 0x0000000409077c24 */ /* 0x004fe2000f8e02ff */
[-C--:B------:R-:W-:Y:S02]  /*1c4a0*/  LEA.HI.X.SX32 R9, R12, R174.reuse, 0x1, P3 ;  /* 0x000000ae0c097211 */ /* 0x080fe400018f0eff */
[----:B------:R-:W-:Y:S01]  /*1c4b0*/  PRMT R13, R54, 0x7773, RZ ;  /* 0x00007773360d7816 */ /* 0x000fe200000000ff */
[----:B------:R2:W-:Y:S01]  /*1c4c0*/  @P5 STG.E.U8 desc[UR16][R10.64], R53 ;  /* 0x000000350a005986 */ /* 0x0005e2000c101110 */
[-C--:B------:R-:W-:Y:S01]  /*1c4d0*/  IADD3 R6, P3, R7, R171.reuse, RZ ;  /* 0x000000ab07067210 */ /* 0x080fe20007f7e0ff */
[----:B0-----:R-:W-:Y:S01]  /*1c4e0*/  IMAD R12, R15, 0x4, R12 ;  /* 0x000000040f0c7824 */ /* 0x001fe200078e020c */
[----:B------:R-:W-:Y:S01]  /*1c4f0*/  ULDC UR4, c[0x0][0x22c] ;  /* 0x00008b0000047ab9 */ /* 0x000fe20000000800 */
[----:B------:R0:W-:Y:S01]  /*1c500*/  @P2 STG.E.U8 desc[UR16][R8.64], R13 ;  /* 0x0000000d08002986 */ /* 0x0001e2000c101110 */
[-C--:B------:R-:W-:Y:S01]  /*1c510*/  LEA.HI.X.SX32 R7, R7, R174.reuse, 0x1, P3 ;  /* 0x000000ae07077211 */ /* 0x080fe200018f0eff */
[----:B------:R-:W1:Y:S01]  /*1c520*/  LDC R18, c[0x0][0x248] ;  /* 0x00009200ff127b82 */ /* 0x000e620000000800 */
[----:B------:R-:W-:Y:S01]  /*1c530*/  ISETP.LT.AND P2, PT, R3, UR4, !P0 ;  /* 0x0000000403007c0c */ /* 0x000fe2000c741270 */
[----:B----4-:R-:W-:Y:S01]  /*1c540*/  IMAD R3, R17, 0x2, R12 ;  /* 0x0000000211037824 */ /* 0x010fe200078e020c */
[----:B------:R-:W-:Y:S01]  /*1c550*/  ISETP.LT.AND P5, PT, R4, UR6, !P0 ;  /* 0x0000000604007c0c */ /* 0x000fe2000c7a1270 */
[----:B------:R4:W-:Y:S01]  /*1c560*/  @P6 STG.E.U8 desc[UR16][R6.64], R55 ;  /* 0x0000003706006986 */ /* 0x0009e2000c101110 */
[----:B------:R-:W-:Y:S01]  /*1c570*/  PRMT R19, R48, 0x7770, RZ ;  /* 0x0000777030137816 */ /* 0x000fe200000000ff */
[----:B---3--:R-:W-:Y:S01]  /*1c580*/  IMAD R4, R14, 0x2, R3 ;  /* 0x000000020e047824 */ /* 0x008fe200078e0203 */
[CC--:B--2---:R-:W-:Y:S01]  /*1c590*/  IADD3 R10, P6, R12.reuse, R171.reuse, RZ ;  /* 0x000000ab0c0a7210 */ /* 0x0c4fe20007fde0ff */
[----:B------:R-:W2:Y:S01]  /*1c5a0*/  LDC R14, c[0x0][0x248] ;  /* 0x00009200ff0e7b82 */ /* 0x000ea20000000800 */
[----:B------:R-:W-:Y:S01]  /*1c5b0*/  PRMT R17, R49, 0x7770, RZ ;  /* 0x0000777031117816 */ /* 0x000fe200000000ff */
[----:B------:R-:W-:Y:S01]  /*1c5c0*/  ULDC UR4, c[0x0][0x22c] ;  /* 0x00008b0000047ab9 */ /* 0x000fe20000000800 */
[----:B------:R-:W-:Y:S01]  /*1c5d0*/  LEA.HI.X.SX32 R11, R12, R174, 0x1, P6 ;  /* 0x000000ae0c0b7211 */ /* 0x000fe200030f0eff */
[----:B------:R-:W-:Y:S01]  /*1c5e0*/  ULDC UR6, c[0x0][0x22c] ;  /* 0x00008b0000067ab9 */ /* 0x000fe20000000800 */
[----:B0-----:R-:W-:-:S04]  /*1c5f0*/  IADD3 R8, P6, R3, R171, RZ ;  /* 0x000000ab03087210 */ /* 0x001fc80007fde0ff */
[-C--:B------:R-:W-:Y:S01]  /*1c600*/  LEA.HI.X.SX32 R9, R3, R174.reuse, 0x1, P6 ;  /* 0x000000ae03097211 */ /* 0x080fe200030f0eff */
[----:B-1----:R-:W-:Y:S01]  /*1c610*/  IMAD R3, R21, 0x2, R4 ;  /* 0x0000000215037824 */ /* 0x002fe200078e0204 */
[CC--:B----4-:R-:W-:Y:S01]  /*1c620*/  IADD3 R6, P6, R4.reuse, R171.reuse, RZ ;  /* 0x000000ab04067210 */ /* 0x0d0fe20007fde0ff */
[----:B------:R0:W-:Y:S01]  /*1c630*/  @P4 STG.E.U8 desc[UR16][R10.64], R19 ;  /* 0x000000130a004986 */ /* 0x0001e2000c101110 */
[----:B------:R-:W-:Y:S01]  /*1c640*/  ISETP.LT.AND P3, PT, R167, UR5, !P0 ;  /* 0x00000005a7007c0c */ /* 0x000fe2000c761270 */
[----:B------:R-:W1:Y:S01]  /*1c650*/  LDC R21, c[0x0][0x248] ;  /* 0x00009200ff157b82 */ /* 0x000e620000000800 */
[-C--:B------:R-:W-:Y:S01]  /*1c660*/  LEA.HI.X.SX32 R7, R4, R174.reuse, 0x1, P6 ;  /* 0x000000ae04077211 */ /* 0x080fe200030f0eff */
[----:B------:R-:W-:Y:S01]  /*1c670*/  IMAD R4, R16, 0x2, R3 ;  /* 0x0000000210047824 */ /* 0x000fe200078e0203 */
[C---:B------:R-:W-:Y:S02]  /*1c680*/  IADD3 R12, P6, R3.reuse, R171, RZ ;  /* 0x000000ab030c7210 */ /* 0x040fe40007fde0ff */
[----:B------:R-:W-:Y:S01]  /*1c690*/  PRMT R15, R50, 0x7770, RZ ;  /* 0x00007770320f7816 */ /* 0x000fe200000000ff */
[----:B------:R3:W-:Y:S01]  /*1c6a0*/  @P1 STG.E.U8 desc[UR16][R8.64], R17 ;  /* 0x0000001108001986 */ /* 0x0007e2000c101110 */
[----:B------:R-:W-:Y:S01]  /*1c6b0*/  LEA.HI.X.SX32 R13, R3, R174, 0x1, P6 ;  /* 0x000000ae030d7211 */ /* 0x000fe200030f0eff */
[----:B------:R-:W-:Y:S01]  /*1c6c0*/  IMAD R3, R23, 0x2, R4 ;  /* 0x0000000217037824 */ /* 0x000fe200078e0204 */
[----:B0-----:R-:W-:-:S02]  /*1c6d0*/  PRMT R19, R51, 0x7770, RZ ;  /* 0x0000777033137816 */ /* 0x001fc400000000ff */
[----:B------:R-:W-:Y:S01]  /*1c6e0*/  ISETP.LT.AND P4, PT, R169, UR4, !P0 ;  /* 0x00000004a9007c0c */ /* 0x000fe2000c781270 */
[----:B------:R0:W-:Y:S01]  /*1c6f0*/  @P5 STG.E.U8 desc[UR16][R6.64], R15 ;  /* 0x0000000f06005986 */ /* 0x0001e2000c101110 */
[----:B------:R-:W-:Y:S01]  /*1c700*/  ULDC UR4, c[0x0][0x22c] ;  /* 0x00008b0000047ab9 */ /* 0x000fe20000000800 */
[----:B------:R-:W-:Y:S01]  /*1c710*/  ULDC UR5, c[0x0][0x22c] ;  /* 0x00008b0000057ab9 */ /* 0x000fe20000000800 */
[----:B------:R-:W4:Y:S01]  /*1c720*/  LDC R16, c[0x0][0x248] ;  /* 0x00009200ff107b82 */ /* 0x000f220000000800 */
[CC--:B---3--:R-:W-:Y:S01]  /*1c730*/  IADD3 R8, P6, R4.reuse, R171.reuse, RZ ;  /* 0x000000ab04087210 */ /* 0x0c8fe20007fde0ff */
[----:B------:R3:W-:Y:S01]  /*1c740*/  @P2 STG.E.U8 desc[UR16][R12.64], R19 ;  /* 0x000000130c002986 */ /* 0x0007e2000c101110 */
[----:B------:R-:W-:Y:S02]  /*1c750*/  IADD3 R10, P2, R3, R171, RZ ;  /* 0x000000ab030a7210 */ /* 0x000fe40007f5e0ff */
[-C--:B------:R-:W-:Y:S01]  /*1c760*/  LEA.HI.X.SX32 R9, R4, R174.reuse, 0x1, P6 ;  /* 0x000000ae04097211 */ /* 0x080fe200030f0eff */
[----:B--2---:R-:W-:Y:S01]  /*1c770*/  IMAD R4, R14, 0x2, R3 ;  /* 0x000000020e047824 */ /* 0x004fe200078e0203 */
[----:B------:R-:W-:Y:S01]  /*1c780*/  PRMT R17, R48, 0x7771, RZ ;  /* 0x0000777130117816 */ /* 0x000fe200000000ff */
[----:B------:R-:W2:Y:S01]  /*1c790*/  LDC R14, c[0x0][0x248] ;  /* 0x00009200ff0e7b82 */ /* 0x000ea20000000800 */
[----:B------:R-:W-:Y:S01]  /*1c7a0*/  ISETP.LT.AND P1, PT, R175, UR4, !P0 ;  /* 0x00000004af007c0c */ /* 0x000fe2000c721270 */
[----:B------:R-:W-:Y:S01]  /*1c7b0*/  ULDC UR4, c[0x0][0x22c] ;  /* 0x00008b0000047ab9 */ /* 0x000fe20000000800 */
[----:B------:R-:W-:Y:S01]  /*1c7c0*/  LEA.HI.X.SX32 R11, R3, R174, 0x1, P2 ;  /* 0x000000ae030b7211 */ /* 0x000fe200010f0eff */
[----:B------:R-:W-:Y:S01]  /*1c7d0*/  @P3 STG.E.U8 desc[UR16][R8.64], R17 ;  /* 0x0000001108003986 */ /* 0x000fe2000c101110 */
[----:B0-----:R-:W-:-:S03]  /*1c7e0*/  PRMT R15, R49, 0x7771, RZ ;  /* 0x00007771310f7816 */ /* 0x001fc600000000ff */
[----:B---3--:R-:W0:Y:S01]  /*1c7f0*/  LDC R19, c[0x0][0x248] ;  /* 0x00009200ff137b82 */ /* 0x008e220000000800 */
[----:B------:R-:W-:Y:S01]  /*1c800*/  ISETP.LT.AND P5, PT, R177, UR4, !P0 ;  /* 0x00000004b1007c0c */ /* 0x000fe2000c7a1270 */
[----:B------:R-:W-:Y:S01]  /*1c810*/  VIADD R3, R0, 0x12e ;  /* 0x0000012e00037836 */ /* 0x000fe20000000000 */
[----:B------:R-:W-:Y:S01]  /*1c820*/  ULDC UR4, c[0x0][0x22c] ;  /* 0x00008b0000047ab9 */ /* 0x000fe20000000800 */
[C---:B------:R-:W-:Y:S01]  /*1c830*/  IADD3 R6, P3, R4.reuse, R171, RZ ;  /* 0x000000ab04067210 */ /* 0x040fe20007f7e0ff */
[----:B------:R3:W-:Y:S01]  /*1c840*/  @P4 STG.E.U8 desc[UR16][R10.64], R15 ;  /* 0x0000000f0a004986 */ /* 0x0007e2000c101110 */
[----:B------:R-:W-:Y:S01]  /*1c850*/  ISETP.LT.AND P2, PT, R179, UR4, !P0 ;  /* 0x00000004b3007c0c */ /* 0x000fe2000c741270 */
[----:B------:R-:W-:Y:S01]  /*1c860*/  ULDC UR4, c[0x0][0x248] ;  /* 0x0000920000047ab9 */ /* 0x000fe20000000800 */
[----:B------:R-:W4:Y:S01]  /*1c870*/  LDC R12, c[0x0][0x248] ;  /* 0x00009200ff0c7b82 */ /* 0x000f220000000800 */
[C---:B------:R-:W-:Y:S01]  /*1c880*/  ISETP.LT.AND P6, PT, R3.reuse, UR5, !P0 ;  /* 0x0000000503007c0c */ /* 0x040fe2000c7c1270 */
[----:B------:R-:W-:Y:S01]  /*1c890*/  IMAD R3, R3, UR4, RZ ;  /* 0x0000000403037c24 */ /* 0x000fe2000f8e02ff */
[----:B------:R-:W-:-:S05]  /*1c8a0*/  LEA.HI.X.SX32 R7, R4, R174, 0x1, P3 ;  /* 0x000000ae04077211 */ /* 0x000fca00018f0eff */
[----:B------:R-:W2:Y:S01]  /*1c8b0*/  LDC R23, c[0x0][0x248] ;  /* 0x00009200ff177b82 */ /* 0x000ea20000000800 */
[----:B---3--:R-:W-:Y:S01]  /*1c8c0*/  PRMT R11, R50, 0x7771, RZ ;  /* 0x00007771320b7816 */ /* 0x008fe200000000ff */
[----:B------:R-:W-:-:S06]  /*1c8d0*/  ULDC UR4, c[0x0][0x22c] ;  /* 0x00008b0000047ab9 */ /* 0x000fcc0000000800 */
[----:B------:R-:W3:Y:S01]  /*1c8e0*/  LDC R15, c[0x0][0x248] ;  /* 0x00009200ff0f7b82 */ /* 0x000ee20000000800 */
[----:B------:R0:W-:Y:S01]  /*1c8f0*/  @P1 STG.E.U8 desc[UR16][R6.64], R11 ;  /* 0x0000000b06001986 */ /* 0x0001e2000c101110 */
[-C--:B------:R-:W-:Y:S01]  /*1c900*/  IADD3 R8, P1, R3, R171.reuse, RZ ;  /* 0x000000ab03087210 */ /* 0x080fe20007f3e0ff */
[----:B-1----:R-:W-:Y:S01]  /*1c910*/  IMAD R4, R21, 0x4, R4 ;  /* 0x0000000415047824 */ /* 0x002fe200078e0204 */
[----:B------:R-:W-:Y:S01]  /*1c920*/  PRMT R13, R51, 0x7771, RZ ;  /* 0x00007771330d7816 */ /* 0x000fe200000000ff */
[----:B------:R-:W-:Y:S01]  /*1c930*/  ULDC UR5, c[0x0][0x22c] ;  /* 0x00008b0000057ab9 */ /* 0x000fe20000000800 */
[----:B------:R-:W-:Y:S02]  /*1c940*/  LEA.HI.X.SX32 R9, R3, R174, 0x1, P1 ;  /* 0x000000ae03097211 */ /* 0x000fe400008f0eff */
[----:B------:R-:W1:Y:S01]  /*1c950*/  LDC R21, c[0x0][0x248] ;  /* 0x00009200ff157b82 */ /* 0x000e620000000800 */
[----:B0-----:R-:W-:Y:S02]  /*1c960*/  IMAD R3, R19, 0x2, R4 ;  /* 0x0000000213037824 */ /* 0x001fe400078e0204 */
[----:B------:R0:W-:Y:S01]  /*1c970*/  @P6 STG.E.U8 desc[UR16][R8.64], R13 ;  /* 0x0000000d08006986 */ /* 0x0001e2000c101110 */
[----:B------:R-:W-:-:S04]  /*1c980*/  IADD3 R6, P6, R4, R171, RZ ;  /* 0x000000ab04067210 */ /* 0x000fc80007fde0ff */
[-C--:B------:R-:W-:Y:S01]  /*1c990*/  LEA.HI.X.SX32 R7, R4, R174.reuse, 0x1, P6 ;  /* 0x000000ae04077211 */ /* 0x080fe200030f0eff */
[----:B----4-:R-:W-:Y:S01]  /*1c9a0*/  IMAD R4, R12, 0x2, R3 ;  /* 0x000000020c047824 */ /* 0x010fe200078e0203 */
[CC--:B------:R-:W-:Y:S02]  /*1c9b0*/  IADD3 R10, P6, R3.reuse, R171.reuse, RZ ;  /* 0x000000ab030a7210 */ /* 0x0c0fe40007fde0ff */
[----:B------:R-:W-:Y:S01]  /*1c9c0*/  ISETP.LT.AND P4, PT, R180, UR6, !P0 ;  /* 0x00000006b4007c0c */ /* 0x000fe2000c781270 */
[----:B------:R-:W-:Y:S01]  /*1c9d0*/  ULDC UR6, c[0x0][0x22c] ;  /* 0x00008b0000067ab9 */ /* 0x000fe20000000800 */
[----:B------:R-:W-:Y:S01]  /*1c9e0*/  LEA.HI.X.SX32 R11, R3, R174, 0x1, P6 ;  /* 0x000000ae030b7211 */ /* 0x000fe200030f0eff */
[----:B---3--:R-:W-:Y:S01]  /*1c9f0*/  IMAD R3, R15, 0x2, R4 ;  /* 0x000000020f037824 */ /* 0x008fe200078e0204 */
[----:B0-----:R-:W-:Y:S02]  /*1ca00*/  IADD3 R8, P6, R4, R171, RZ ;  /* 0x000000ab04087210 */ /* 0x001fe40007fde0ff */
[----:B------:R-:W-:Y:S01]  /*1ca10*/  ISETP.LT.AND P1, PT, R181, UR4, !P0 ;  /* 0x00000004b5007c0c */ /* 0x000fe2000c721270 */
[----:B------:R-:W-:Y:S01]  /*1ca20*/  ULDC UR4, c[0x0][0x22c] ;  /* 0x00008b0000047ab9 */ /* 0x000fe20000000800 */
[----:B------:R-:W-:-:S02]  /*1ca30*/  PRMT R19, R48, 0x7772, RZ ;  /* 0x0000777230137816 */ /* 0x000fc400000000ff */
[----:B------:R-:W-:Y:S02]  /*1ca40*/  PRMT R17, R49, 0x7772, RZ ;  /* 0x0000777231117816 */ /* 0x000fe400000000ff */
[-C--:B------:R-:W-:Y:S01]  /*1ca50*/  LEA.HI.X.SX32 R9, R4, R174.reuse, 0x1, P6 ;  /* 0x000000ae04097211 */ /* 0x080fe200030f0eff */
[----:B--2---:R-:W-:Y:S01]  /*1ca60*/  IMAD R4, R14, 0x2, R3 ;  /* 0x000000020e047824 */ /* 0x004fe200078e0203 */
[C---:B------:R-:W-:Y:S01]  /*1ca70*/  IADD3 R12, P6, R3.reuse, R171, RZ ;  /* 0x000000ab030c7210 */ /* 0x040fe20007fde0ff */
[----:B------:R0:W-:Y:S01]  /*1ca80*/  @P5 STG.E.U8 desc[UR16][R6.64], R19 ;  /* 0x0000001306005986 */ /* 0x0001e2000c101110 */
[----:B------:R-:W-:Y:S01]  /*1ca90*/  PRMT R15, R50, 0x7772, RZ ;  /* 0x00007772320f7816 */ /* 0x000fe200000000ff */
[----:B------:R-:W2:Y:S01]  /*1caa0*/  LDC R14, c[0x0][0x248] ;  /* 0x00009200ff0e7b82 */ /* 0x000ea20000000800 */
[----:B------:R-:W-:Y:S01]  /*1cab0*/  LEA.HI.X.SX32 R13, R3, R174, 0x1, P6 ;  /* 0x000000ae030d7211 */ /* 0x000fe200030f0eff */
[----:B------:R3:W-:Y:S01]  /*1cac0*/  @P2 STG.E.U8 desc[UR16][R10.64], R17 ;  /* 0x000000110a002986 */ /* 0x0007e2000c101110 */
[----:B-1----:R-:W-:Y:S01]  /*1cad0*/  IMAD R3, R21, 0x2, R4 ;  /* 0x0000000215037824 */ /* 0x002fe200078e0204 */
[----:B------:R-:W-:Y:S01]  /*1cae0*/  ISETP.LT.AND P3, PT, R184, UR5, !P0 ;  /* 0x00000005b8007c0c */ /* 0x000fe2000c761270 */
[----:B------:R-:W-:Y:S01]  /*1caf0*/  ULDC UR5, c[0x0][0x22c] ;  /* 0x00008b0000057ab9 */ /* 0x000fe20000000800 */
[----:B------:R1:W-:Y:S01]  /*1cb00*/  @P4 STG.E.U8 desc[UR16][R8.64], R15 ;  /* 0x0000000f08004986 */ /* 0x0003e2000c101110 */
[----:B------:R-:W-:Y:S01]  /*1cb10*/  ISETP.LT.AND P5, PT, R186, UR4, !P0 ;  /* 0x00000004ba007c0c */ /* 0x000fe2000c7a1270 */
[----:B------:R-:W-:Y:S01]  /*1cb20*/  ULDC UR4, c[0x0][0x22c] ;  /* 0x00008b0000047ab9 */ /* 0x000fe20000000800 */
[----:B------:R-:W-:Y:S01]  /*1cb30*/  PRMT R49, R49, 0x7773, RZ ;  /* 0x0000777331317816 */ /* 0x000fe200000000ff */
[----:B0-----:R-:W0:Y:S01]  /*1cb40*/  LDC R19, c[0x0][0x248] ;  /* 0x00009200ff137b82 */ /* 0x001e220000000800 */
[----:B---3--:R-:W-:-:S02]  /*1cb50*/  PRMT R17, R51, 0x7772, RZ ;  /* 0x0000777233117816 */ /* 0x008fc400000000ff */
[----:B------:R-:W-:-:S05]  /*1cb60*/  IADD3 R6, P6, R4, R171, RZ ;  /* 0x000000ab04067210 */ /* 0x000fca0007fde0ff */
[----:B------:R-:W3:Y:S01]  /*1cb70*/  LDC R21, c[0x0][0x248] ;  /* 0x00009200ff157b82 */ /* 0x000ee20000000800 */
[----:B------:R4:W-:Y:S01]  /*1cb80*/  @P1 STG.E.U8 desc[UR16][R12.64], R17 ;  /* 0x000000110c001986 */ /* 0x0009e2000c101110 */
[CC--:B------:R-:W-:Y:S02]  /*1cb90*/  IADD3 R10, P1, R3.reuse, R171.reuse, RZ ;  /* 0x000000ab030a7210 */ /* 0x0c0fe40007f3e0ff */
[----:B------:R-:W-:Y:S01]  /*1cba0*/  ISETP.LT.AND P2, PT, R188, UR4, !P0 ;  /* 0x00000004bc007c0c */ /* 0x000fe2000c741270 */
[----:B------:R-:W-:Y:S01]  /*1cbb0*/  ULDC UR4, c[0x0][0x22c] ;  /* 0x00008b0000047ab9 */ /* 0x000fe20000000800 */
[-C--:B------:R-:W-:Y:S01]  /*1cbc0*/  LEA.HI.X.SX32 R7, R4, R174.reuse, 0x1, P6 ;  /* 0x000000ae04077211 */ /* 0x080fe200030f0eff */
[----:B------:R-:W-:Y:S01]  /*1cbd0*/  IMAD R4, R16, 0x2, R3 ;  /* 0x0000000210047824 */ /* 0x000fe200078e0203 */
[-C--:B------:R-:W-:Y:S01]  /*1cbe0*/  LEA.HI.X.SX32 R11, R3, R174.reuse, 0x1, P1 ;  /* 0x000000ae030b7211 */ /* 0x080fe200008f0eff */
[----:B------:R-:W-:Y:S01]  /*1cbf0*/  VIADD R3, R0, 0x13e ;  /* 0x0000013e00037836 */ /* 0x000fe20000000000 */
[----:B------:R-:W-:Y:S01]  /*1cc00*/  ISETP.LT.AND P4, PT, R189, UR4, !P0 ;  /* 0x00000004bd007c0c */ /* 0x000fe2000c781270 */
[----:B------:R-:W-:Y:S01]  /*1cc10*/  ULDC UR4, c[0x0][0x22c] ;  /* 0x00008b0000047ab9 */ /* 0x000fe20000000800 */
[----:B-1----:R-:W-:Y:S01]  /*1cc20*/  PRMT R15, R48, 0x7773, RZ ;  /* 0x00007773300f7816 */ /* 0x002fe200000000ff */
[----:B----4-:R-:W1:Y:S01]  /*1cc30*/  LDC R17, c[0x0][0x248] ;  /* 0x00009200ff117b82 */ /* 0x010e620000000800 */
[----:B------:R-:W-:Y:S01]  /*1cc40*/  ISETP.LT.AND P1, PT, R192, UR4, !P0 ;  /* 0x00000004c0007c0c */ /* 0x000fe2000c721270 */
[----:B------:R-:W-:Y:S01]  /*1cc50*/  ULDC UR4, c[0x0][0x248] ;  /* 0x0000920000047ab9 */ /* 0x000fe20000000800 */
[C---:B------:R-:W-:Y:S01]  /*1cc60*/  ISETP.LT.AND P6, PT, R3.reuse, UR5, !P0 ;  /* 0x0000000503007c0c */ /* 0x040fe2000c7c1270 */
[----:B------:R4:W-:Y:S04]  /*1cc70*/  @P3 STG.E.U8 desc[UR16][R6.64], R15 ;  /* 0x0000000f06003986 */ /* 0x0009e8000c101110 */
[----:B------:R-:W2:Y:S01]  /*1cc80*/  LDC R12, c[0x0][0x248] ;  /* 0x00009200ff0c7b82 */ /* 0x000ea20000000800 */
[----:B------:R-:W-:Y:S01]  /*1cc90*/  IADD3 R8, P3, R4, R171, RZ ;  /* 0x000000ab04087210 */ /* 0x000fe20007f7e0ff */
[----:B------:R-:W-:Y:S01]  /*1cca0*/  IMAD R3, R3, UR4, RZ ;  /* 0x0000000403037c24 */ /* 0x000fe2000f8e02ff */
[----:B------:R-:W-:Y:S01]  /*1ccb0*/  PRMT R13, R50, 0x7773, RZ ;  /* 0x00007773320d7816 */ /* 0x000fe200000000ff */
[----:B------:R-:W-:Y:S01]  /*1ccc0*/  ULDC UR5, c[0x0][0x22c] ;  /* 0x00008b0000057ab9 */ /* 0x000fe20000000800 */
[----:B------:R-:W-:-:S03]  /*1ccd0*/  LEA.HI.X.SX32 R9, R4, R174, 0x1, P3 ;  /* 0x000000ae04097211 */ /* 0x000fc600018f0eff */
[----:B----4-:R-:W4:Y:S01]  /*1cce0*/  LDC R15, c[0x0][0x248] ;  /* 0x00009200ff0f7b82 */ /* 0x010f220000000800 */
[-C--:B------:R-:W-:Y:S01]  /*1ccf0*/  IADD3 R6, P3, R3, R171.reuse, RZ ;  /* 0x000000ab03067210 */ /* 0x080fe20007f7e0ff */
[----:B0-----:R-:W-:Y:S01]  /*1cd00*/  IMAD R4, R19, 0x4, R4 ;  /* 0x0000000413047824 */ /* 0x001fe200078e0204 */
[----:B------:R-:W-:Y:S01]  /*1cd10*/  PRMT R51, R51, 0x7773, RZ ;  /* 0x0000777333337816 */ /* 0x000fe200000000ff */
[----:B------:R0:W-:Y:S01]  /*1cd20*/  @P5 STG.E.U8 desc[UR16][R10.64], R49 ;  /* 0x000000310a005986 */ /* 0x0001e2000c101110 */
[----:B------:R-:W-:Y:S01]  /*1cd30*/  LEA.HI.X.SX32 R7, R3, R174, 0x1, P3 ;  /* 0x000000ae03077211 */ /* 0x000fe200018f0eff */
[----:B------:R-:W-:Y:S02]  /*1cd40*/  ULDC UR4, c[0x0][0x22c] ;  /* 0x00008b0000047ab9 */ /* 0x000fe40000000800 */
[----:B------:R3:W-:Y:S01]  /*1cd50*/  @P2 STG.E.U8 desc[UR16][R8.64], R13 ;  /* 0x0000000d08002986 */ /* 0x0007e2000c101110 */
[----:B-1----:R-:W-:Y:S01]  /*1cd60*/  IMAD R3, R17, 0x2, R4 ;  /* 0x0000000211037824 */ /* 0x002fe200078e0204 */
[----:B------:R-:W1:Y:S02]  /*1cd70*/  LDC R16, c[0x0][0x248] ;  /* 0x00009200ff107b82 */ /* 0x000e640000000800 */
[----:B------:R4:W-:Y:S01]  /*1cd80*/  @P6 STG.E.U8 desc[UR16][R6.64], R51 ;  /* 0x0000003306006986 */ /* 0x0009e2000c101110 */
[----:B0-----:R-:W-:-:S04]  /*1cd90*/  IADD3 R10, P6, R4, R171, RZ ;  /* 0x000000ab040a7210 */ /* 0x001fc80007fde0ff */
[-C--:B------:R-:W-:Y:S01]  /*1cda0*/  LEA.HI.X.SX32 R11, R4, R174.reuse, 0x1, P6 ;  /* 0x000000ae040b7211 */ /* 0x080fe200030f0eff */
[----:B--2---:R-:W-:Y:S01]  /*1cdb0*/  IMAD R4, R12, 0x2, R3 ;  /* 0x000000020c047824 */ /* 0x004fe200078e0203 */
[-C--:B---3--:R-:W-:Y:S02]  /*1cdc0*/  IADD3 R8, P6, R3, R171.reuse, RZ ;  /* 0x000000ab03087210 */ /* 0x088fe40007fde0ff */
[----:B------:R-:W-:Y:S01]  /*1cdd0*/  ISETP.LT.AND P5, PT, R217, UR6, !P0 ;  /* 0x00000006d9007c0c */ /* 0x000fe2000c7a1270 */
[----:B------:R-:W-:Y:S01]  /*1cde0*/  ULDC UR6, c[0x0][0x22c] ;  /* 0x00008b0000067ab9 */ /* 0x000fe20000000800 */
[----:B------:R-:W-:Y:S01]  /*1cdf0*/  LEA.HI.X.SX32 R9, R3, R174, 0x1, P6 ;  /* 0x000000ae03097211 */ /* 0x000fe200030f0eff */
[----:B----4-:R-:W-:Y:S01]  /*1ce00*/  IMAD R3, R15, 0x2, R4 ;  /* 0x000000020f037824 */ /* 0x010fe200078e0204 */
[----:B------:R-:W-:Y:S02]  /*1ce10*/  IADD3 R6, P6, R4, R171, RZ ;  /* 0x000000ab04067210 */ /* 0x000fe40007fde0ff */
[----:B------:R-:W-:Y:S01]  /*1ce20*/  ISETP.LT.AND P2, PT, R218, UR4, !P0 ;  /* 0x00000004da007c0c */ /* 0x000fe2000c741270 */
[----:B------:R-:W-:Y:S01]  /*1ce30*/  ULDC UR4, c[0x0][0x22c] ;  /* 0x00008b0000047ab9 */ /* 0x000fe20000000800 */
[----:B------:R-:W-:-:S02]  /*1ce40*/  PRMT R19, R88, 0x7770, RZ ;  /* 0x0000777058137816 */ /* 0x000fc400000000ff */
[-C--:B------:R-:W-:Y:S01]  /*1ce50*/  LEA.HI.X.SX32 R7, R4, R174.reuse, 0x1, P6 ;  /* 0x000000ae04077211 */ /* 0x080fe200030f0eff */
[----:B------:R-:W-:Y:S01]  /*1ce60*/  IMAD R4, R14, 0x2, R3 ;  /* 0x000000020e047824 */ /* 0x000fe200078e0203 */
[----:B------:R-:W-:Y:S01]  /*1ce70*/  PRMT R17, R89, 0x7770, RZ ;  /* 0x0000777059117816 */ /* 0x000fe200000000ff */
[----:B------:R0:W-:Y:S01]  /*1ce80*/  @P4 STG.E.U8 desc[UR16][R10.64], R19 ;  /* 0x000000130a004986 */ /* 0x0001e2000c101110 */
[-C--:B------:R-:W-:Y:S01]  /*1ce90*/  IADD3 R12, P6, R3, R171.reuse, RZ ;  /* 0x000000ab030c7210 */ /* 0x080fe20007fde0ff */
[----:B------:R-:W2:Y:S01]  /*1cea0*/  LDC R14, c[0x0][0x248] ;  /* 0x00009200ff0e7b82 */ /* 0x000ea20000000800 */
[----:B------:R-:W-:Y:S02]  /*1ceb0*/  ISETP.LT.AND P3, PT, R219, UR5, !P0 ;  /* 0x00000005db007c0c */ /* 0x000fe4000c761270 */
[----:B------:R-:W-:Y:S01]  /*1cec0*/  PRMT R15, R90, 0x7770, RZ ;  /* 0x000077705a0f7816 */ /* 0x000fe200000000ff */
[----:B------:R3:W-:Y:S01]  /*1ced0*/  @P1 STG.E.U8 desc[UR16][R8.64], R17 ;  /* 0x0000001108001986 */ /* 0x0007e2000c101110 */
[----:B------:R-:W-:Y:S01]  /*1cee0*/  LEA.HI.X.SX32 R13, R3, R174, 0x1, P6 ;  /* 0x000000ae030d7211 */ /* 0x000fe200030f0eff */
[----:B------:R-:W-:Y:S01]  /*1cef0*/  IMAD R3, R21, 0x2, R4 ;  /* 0x0000000215037824 */ /* 0x000fe200078e0204 */
[----:B------:R-:W-:Y:S01]  /*1cf00*/  ISETP.LT.AND P4, PT, R220, UR4, !P0 ;  /* 0x00000004dc007c0c */ /* 0x000fe2000c781270 */
[----:B------:R-:W4:Y:S01]  /*1cf10*/  LDC R21, c[0x0][0x248] ;  /* 0x00009200ff157b82 */ /* 0x000f220000000800 */
[----:B0-----:R-:W-:Y:S01]  /*1cf20*/  PRMT R19, R91, 0x7770, RZ ;  /* 0x000077705b137816 */ /* 0x001fe200000000ff */
[----:B------:R0:W-:Y:S01]  /*1cf30*/  @P5 STG.E.U8 desc[UR16][R6.64], R15 ;  /* 0x0000000f06005986 */ /* 0x0001e2000c101110 */
[----:B------:R-:W-:Y:S01]  /*1cf40*/  ULDC UR4, c[0x0][0x22c] ;  /* 0x00008b0000047ab9 */ /* 0x000fe20000000800 */
[----:B------:R-:W-:Y:S01]  /*1cf50*/  ULDC UR5, c[0x0][0x22c] ;  /* 0x00008b0000057ab9 */ /* 0x000fe20000000800 */
[-C--:B---3--:R-:W-:Y:S01]  /*1cf60*/  IADD3 R8, P6, R4, R171.reuse, RZ ;  /* 0x000000ab04087210 */ /* 0x088fe20007fde0ff */
[----:B------:R3:W-:Y:S01]  /*1cf70*/  @P2 STG.E.U8 desc[UR16][R12.64], R19 ;  /* 0x000000130c002986 */ /* 0x0007e2000c101110 */
[----:B------:R-:W-:-:S02]  /*1cf80*/  IADD3 R10, P2, R3, R171, RZ ;  /* 0x000000ab030a7210 */ /* 0x000fc40007f5e0ff */
[-C--:B------:R-:W-:Y:S01]  /*1cf90*/  LEA.HI.X.SX32 R9, R4, R174.reuse, 0x1, P6 ;  /* 0x000000ae04097211 */ /* 0x080fe200030f0eff */
[----:B-1----:R-:W-:Y:S01]  /*1cfa0*/  IMAD R4, R16, 0x2, R3 ;  /* 0x0000000210047824 */ /* 0x002fe200078e0203 */
[----:B------:R-:W-:Y:S01]  /*1cfb0*/  PRMT R17, R88, 0x7771, RZ ;  /* 0x0000777158117816 */ /* 0x000fe200000000ff */
[----:B------:R-:W1:Y:S01]  /*1cfc0*/  LDC R16, c[0x0][0x248] ;  /* 0x00009200ff107b82 */ /* 0x000e620000000800 */
        /* <DEDUP_REMOVED lines=13> */
[----:B------:R-:W2:Y:S01]  /*1d0a0*/  LDC R12, c[0x0][0x248] ;  /* 0x00009200ff0c7b82 */ /* 0x000ea20000000800 */
[C---:B------:R-:W-:Y:S01]  /*1d0b0*/  ISETP.LT.AND P6, PT, R3.reuse, UR5, !P0 ;  /* 0x0000000503007c0c */ /* 0x040fe2000c7c1270 */
[----:B------:R-:W-:Y:S01]  /*1d0c0*/  IMAD R3, R3, UR4, RZ ;  /* 0x0000000403037c24 */ /* 0x000fe2000f8e02ff */
[----:B------:R-:W-:-:S02]  /*1d0d0*/  LEA.HI.X.SX32 R7, R4, R174, 0x1, P3 ;  /* 0x000000ae04077211 */ /* 0x000fc400018f0eff */
[----:B---3--:R-:W-:-:S03]  /*1d0e0*/  PRMT R11, R90, 0x7771, RZ ;  /* 0x000077715a0b7816 */ /* 0x008fc600000000ff */
[----:B------:R-:W3:Y:S01]  /*1d0f0*/  LDC R15, c[0x0][0x248] ;  /* 0x00009200ff0f7b82 */ /* 0x000ee20000000800 */
[----:B------:R-:W-:Y:S01]  /*1d100*/  PRMT R13, R91, 0x7771, RZ ;  /* 0x000077715b0d7816 */ /* 0x000fe200000000ff */
[----:B------:R-:W-:Y:S01]  /*1d110*/  ULDC UR4, c[0x0][0x22c] ;  /* 0x00008b0000047ab9 */ /* 0x000fe20000000800 */
[----:B------:R-:W-:Y:S01]  /*1d120*/  ISETP.LT.AND P4, PT, R224, UR6, !P0 ;  /* 0x00000006e0007c0c */ /* 0x000fe2000c781270 */
[----:B------:R0:W-:Y:S01]  /*1d130*/  @P1 STG.E.U8 desc[UR16][R6.64], R11 ;  /* 0x0000000b06001986 */ /* 0x0001e2000c101110 */
[----:B------:R-:W-:Y:S01]  /*1d140*/  IADD3 R8, P1, R3, R171, RZ ;  /* 0x000000ab03087210 */ /* 0x000fe20007f3e0ff */
[----:B----4-:R-:W-:Y:S01]  /*1d150*/  IMAD R4, R21, 0x4, R4 ;  /* 0x0000000415047824 */ /* 0x010fe200078e0204 */
[----:B------:R-:W-:Y:S01]  /*1d160*/  PRMT R17, R89, 0x7772, RZ ;  /* 0x0000777259117816 */ /* 0x000fe200000000ff */
[----:B------:R-:W4:Y:S01]  /*1d170*/  LDC R21, c[0x0][0x248] ;  /* 0x00009200ff157b82 */ /* 0x000f220000000800 */
[----:B------:R-:W-:Y:S01]  /*1d180*/  LEA.HI.X.SX32 R9, R3, R174, 0x1, P1 ;  /* 0x000000ae03097211 */ /* 0x000fe200008f0eff */
[----:B0-----:R-:W-:Y:S01]  /*1d190*/  IMAD R3, R19, 0x2, R4 ;  /* 0x0000000213037824 */ /* 0x001fe200078e0204 */
[----:B------:R-:W-:Y:S01]  /*1d1a0*/  ULDC UR5, c[0x0][0x22c] ;  /* 0x00008b0000057ab9 */ /* 0x000fe20000000800 */
[----:B------:R-:W-:-:S02]  /*1d1b0*/  ULDC UR6, c[0x0][0x22c] ;  /* 0x00008b0000067ab9 */ /* 0x000fc40000000800 */
[----:B------:R0:W-:Y:S01]  /*1d1c0*/  @P6 STG.E.U8 desc[UR16][R8.64], R13 ;  /* 0x0000000d08006986 */ /* 0x0001e2000c101110 */
[----:B------:R-:W-:-:S04]  /*1d1d0*/  IADD3 R6, P6, R4, R171, RZ ;  /* 0x000000ab04067210 */ /* 0x000fc80007fde0ff */
[-C--:B------:R-:W-:Y:S01]  /*1d1e0*/  LEA.HI.X.SX32 R7, R4, R174.reuse, 0x1, P6 ;  /* 0x000000ae04077211 */ /* 0x080fe200030f0eff */
[----:B--2---:R-:W-:Y:S01]  /*1d1f0*/  IMAD R4, R12, 0x2, R3 ;  /* 0x000000020c047824 */ /* 0x004fe200078e0203 */
[CC--:B------:R-:W-:Y:S02]  /*1d200*/  IADD3 R10, P6, R3.reuse, R171.reuse, RZ ;  /* 0x000000ab030a7210 */ /* 0x0c0fe40007fde0ff */
[----:B------:R-:W-:Y:S01]  /*1d210*/  ISETP.LT.AND P1, PT, R238, UR4, !P0 ;  /* 0x00000004ee007c0c */ /* 0x000fe2000c721270 */
[----:B------:R-:W-:Y:S01]  /*1d220*/  ULDC UR4, c[0x0][0x22c] ;  /* 0x00008b0000047ab9 */ /* 0x000fe20000000800 */
[----:B------:R-:W-:Y:S01]  /*1d230*/  LEA.HI.X.SX32 R11, R3, R174, 0x1, P6 ;  /* 0x000000ae030b7211 */ /* 0x000fe200030f0eff */
[----:B---3--:R-:W-:Y:S01]  /*1d240*/  IMAD R3, R15, 0x2, R4 ;  /* 0x000000020f037824 */ /* 0x008fe200078e0204 */
[----:B0-----:R-:W-:Y:S02]  /*1d250*/  IADD3 R8, P6, R4, R171, RZ ;  /* 0x000000ab04087210 */ /* 0x001fe40007fde0ff */
[----:B------:R-:W-:-:S02]  /*1d260*/  PRMT R19, R88, 0x7772, RZ ;  /* 0x0000777258137816 */ /* 0x000fc400000000ff */
[-C--:B------:R-:W-:Y:S01]  /*1d270*/  LEA.HI.X.SX32 R9, R4, R174.reuse, 0x1, P6 ;  /* 0x000000ae04097211 */ /* 0x080fe200030f0eff */
[----:B------:R-:W-:Y:S01]  /*1d280*/  IMAD R4, R14, 0x2, R3 ;  /* 0x000000020e047824 */ /* 0x000fe200078e0203 */
[C---:B------:R-:W-:Y:S01]  /*1d290*/  IADD3 R12, P6, R3.reuse, R171, RZ ;  /* 0x000000ab030c7210 */ /* 0x040fe20007fde0ff */
[----:B------:R0:W-:Y:S01]  /*1d2a0*/  @P5 STG.E.U8 desc[UR16][R6.64], R19 ;  /* 0x0000001306005986 */ /* 0x0001e2000c101110 */
[----:B------:R-:W-:Y:S01]  /*1d2b0*/  PRMT R15, R90, 0x7772, RZ ;  /* 0x000077725a0f7816 */ /* 0x000fe200000000ff */
[----:B------:R-:W2:Y:S01]  /*1d2c0*/  LDC R14, c[0x0][0x248] ;  /* 0x00009200ff0e7b82 */ /* 0x000ea20000000800 */
[----:B------:R-:W-:Y:S01]  /*1d2d0*/  LEA.HI.X.SX32 R13, R3, R174, 0x1, P6 ;  /* 0x000000ae030d7211 */ /* 0x000fe200030f0eff */
[----:B------:R3:W-:Y:S01]  /*1d2e0*/  @P2 STG.E.U8 desc[UR16][R10.64], R17 ;  /* 0x000000110a002986 */ /* 0x0007e2000c101110 */
[----:B----4-:R-:W-:Y:S01]  /*1d2f0*/  IMAD R3, R21, 0x2, R4 ;  /* 0x0000000215037824 */ /* 0x010fe200078e0204 */
        /* <DEDUP_REMOVED lines=15> */
[----:B-1----:R-:W-:Y:S01]  /*1d3f0*/  IMAD R4, R16, 0x2, R3 ;  /* 0x0000000210047824 */ /* 0x002fe200078e0203 */
[-C--:B------:R-:W-:Y:S01]  /*1d400*/  LEA.HI.X.SX32 R11, R3, R174.reuse, 0x1, P1 ;  /* 0x000000ae030b7211 */ /* 0x080fe200008f0eff */
[----:B------:R-:W-:Y:S01]  /*1d410*/  VIADD R3, R0, 0x15e ;  /* 0x0000015e00037836 */ /* 0x000fe20000000000 */
[----:B------:R-:W-:Y:S01]  /*1d420*/  ISETP.LT.AND P4, PT, R243, UR4, !P0 ;  /* 0x00000004f3007c0c */ /* 0x000fe2000c781270 */
[----:B------:R-:W-:Y:S01]  /*1d430*/  ULDC UR4, c[0x0][0x22c] ;  /* 0x00008b0000047ab9 */ /* 0x000fe20000000800 */
[----:B----4-:R-:W-:Y:S01]  /*1d440*/  PRMT R15, R88, 0x7773, RZ ;  /* 0x00007773580f7816 */ /* 0x010fe200000000ff */
[----:B------:R-:W1:Y:S01]  /*1d450*/  LDC R17, c[0x0][0x248] ;  /* 0x00009200ff117b82 */ /* 0x000e620000000800 */
        /* <DEDUP_REMOVED lines=35> */
[----:B------:R-:W-:Y:S01]  /*1d690*/  IADD3 R12, P6, R3, R171, RZ ;  /* 0x000000ab030c7210 */ /* 0x000fe20007fde0ff */
[----:B------:R0:W-:Y:S01]  /*1d6a0*/  @P4 STG.E.U8 desc[UR16][R10.64], R19 ;  /* 0x000000130a004986 */ /* 0x0001e2000c101110 */
[----:B------:R-:W-:Y:S01]  /*1d6b0*/  PRMT R17, R93, 0x7770, RZ ;  /* 0x000077705d117816 */ /* 0x000fe200000000ff */
[----:B------:R-:W2:Y:S01]  /*1d6c0*/  LDC R14, c[0x0][0x248] ;  /* 0x00009200ff0e7b82 */ /* 0x000ea20000000800 */
[----:B------:R-:W-:Y:S02]  /*1d6d0*/  PRMT R15, R94, 0x7770, RZ ;  /* 0x000077705e0f7816 */ /* 0x000fe400000000ff */
[----:B------:R-:W-:Y:S02]  /*1d6e0*/  ISETP.LT.AND P3, PT, R249, UR5, !P0 ;  /* 0x00000005f9007c0c */ /* 0x000fe4000c761270 */
[----:B------:R-:W-:Y:S01]  /*1d6f0*/  LEA.HI.X.SX32 R13, R3, R174, 0x1, P6 ;  /* 0x000000ae030d7211 */ /* 0x000fe200030f0eff */
[----:B------:R-:W-:Y:S01]  /*1d700*/  IMAD R3, R21, 0x2, R4 ;  /* 0x0000000215037824 */ /* 0x000fe200078e0204 */
[----:B------:R-:W-:-:S02]  /*1d710*/  ISETP.LT.AND P4, PT, R250, UR4, !P0 ;  /* 0x00000004fa007c0c */ /* 0x000fc4000c781270 */
[----:B0-----:R-:W-:Y:S01]  /*1d720*/  PRMT R19, R95, 0x7770, RZ ;  /* 0x000077705f137816 */ /* 0x001fe200000000ff */
[----:B------:R0:W-:Y:S01]  /*1d730*/  @P1 STG.E.U8 desc[UR16][R8.64], R17 ;  /* 0x0000001108001986 */ /* 0x0001e2000c101110 */
[----:B------:R-:W-:Y:S01]  /*1d740*/  ULDC UR4, c[0x0][0x22c] ;  /* 0x00008b0000047ab9 */ /* 0x000fe20000000800 */
[----:B------:R-:W-:Y:S01]  /*1d750*/  ULDC UR5, c[0x0][0x22c] ;  /* 0x00008b0000057ab9 */ /* 0x000fe20000000800 */
[----:B------:R-:W3:Y:S01]  /*1d760*/  LDC R21, c[0x0][0x248] ;  /* 0x00009200ff157b82 */ /* 0x000ee20000000800 */
[----:B------:R4:W-:Y:S01]  /*1d770*/  @P5 STG.E.U8 desc[UR16][R6.64], R15 ;  /* 0x0000000f06005986 */ /* 0x0009e2000c101110 */
[----:B------:R-:W-:Y:S01]  /*1d780*/  ISETP.LT.AND P1, PT, R251, UR4, !P0 ;  /* 0x00000004fb007c0c */ /* 0x000fe2000c721270 */
[----:B------:R-:W-:Y:S02]  /*1d790*/  ULDC UR4, c[0x0][0x22c] ;  /* 0x00008b0000047ab9 */ /* 0x000fe40000000800 */
[----:B------:R4:W-:Y:S01]  /*1d7a0*/  @P2 STG.E.U8 desc[UR16][R12.64], R19 ;  /* 0x000000130c002986 */ /* 0x0009e2000c101110 */
[----:B------:R-:W-:-:S02]  /*1d7b0*/  IADD3 R10, P2, R3, R171, RZ ;  /* 0x000000ab030a7210 */ /* 0x000fc40007f5e0ff */
[-C--:B0-----:R-:W-:Y:S02]  /*1d7c0*/  IADD3 R8, P6, R4, R171.reuse, RZ ;  /* 0x000000ab04087210 */ /* 0x081fe40007fde0ff */
[----:B------:R-:W-:Y:S02]  /*1d7d0*/  PRMT R17, R92, 0x7771, RZ ;  /* 0x000077715c117816 */ /* 0x000fe400000000ff */
[-C--:B------:R-:W-:Y:S01]  /*1d7e0*/  LEA.HI.X.SX32 R9, R4, R174.reuse, 0x1, P6 ;  /* 0x000000ae04097211 */ /* 0x080fe200030f0eff */
[----:B-1----:R-:W-:Y:S01]  /*1d7f0*/  IMAD R4, R16, 0x2, R3 ;  /* 0x0000000210047824 */ /* 0x002fe200078e0203 */
[----:B------:R-:W-:Y:S01]  /*1d800*/  ISETP.LT.AND P5, PT, R252, UR4, !P0 ;  /* 0x00000004fc007c0c */ /* 0x000fe2000c7a1270 */
[----:B------:R-:W-:Y:S01]  /*1d810*/  ULDC UR4, c[0x0][0x22c] ;  /* 0x00008b0000047ab9 */ /* 0x000fe20000000800 */
[----:B------:R-:W-:Y:S01]  /*1d820*/  LEA.HI.X.SX32 R11, R3, R174, 0x1, P2 ;  /* 0x000000ae030b7211 */ /* 0x000fe200010f0eff */
[----:B------:R-:W-:Y:S01]  /*1d830*/  VIADD R3, R0, 0x16e ;  /* 0x0000016e00037836 */ /* 0x000fe20000000000 */
[----:B----4-:R-:W-:Y:S01]  /*1d840*/  PRMT R15, R93, 0x7771, RZ ;  /* 0x000077715d0f7816 */ /* 0x010fe200000000ff */
[----:B------:R-:W-:Y:S01]  /*1d850*/  @P3 STG.E.U8 desc[UR16][R8.64], R17 ;  /* 0x0000001108003986 */ /* 0x000fe2000c101110 */
[----:B------:R-:W-:Y:S01]  /*1d860*/  ISETP.LT.AND P2, PT, R234, UR4, !P0 ;  /* 0x00000004ea007c0c */ /* 0x000fe2000c741270 */
[----:B------:R-:W0:Y:S01]  /*1d870*/  LDC R19, c[0x0][0x248] ;  /* 0x00009200ff137b82 */ /* 0x000e220000000800 */
[----:B------:R-:W-:Y:S01]  /*1d880*/  IADD3 R6, P3, R4, R171, RZ ;  /* 0x000000ab04067210 */ /* 0x000fe20007f7e0ff */
[----:B------:R-:W4:Y:S01]  /*1d890*/  LDL.LU R234, [R1+0x10] ;  /* 0x0000100001ea7983 */ /* 0x000f220000300800 */
[----:B------:R-:W-:Y:S01]  /*1d8a0*/  ISETP.LT.AND P6, PT, R3, UR5, !P0 ;  /* 0x0000000503007c0c */ /* 0x000fe2000c7c1270 */
[----:B------:R-:W-:-:S02]  /*1d8b0*/  ULDC UR5, c[0x0][0x22c] ;  /* 0x00008b0000057ab9 */ /* 0x000fc40000000800 */
[----:B------:R1:W-:Y:S01]  /*1d8c0*/  @P4 STG.E.U8 desc[UR16][R10.64], R15 ;  /* 0x0000000f0a004986 */ /* 0x0003e2000c101110 */
[----:B------:R-:W-:Y:S01]  /*1d8d0*/  ISETP.LT.AND P4, PT, R231, UR6, !P0 ;  /* 0x00000006e7007c0c */ /* 0x000fe2000c781270 */
[----:B------:R-:W2:Y:S01]  /*1d8e0*/  LDC R12, c[0x0][0x248] ;  /* 0x00009200ff0c7b82 */ /* 0x000ea20000000800 */
[-C--:B------:R-:W-:Y:S01]  /*1d8f0*/  LEA.HI.X.SX32 R7, R4, R174.reuse, 0x1, P3 ;  /* 0x000000ae04077211 */ /* 0x080fe200018f0eff */
[----:B------:R-:W4:Y:S01]  /*1d900*/  LDL.LU R231, [R1+0x14] ;  /* 0x0000140001e77983 */ /* 0x000f220000300800 */
[----:B------:R-:W-:Y:S01]  /*1d910*/  ISETP.LT.AND P3, PT, R235, UR5, !P0 ;  /* 0x00000005eb007c0c */ /* 0x000fe2000c761270 */
[----:B------:R-:W-:Y:S01]  /*1d920*/  ULDC UR4, c[0x0][0x248] ;  /* 0x0000920000047ab9 */ /* 0x000fe20000000800 */
[----:B------:R-:W-:Y:S01]  /*1d930*/  PRMT R13, R95, 0x7771, RZ ;  /* 0x000077715f0d7816 */ /* 0x000fe200000000ff */
[----:B------:R-:W4:Y:S01]  /*1d940*/  LDL.LU R235, [R1+0x18] ;  /* 0x0000180001eb7983 */ /* 0x000f220000300800 */
[----:B------:R-:W-:Y:S01]  /*1d950*/  IMAD R3, R3, UR4, RZ ;  /* 0x0000000403037c24 */ /* 0x000fe2000f8e02ff */
[----:B------:R-:W-:Y:S01]  /*1d960*/  ULDC UR4, c[0x0][0x22c] ;  /* 0x00008b0000047ab9 */ /* 0x000fe20000000800 */
[----:B------:R-:W4:Y:S01]  /*1d970*/  LDC R16, c[0x0][0x248] ;  /* 0x00009200ff107b82 */ /* 0x000f220000000800 */
[----:B-1----:R-:W-:Y:S01]  /*1d980*/  PRMT R11, R94, 0x7771, RZ ;  /* 0x000077715e0b7816 */ /* 0x002fe200000000ff */
[----:B---3--:R-:W-:Y:S01]  /*1d990*/  IMAD R4, R21, 0x4, R4 ;  /* 0x0000000415047824 */ /* 0x008fe200078e0204 */
[----:B------:R-:W-:Y:S01]  /*1d9a0*/  PRMT R17, R93, 0x7772, RZ ;  /* 0x000077725d117816 */ /* 0x000fe200000000ff */
[----:B------:R-:W-:Y:S01]  /*1d9b0*/  ULDC UR5, c[0x0][0x22c] ;  /* 0x00008b0000057ab9 */ /* 0x000fe20000000800 */
[----:B------:R-:W-:Y:S01]  /*1d9c0*/  ULDC UR6, c[0x0][0x22c] ;  /* 0x00008b0000067ab9 */ /* 0x000fe20000000800 */
[----:B------:R1:W-:Y:S01]  /*1d9d0*/  @P1 STG.E.U8 desc[UR16][R6.64], R11 ;  /* 0x0000000b06001986 */ /* 0x0003e2000c101110 */
[C---:B------:R-:W-:Y:S01]  /*1d9e0*/  IADD3 R8, P1, R3.reuse, R171, RZ ;  /* 0x000000ab03087210 */ /* 0x040fe20007f3e0ff */
[----:B------:R-:W3:Y:S03]  /*1d9f0*/  LDC R15, c[0x0][0x248] ;  /* 0x00009200ff0f7b82 */ /* 0x000ee60000000800 */
[----:B------:R-:W-:Y:S01]  /*1da00*/  LEA.HI.X.SX32 R9, R3, R174, 0x1, P1 ;  /* 0x000000ae03097211 */ /* 0x000fe200008f0eff */
[----:B0-----:R-:W-:-:S04]  /*1da10*/  IMAD R3, R19, 0x2, R4 ;  /* 0x0000000213037824 */ /* 0x001fc800078e0204 */
[----:B------:R0:W-:Y:S01]  /*1da20*/  @P6 STG.E.U8 desc[UR16][R8.64], R13 ;  /* 0x0000000d08006986 */ /* 0x0001e2000c101110 */
[----:B------:R-:W4:Y:S01]  /*1da30*/  LDC R21, c[0x0][0x248] ;  /* 0x00009200ff157b82 */ /* 0x000f220000000800 */
[----:B-1----:R-:W-:-:S04]  /*1da40*/  IADD3 R6, P6, R4, R171, RZ ;  /* 0x000000ab04067210 */ /* 0x002fc80007fde0ff */
[-C--:B------:R-:W-:Y:S01]  /*1da50*/  LEA.HI.X.SX32 R7, R4, R174.reuse, 0x1, P6 ;  /* 0x000000ae04077211 */ /* 0x080fe200030f0eff */
[----:B--2---:R-:W-:Y:S01]  /*1da60*/  IMAD R4, R12, 0x2, R3 ;  /* 0x000000020c047824 */ /* 0x004fe200078e0203 */
[CC--:B------:R-:W-:Y:S02]  /*1da70*/  IADD3 R10, P6, R3.reuse, R171.reuse, RZ ;  /* 0x000000ab030a7210 */ /* 0x0c0fe40007fde0ff */
[----:B------:R-:W-:Y:S02]  /*1da80*/  PRMT R19, R92, 0x7772, RZ ;  /* 0x000077725c137816 */ /* 0x000fe400000000ff */
[-C--:B------:R-:W-:Y:S02]  /*1da90*/  LEA.HI.X.SX32 R11, R3, R174.reuse, 0x1, P6 ;  /* 0x000000ae030b7211 */ /* 0x080fe400030f0eff */
[C---:B0-----:R-:W-:Y:S02]  /*1daa0*/  IADD3 R8, P6, R4.reuse, R171, RZ ;  /* 0x000000ab04087210 */ /* 0x041fe40007fde0ff */
[----:B------:R-:W-:Y:S01]  /*1dab0*/  ISETP.LT.AND P1, PT, R233, UR4, !P0 ;  /* 0x00000004e9007c0c */ /* 0x000fe2000c721270 */
[----:B------:R-:W-:Y:S01]  /*1dac0*/  ULDC UR4, c[0x0][0x22c] ;  /* 0x00008b0000047ab9 */ /* 0x000fe20000000800 */
[----:B------:R0:W-:Y:S01]  /*1dad0*/  @P5 STG.E.U8 desc[UR16][R6.64], R19 ;  /* 0x0000001306005986 */ /* 0x0001e2000c101110 */
[----:B---3--:R-:W-:Y:S01]  /*1dae0*/  IMAD R3, R15, 0x2, R4 ;  /* 0x000000020f037824 */ /* 0x008fe200078e0204 */
[----:B------:R-:W-:-:S02]  /*1daf0*/  LEA.HI.X.SX32 R9, R4, R174, 0x1, P6 ;  /* 0x000000ae04097211 */ /* 0x000fc400030f0eff */
[----:B------:R-:W-:Y:S01]  /*1db00*/  PRMT R15, R94, 0x7772, RZ ;  /* 0x000077725e0f7816 */ /* 0x000fe200000000ff */
[----:B------:R-:W2:Y:S04]  /*1db10*/  LDL.LU R233, [R1+0x1c] ;  /* 0x00001c0001e97983 */ /* 0x000ea80000300800 */
[----:B------:R1:W-:Y:S01]  /*1db20*/  @P2 STG.E.U8 desc[UR16][R10.64], R17 ;  /* 0x000000110a002986 */ /* 0x0003e2000c101110 */
[----:B------:R-:W-:Y:S01]  /*1db30*/  PRMT R93, R93, 0x7773, RZ ;  /* 0x000077735d5d7816 */ /* 0x000fe200000000ff */
[----:B0-----:R-:W0:Y:S02]  /*1db40*/  LDC R19, c[0x0][0x248] ;  /* 0x00009200ff137b82 */ /* 0x001e240000000800 */
[----:B------:R3:W-:Y:S01]  /*1db50*/  @P4 STG.E.U8 desc[UR16][R8.64], R15 ;  /* 0x0000000f08004986 */ /* 0x0007e2000c101110 */
[----:B----4-:R-:W-:Y:S01]  /*1db60*/  ISETP.LT.AND P5, PT, R234, UR4, !P0 ;  /* 0x00000004ea007c0c */ /* 0x010fe2000c7a1270 */
[----:B------:R-:W-:-:S02]  /*1db70*/  ULDC UR4, c[0x0][0x22c] ;  /* 0x00008b0000047ab9 */ /* 0x000fc40000000800 */
[----:B------:R-:W-:Y:S01]  /*1db80*/  ISETP.LT.AND P2, PT, R231, UR4, !P0 ;  /* 0x00000004e7007c0c */ /* 0x000fe2000c741270 */
[----:B------:R-:W-:Y:S01]  /*1db90*/  ULDC UR4, c[0x0][0x22c] ;  /* 0x00008b0000047ab9 */ /* 0x000fe20000000800 */
[----:B------:R-:W4:Y:S01]  /*1dba0*/  LDL.LU R231, [R1+0x20] ;  /* 0x0000200001e77983 */ /* 0x000f220000300800 */
[----:B------:R-:W-:Y:S01]  /*1dbb0*/  ISETP.LT.AND P4, PT, R235, UR4, !P0 ;  /* 0x00000004eb007c0c */ /* 0x000fe2000c781270 */
[----:B------:R-:W-:Y:S02]  /*1dbc0*/  IMAD R4, R14, 0x2, R3 ;  /* 0x000000020e047824 */ /* 0x000fe400078e0203 */
[----:B------:R-:W4:Y:S01]  /*1dbd0*/  LDL.LU R234, [R1+0x24] ;  /* 0x0000240001ea7983 */ /* 0x000f220000300800 */
[-C--:B------:R-:W-:Y:S01]  /*1dbe0*/  IADD3 R12, P6, R3, R171.reuse, RZ ;  /* 0x000000ab030c7210 */ /* 0x080fe20007fde0ff */
[----:B------:R-:W-:Y:S01]  /*1dbf0*/  ULDC UR4, c[0x0][0x22c] ;  /* 0x00008b0000047ab9 */ /* 0x000fe20000000800 */
[----:B-1----:R-:W-:Y:S01]  /*1dc00*/  PRMT R17, R95, 0x7772, RZ ;  /* 0x000077725f117816 */ /* 0x002fe200000000ff */
[----:B------:R-:W4:Y:S01]  /*1dc10*/  LDL.LU R235, [R1+0x28] ;  /* 0x0000280001eb7983 */ /* 0x000f220000300800 */
[----:B------:R-:W-:Y:S01]  /*1dc20*/  LEA.HI.X.SX32 R13, R3, R174, 0x1, P6 ;  /* 0x000000ae030d7211 */ /* 0x000fe200030f0eff */
[----:B------:R-:W-:Y:S01]  /*1dc30*/  IMAD R3, R21, 0x2, R4 ;  /* 0x0000000215037824 */ /* 0x000fe200078e0204 */
[----:B------:R-:W-:Y:S01]  /*1dc40*/  IADD3 R6, P6, R4, R171, RZ ;  /* 0x000000ab04067210 */ /* 0x000fe20007fde0ff */
[----:B------:R-:W1:Y:S01]  /*1dc50*/  LDC R14, c[0x0][0x248] ;  /* 0x00009200ff0e7b82 */ /* 0x000e620000000800 */
[----:B---3--:R-:W-:-:S02]  /*1dc60*/  PRMT R15, R92, 0x7773, RZ ;  /* 0x000077735c0f7816 */ /* 0x008fc400000000ff */
[-C--:B------:R-:W-:Y:S01]  /*1dc70*/  LEA.HI.X.SX32 R7, R4, R174.reuse, 0x1, P6 ;  /* 0x000000ae04077211 */ /* 0x080fe200030f0eff */
[----:B------:R-:W-:Y:S01]  /*1dc80*/  IMAD R4, R16, 0x2, R3 ;  /* 0x0000000210047824 */ /* 0x000fe200078e0203 */
[----:B------:R3:W-:Y:S01]  /*1dc90*/  @P1 STG.E.U8 desc[UR16][R12.64], R17 ;  /* 0x000000110c001986 */ /* 0x0007e2000c101110 */
[-C--:B------:R-:W-:Y:S02]  /*1dca0*/  IADD3 R10, P1, R3, R171.reuse, RZ ;  /* 0x000000ab030a7210 */ /* 0x080fe40007f3e0ff */
[----:B------:R-:W-:Y:S01]  /*1dcb0*/  PRMT R95, R95, 0x7773, RZ ;  /* 0x000077735f5f7816 */ /* 0x000fe200000000ff */
[----:B------:R0:W-:Y:S01]  /*1dcc0*/  @P3 STG.E.U8 desc[UR16][R6.64], R15 ;  /* 0x0000000f06003986 */ /* 0x0001e2000c101110 */
[----:B------:R-:W-:Y:S01]  /*1dcd0*/  IADD3 R8, P3, R4, R171, RZ ;  /* 0x000000ab04087210 */ /* 0x000fe20007f7e0ff */
[----:B------:R-:W1:Y:S01]  /*1dce0*/  LDC R21, c[0x0][0x248] ;  /* 0x00009200ff157b82 */ /* 0x000e620000000800 */
[-C--:B------:R-:W-:Y:S01]  /*1dcf0*/  LEA.HI.X.SX32 R11, R3, R174.reuse, 0x1, P1 ;  /* 0x000000ae030b7211 */ /* 0x080fe200008f0eff */
[----:B------:R-:W-:Y:S01]  /*1dd00*/  VIADD R3, R0, 0x17e ;  /* 0x0000017e00037836 */ /* 0x000fe20000000000 */
[----:B------:R-:W-:-:S02]  /*1dd10*/  LEA.HI.X.SX32 R9, R4, R174, 0x1, P3 ;  /* 0x000000ae04097211 */ /* 0x000fc400018f0eff */
[----:B---3--:R-:W-:Y:S01]  /*1dd20*/  PRMT R13, R94, 0x7773, RZ ;  /* 0x000077735e0d7816 */ /* 0x008fe200000000ff */
[----:B------:R3:W-:Y:S01]  /*1dd30*/  @P5 STG.E.U8 desc[UR16][R10.64], R93 ;  /* 0x0000005d0a005986 */ /* 0x0007e2000c101110 */
[----:B------:R-:W-:Y:S01]  /*1dd40*/  ISETP.LT.AND P6, PT, R3, UR5, !P0 ;  /* 0x0000000503007c0c */ /* 0x000fe2000c7c1270 */
[----:B------:R-:W-:Y:S01]  /*1dd50*/  ULDC UR5, c[0x0][0x22c] ;  /* 0x00008b0000057ab9 */ /* 0x000fe20000000800 */
[----:B------:R-:W3:Y:S01]  /*1dd60*/  LDC R17, c[0x0][0x248] ;  /* 0x00009200ff117b82 */ /* 0x000ee20000000800 */
[----:B------:R3:W-:Y:S07]  /*1dd70*/  @P2 STG.E.U8 desc[UR16][R8.64], R13 ;  /* 0x0000000d08002986 */ /* 0x0007ee000c101110 */
[----:B------:R-:W1:Y:S01]  /*1dd80*/  LDC R12, c[0x0][0x248] ;  /* 0x00009200ff0c7b82 */ /* 0x000e620000000800 */
[----:B--2---:R-:W-:Y:S01]  /*1dd90*/  ISETP.LT.AND P1, PT, R233, UR4, !P0 ;  /* 0x00000004e9007c0c */ /* 0x004fe2000c721270 */
[----:B------:R-:W-:Y:S01]  /*1dda0*/  ULDC UR4, c[0x0][0x248] ;  /* 0x0000920000047ab9 */ /* 0x000fe20000000800 */
[----:B------:R-:W2:Y:S05]  /*1ddb0*/  LDL.LU R233, [R1+0x2c] ;  /* 0x00002c0001e97983 */ /* 0x000eaa0000300800 */
[----:B0-----:R-:W0:Y:S08]  /*1ddc0*/  LDC R15, c[0x0][0x248] ;  /* 0x00009200ff0f7b82 */ /* 0x001e300000000800 */
[----:B------:R-:W2:Y:S01]  /*1ddd0*/  LDC R16, c[0x0][0x248] ;  /* 0x00009200ff107b82 */ /* 0x000ea20000000800 */
[----:B----4-:R-:W-:-:S02]  /*1dde0*/  ISETP.LT.AND P5, PT, R231, UR6, !P0 ;  /* 0x00000006e7007c0c */ /* 0x010fc4000c7a1270 */
[----:B------:R-:W-:Y:S01]  /*1ddf0*/  ISETP.LT.AND P2, PT, R235, UR5, !P0 ;  /* 0x00000005eb007c0c */ /* 0x000fe2000c741270 */
[----:B------:R-:W4:Y:S01]  /*1de00*/  LDL.LU R231, [R1+0x30] ;  /* 0x0000300001e77983 */ /* 0x000f220000300800 */
[----:B------:R-:W-:Y:S01]  /*1de10*/  IMAD R3, R3, UR4, RZ ;  /* 0x0000000403037c24 */ /* 0x000fe2000f8e02ff */
[----:B------:R-:W-:Y:S01]  /*1de20*/  ULDC UR4, c[0x0][0x22c] ;  /* 0x00008b0000047ab9 */ /* 0x000fe20000000800 */
[----:B------:R-:W-:Y:S01]  /*1de30*/  IMAD R4, R19, 0x4, R4 ;  /* 0x0000000413047824 */ /* 0x000fe200078e0204 */
[----:B------:R-:W4:Y:S01]  /*1de40*/  LDL.LU R235, [R1+0x34] ;  /* 0x0000340001eb7983 */ /* 0x000f220000300800 */
[----:B------:R-:W-:Y:S01]  /*1de50*/  ULDC UR5, c[0x0][0x22c] ;  /* 0x00008b0000057ab9 */ /* 0x000fe20000000800 */
[----:B------:R-:W-:Y:S01]  /*1de60*/  IADD3 R6, P3, R3, R171, RZ ;  /* 0x000000ab03067210 */ /* 0x000fe20007f7e0ff */
[----:B------:R-:W-:-:S03]  /*1de70*/  ULDC UR6, c[0x0][0x22c] ;  /* 0x00008b0000067ab9 */ /* 0x000fc60000000800 */
[----:B------:R-:W-:Y:S01]  /*1de80*/  LEA.HI.X.SX32 R7, R3, R174, 0x1, P3 ;  /* 0x000000ae03077211 */ /* 0x000fe200018f0eff */
[----:B---3--:R-:W-:-:S04]  /*1de90*/  IMAD R3, R17, 0x2, R4 ;  /* 0x0000000211037824 */ /* 0x008fc800078e0204 */
[----:B------:R3:W-:Y:S01]  /*1dea0*/  @P6 STG.E.U8 desc[UR16][R6.64], R95 ;  /* 0x0000005f06006986 */ /* 0x0007e2000c101110 */
[----:B------:R-:W-:-:S04]  /*1deb0*/  IADD3 R10, P6, R4, R171, RZ ;  /* 0x000000ab040a7210 */ /* 0x000fc80007fde0ff */
[-C--:B------:R-:W-:Y:S01]  /*1dec0*/  LEA.HI.X.SX32 R11, R4, R174.reuse, 0x1, P6 ;  /* 0x000000ae040b7211 */ /* 0x080fe200030f0eff */
[----:B-1----:R-:W-:Y:S01]  /*1ded0*/  IMAD R4, R12, 0x2, R3 ;  /* 0x000000020c047824 */ /* 0x002fe200078e0203 */
[CC--:B------:R-:W-:Y:S02]  /*1dee0*/  IADD3 R8, P6, R3.reuse, R171.reuse, RZ ;  /* 0x000000ab03087210 */ /* 0x0c0fe40007fde0ff */
[----:B------:R-:W-:Y:S02]  /*1def0*/  PRMT R19, R96, 0x7770, RZ ;  /* 0x0000777060137816 */ /* 0x000fe400000000ff */
[-C--:B------:R-:W-:Y:S02]  /*1df00*/  LEA.HI.X.SX32 R9, R3, R174.reuse, 0x1, P6 ;  /* 0x000000ae03097211 */ /* 0x080fe400030f0eff */
[----:B---3--:R-:W-:Y:S02]  /*1df10*/  IADD3 R6, P6, R4, R171, RZ ;  /* 0x000000ab04067210 */ /* 0x008fe40007fde0ff */
[----:B------:R-:W-:Y:S01]  /*1df20*/  ISETP.LT.AND P3, PT, R234, UR4, !P0 ;  /* 0x00000004ea007c0c */ /* 0x000fe2000c761270 */
[----:B------:R-:W-:Y:S01]  /*1df30*/  ULDC UR4, c[0x0][0x22c] ;  /* 0x00008b0000047ab9 */ /* 0x000fe20000000800 */
[----:B------:R-:W-:Y:S01]  /*1df40*/  PRMT R17, R97, 0x7770, RZ ;  /* 0x0000777061117816 */ /* 0x000fe200000000ff */
[----:B------:R1:W-:Y:S01]  /*1df50*/  @P4 STG.E.U8 desc[UR16][R10.64], R19 ;  /* 0x000000130a004986 */ /* 0x0003e2000c101110 */
[----:B0-----:R-:W-:Y:S01]  /*1df60*/  IMAD R3, R15, 0x2, R4 ;  /* 0x000000020f037824 */ /* 0x001fe200078e0204 */
[----:B------:R-:W-:-:S02]  /*1df70*/  LEA.HI.X.SX32 R7, R4, R174, 0x1, P6 ;  /* 0x000000ae04077211 */ /* 0x000fc400030f0eff */
[----:B--2---:R-:W-:Y:S01]  /*1df80*/  ISETP.LT.AND P4, PT, R233, UR4, !P0 ;  /* 0x00000004e9007c0c */ /* 0x004fe2000c781270 */
[----:B------:R-:W2:Y:S01]  /*1df90*/  LDL.LU R234, [R1+0x38] ;  /* 0x0000380001ea7983 */ /* 0x000ea20000300800 */
[----:B------:R-:W-:Y:S01]  /*1dfa0*/  PRMT R15, R98, 0x7770, RZ ;  /* 0x00007770620f7816 */ /* 0x000fe200000000ff */
[----:B------:R-:W-:Y:S02]  /*1dfb0*/  ULDC UR4, c[0x0][0x22c] ;  /* 0x00008b0000047ab9 */ /* 0x000fe40000000800 */
[----:B------:R0:W-:Y:S04]  /*1dfc0*/  @P1 STG.E.U8 desc[UR16][R8.64], R17 ;  /* 0x0000001108001986 */ /* 0x0001e8000c101110 */
[----:B------:R3:W-:Y:S01]  /*1dfd0*/  @P5 STG.E.U8 desc[UR16][R6.64], R15 ;  /* 0x0000000f06005986 */ /* 0x0007e2000c101110 */
[----:B----4-:R-:W-:Y:S01]  /*1dfe0*/  ISETP.LT.AND P1, PT, R231, UR4, !P0 ;  /* 0x00000004e7007c0c */ /* 0x010fe2000c721270 */
[----:B------:R-:W-:-:S02]  /*1dff0*/  ULDC UR4, c[0x0][0x22c] ;  /* 0x00008b0000047ab9 */ /* 0x000fc40000000800 */
        /* <DEDUP_REMOVED lines=8> */
[-C--:B------:R-:W-:Y:S01]  /*1e080*/  LEA.HI.X.SX32 R13, R3, R174.reuse, 0x1, P6 ;  /* 0x000000ae030d7211 */ /* 0x080fe200030f0eff */
[----:B------:R-:W-:Y:S01]  /*1e090*/  IMAD R3, R21, 0x2, R4 ;  /* 0x0000000215037824 */ /* 0x000fe200078e0204 */
[-C--:B0-----:R-:W-:Y:S01]  /*1e0a0*/  IADD3 R8, P6, R4, R171.reuse, RZ ;  /* 0x000000ab04087210 */ /* 0x081fe20007fde0ff */
[----:B------:R-:W0:Y:S01]  /*1e0b0*/  LDC R21, c[0x0][0x248] ;  /* 0x00009200ff157b82 */ /* 0x000e220000000800 */
[----:B------:R-:W-:Y:S01]  /*1e0c0*/  PRMT R17, R96, 0x7771, RZ ;  /* 0x0000777160117816 */ /* 0x000fe200000000ff */
[----:B------:R1:W-:Y:S01]  /*1e0d0*/  @P3 STG.E.U8 desc[UR16][R12.64], R19 ;  /* 0x000000130c003986 */ /* 0x0003e2000c101110 */
[----:B------:R-:W-:Y:S01]  /*1e0e0*/  LEA.HI.X.SX32 R9, R4, R174, 0x1, P6 ;  /* 0x000000ae04097211 */ /* 0x000fe200030f0eff */
[----:B------:R-:W-:Y:S01]  /*1e0f0*/  IMAD R4, R16, 0x2, R3 ;  /* 0x0000000210047824 */ /* 0x000fe200078e0203 */
[----:B------:R-:W-:-:S03]  /*1e100*/  IADD3 R10, P3, R3, R171, RZ ;  /* 0x000000ab030a7210 */ /* 0x000fc60007f7e0ff */
[----:B------:R-:W-:Y:S01]  /*1e110*/  @P2 STG.E.U8 desc[UR16][R8.64], R17 ;  /* 0x0000001108002986 */ /* 0x000fe2000c101110 */
[-C--:B------:R-:W-:Y:S01]  /*1e120*/  LEA.HI.X.SX32 R11, R3, R174.reuse, 0x1, P3 ;  /* 0x000000ae030b7211 */ /* 0x080fe200018f0eff */
[----:B------:R-:W-:Y:S01]  /*1e130*/  VIADD R3, R0, 0x18e ;  /* 0x0000018e00037836 */ /* 0x000fe20000000000 */
[C---:B---3--:R-:W-:Y:S01]  /*1e140*/  IADD3 R6, P2, R4.reuse, R171, RZ ;  /* 0x000000ab04067210 */ /* 0x048fe20007f5e0ff */
[----:B------:R-:W3:Y:S01]  /*1e150*/  LDC R14, c[0x0][0x248] ;  /* 0x00009200ff0e7b82 */ /* 0x000ee20000000800 */
[----:B------:R-:W-:Y:S02]  /*1e160*/  PRMT R15, R97, 0x7771, RZ ;  /* 0x00007771610f7816 */ /* 0x000fe400000000ff */
[----:B------:R-:W-:Y:S02]  /*1e170*/  LEA.HI.X.SX32 R7, R4, R174, 0x1, P2 ;  /* 0x000000ae04077211 */ /* 0x000fe400010f0eff */
[----:B------:R-:W-:Y:S01]  /*1e180*/  ISETP.LT.AND P6, PT, R3, UR5, !P0 ;  /* 0x0000000503007c0c */ /* 0x000fe2000c7c1270 */
[----:B------:R-:W-:Y:S01]  /*1e190*/  ULDC UR5, c[0x0][0x22c] ;  /* 0x00008b0000057ab9 */ /* 0x000fe20000000800 */
[----:B------:R0:W-:Y:S01]  /*1e1a0*/  @P4 STG.E.U8 desc[UR16][R10.64], R15 ;  /* 0x0000000f0a004986 */ /* 0x0001e2000c101110 */
[----:B-1----:R-:W1:Y:S01]  /*1e1b0*/  LDC R19, c[0x0][0x248] ;  /* 0x00009200ff137b82 */ /* 0x002e620000000800 */
[----:B--2---:R-:W-:Y:S01]  /*1e1c0*/  ISETP.LT.AND P3, PT, R234, UR4, !P0 ;  /* 0x00000004ea007c0c */ /* 0x004fe2000c761270 */
[----:B------:R-:W-:Y:S01]  /*1e1d0*/  ULDC UR4, c[0x0][0x248] ;  /* 0x0000920000047ab9 */ /* 0x000fe20000000800 */
[----:B------:R-:W2:Y:S05]  /*1e1e0*/  LDL.LU R234, [R1+0x48] ;  /* 0x0000480001ea7983 */ /* 0x000eaa0000300800 */
[----:B------:R-:W3:Y:S01]  /*1e1f0*/  LDC R12, c[0x0][0x248] ;  /* 0x00009200ff0c7b82 */ /* 0x000ee20000000800 */
[----:B------:R-:W-:-:S07]  /*1e200*/  PRMT R13, R99, 0x7771, RZ ;  /* 0x00007771630d7816 */ /* 0x000fce00000000ff */
[----:B------:R-:W2:Y:S01]  /*1e210*/  LDC R16, c[0x0][0x248] ;  /* 0x00009200ff107b82 */ /* 0x000ea20000000800 */
[----:B0-----:R-:W-:-:S07]  /*1e220*/  IMAD R4, R21, 0x4, R4 ;  /* 0x0000000415047824 */ /* 0x001fce00078e0204 */
[----:B------:R-:W0:Y:S01]  /*1e230*/  LDC R15, c[0x0][0x248] ;  /* 0x00009200ff0f7b82 */ /* 0x000e220000000800 */
[----:B----4-:R-:W-:Y:S02]  /*1e240*/  ISETP.LT.AND P2, PT, R231, UR6, !P0 ;  /* 0x00000006e7007c0c */ /* 0x010fe4000c741270 */
[----:B------:R-:W-:Y:S01]  /*1e250*/  ISETP.LT.AND P4, PT, R235, UR5, !P0 ;  /* 0x00000005eb007c0c */ /* 0x000fe2000c781270 */
[----:B------:R-:W4:Y:S01]  /*1e260*/  LDL.LU R231, [R1+0x4c] ;  /* 0x00004c0001e77983 */ /* 0x000f220000300800 */
[----:B------:R-:W-:Y:S01]  /*1e270*/  PRMT R11, R98, 0x7771, RZ ;  /* 0x00007771620b7816 */ /* 0x000fe200000000ff */
[----:B------:R-:W-:Y:S01]  /*1e280*/  IMAD R3, R3, UR4, RZ ;  /* 0x0000000403037c24 */ /* 0x000fe2000f8e02ff */
[----:B------:R-:W-:Y:S01]  /*1e290*/  ULDC UR4, c[0x0][0x22c] ;  /* 0x00008b0000047ab9 */ /* 0x000fe20000000800 */
[----:B------:R-:W4:Y:S01]  /*1e2a0*/  LDL.LU R235, [R1+0x50] ;  /* 0x0000500001eb7983 */ /* 0x000f220000300800 */
[----:B------:R-:W-:Y:S01]  /*1e2b0*/  PRMT R17, R97, 0x7772, RZ ;  /* 0x0000777261117816 */ /* 0x000fe200000000ff */
[----:B------:R-:W4:Y:S01]  /*1e2c0*/  LDC R21, c[0x0][0x248] ;  /* 0x00009200ff157b82 */ /* 0x000f220000000800 */
[----:B------:R-:W-:Y:S01]  /*1e2d0*/  ULDC UR5, c[0x0][0x22c] ;  /* 0x00008b0000057ab9 */ /* 0x000fe20000000800 */
[----:B------:R3:W-:Y:S01]  /*1e2e0*/  @P1 STG.E.U8 desc[UR16][R6.64], R11 ;  /* 0x0000000b06001986 */ /* 0x0007e2000c101110 */
[----:B------:R-:W-:Y:S01]  /*1e2f0*/  IADD3 R8, P1, R3, R171, RZ ;  /* 0x000000ab03087210 */ /* 0x000fe20007f3e0ff */
[----:B------:R-:W-:-:S03]  /*1e300*/  ULDC UR6, c[0x0][0x22c] ;  /* 0x00008b0000067ab9 */ /* 0x000fc60000000800 */
[----:B------:R-:W-:Y:S01]  /*1e310*/  LEA.HI.X.SX32 R9, R3, R174, 0x1, P1 ;  /* 0x000000ae03097211 */ /* 0x000fe200008f0eff */
[----:B-1----:R-:W-:-:S04]  /*1e320*/  IMAD R3, R19, 0x2, R4 ;  /* 0x0000000213037824 */ /* 0x002fc800078e0204 */
[----:B------:R1:W-:Y:S01]  /*1e330*/  @P6 STG.E.U8 desc[UR16][R8.64], R13 ;  /* 0x0000000d08006986 */ /* 0x0003e2000c101110 */
[----:B---3--:R-:W-:-:S04]  /*1e340*/  IADD3 R6, P6, R4, R171, RZ ;  /* 0x000000ab04067210 */ /* 0x008fc80007fde0ff */
[-C--:B------:R-:W-:Y:S01]  /*1e350*/  LEA.HI.X.SX32 R7, R4, R174.reuse, 0x1, P6 ;  /* 0x000000ae04077211 */ /* 0x080fe200030f0eff */
[----:B------:R-:W-:Y:S01]  /*1e360*/  IMAD R4, R12, 0x2, R3 ;  /* 0x000000020c047824 */ /* 0x000fe200078e0203 */
[CC--:B------:R-:W-:Y:S02]  /*1e370*/  IADD3 R10, P6, R3.reuse, R171.reuse, RZ ;  /* 0x000000ab030a7210 */ /* 0x0c0fe40007fde0ff */
[----:B------:R-:W-:Y:S02]  /*1e380*/  PRMT R19, R96, 0x7772, RZ ;  /* 0x0000777260137816 */ /* 0x000fe400000000ff */
[-C--:B------:R-:W-:Y:S02]  /*1e390*/  LEA.HI.X.SX32 R11, R3, R174.reuse, 0x1, P6 ;  /* 0x000000ae030b7211 */ /* 0x080fe400030f0eff */
[----:B-1----:R-:W-:Y:S02]  /*1e3a0*/  IADD3 R8, P6, R4, R171, RZ ;  /* 0x000000ab04087210 */ /* 0x002fe40007fde0ff */
[----:B------:R-:W-:Y:S01]  /*1e3b0*/  ISETP.LT.AND P1, PT, R233, UR4, !P0 ;  /* 0x00000004e9007c0c */ /* 0x000fe2000c721270 */
[----:B------:R-:W-:Y:S01]  /*1e3c0*/  ULDC UR4, c[0x0][0x22c] ;  /* 0x00008b0000047ab9 */ /* 0x000fe20000000800 */
[----:B------:R1:W-:Y:S01]  /*1e3d0*/  @P5 STG.E.U8 desc[UR16][R6.64], R19 ;  /* 0x0000001306005986 */ /* 0x0003e2000c101110 */
[----:B0-----:R-:W-:Y:S01]  /*1e3e0*/  IMAD R3, R15, 0x2, R4 ;  /* 0x000000020f037824 */ /* 0x001fe200078e0204 */
[----:B--2---:R-:W-:Y:S01]  /*1e3f0*/  ISETP.LT.AND P5, PT, R234, UR4, !P0 ;  /* 0x00000004ea007c0c */ /* 0x004fe2000c7a1270 */
[----:B------:R-:W-:Y:S01]  /*1e400*/  ULDC UR4, c[0x0][0x22c] ;  /* 0x00008b0000047ab9 */ /* 0x000fe20000000800 */
[----:B------:R-:W-:Y:S01]  /*1e410*/  LEA.HI.X.SX32 R9, R4, R174, 0x1, P6 ;  /* 0x000000ae04097211 */ /* 0x000fe200030f0eff */
[----:B------:R-:W2:Y:S01]  /*1e420*/  LDL.LU R233, [R1+0x54] ;  /* 0x0000540001e97983 */ /* 0x000ea20000300800 */
[----:B------:R-:W-:-:S03]  /*1e430*/  PRMT R15, R98, 0x7772, RZ ;  /* 0x00007772620f7816 */ /* 0x000fc600000000ff */
[----:B------:R0:W-:Y:S01]  /*1e440*/  @P3 STG.E.U8 desc[UR16][R10.64], R17 ;  /* 0x000000110a003986 */ /* 0x0001e2000c101110 */
[----:B------:R-:W-:Y:S01]  /*1e450*/  PRMT R97, R97, 0x7773, RZ ;  /* 0x0000777361617816 */ /* 0x000fe200000000ff */
[----:B-1----:R-:W1:Y:S02]  /*1e460*/  LDC R19, c[0x0][0x248] ;  /* 0x00009200ff137b82 */ /* 0x002e640000000800 */
[----:B------:R-:W3:Y:S04]  /*1e470*/  LDL.LU R234, [R1+0x58] ;  /* 0x0000580001ea7983 */ /* 0x000ee80000300800 */
        /* <DEDUP_REMOVED lines=9> */
[----:B0-----:R-:W-:Y:S01]  /*1e510*/  PRMT R17, R99, 0x7772, RZ ;  /* 0x0000777263117816 */ /* 0x001fe200000000ff */
[----:B------:R-:W0:Y:S01]  /*1e520*/  LDC R14, c[0x0][0x248] ;  /* 0x00009200ff0e7b82 */ /* 0x000e220000000800 */
[----:B------:R-:W-:Y:S01]  /*1e530*/  LEA.HI.X.SX32 R13, R3, R174, 0x1, P6 ;  /* 0x000000ae030d7211 */ /* 0x000fe200030f0eff */
[----:B------:R-:W-:Y:S01]  /*1e540*/  IMAD R3, R21, 0x2, R4 ;  /* 0x0000000215037824 */ /* 0x000fe200078e0204 */
[----:B------:R-:W-:-:S02]  /*1e550*/  IADD3 R6, P6, R4, R171, RZ ;  /* 0x000000ab04067210 */ /* 0x000fc40007fde0ff */
[----:B------:R-:W-:Y:S02]  /*1e560*/  PRMT R15, R96, 0x7773, RZ ;  /* 0x00007773600f7816 */ /* 0x000fe400000000ff */
[-C--:B------:R-:W-:Y:S01]  /*1e570*/  LEA.HI.X.SX32 R7, R4, R174.reuse, 0x1, P6 ;  /* 0x000000ae04077211 */ /* 0x080fe200030f0eff */
[----:B------:R-:W-:Y:S01]  /*1e580*/  IMAD R4, R16, 0x2, R3 ;  /* 0x0000000210047824 */ /* 0x000fe200078e0203 */
[----:B------:R1:W-:Y:S01]  /*1e590*/  @P1 STG.E.U8 desc[UR16][R12.64], R17 ;  /* 0x000000110c001986 */ /* 0x0003e2000c101110 */
[CC--:B------:R-:W-:Y:S01]  /*1e5a0*/  IADD3 R10, P1, R3.reuse, R171.reuse, RZ ;  /* 0x000000ab030a7210 */ /* 0x0c0fe20007f3e0ff */
[----:B------:R-:W0:Y:S02]  /*1e5b0*/  LDC R21, c[0x0][0x248] ;  /* 0x00009200ff157b82 */ /* 0x000e240000000800 */
[----:B------:R3:W-:Y:S01]  /*1e5c0*/  @P4 STG.E.U8 desc[UR16][R6.64], R15 ;  /* 0x0000000f06004986 */ /* 0x0007e2000c101110 */
[----:B------:R-:W-:Y:S02]  /*1e5d0*/  IADD3 R8, P4, R4, R171, RZ ;  /* 0x000000ab04087210 */ /* 0x000fe40007f9e0ff */
[-C--:B------:R-:W-:Y:S01]  /*1e5e0*/  LEA.HI.X.SX32 R11, R3, R174.reuse, 0x1, P1 ;  /* 0x000000ae030b7211 */ /* 0x080fe200008f0eff */
[----:B------:R-:W-:Y:S01]  /*1e5f0*/  VIADD R3, R0, 0x19e ;  /* 0x0000019e00037836 */ /* 0x000fe20000000000 */
[----:B------:R-:W-:Y:S01]  /*1e600*/  LEA.HI.X.SX32 R9, R4, R174, 0x1, P4 ;  /* 0x000000ae04097211 */ /* 0x000fe200020f0eff */
[----:B------:R-:W0:Y:S01]  /*1e610*/  LDC R16, c[0x0][0x248] ;  /* 0x00009200ff107b82 */ /* 0x000e220000000800 */
[----:B-1----:R-:W-:Y:S01]  /*1e620*/  PRMT R13, R98, 0x7773, RZ ;  /* 0x00007773620d7816 */ /* 0x002fe200000000ff */
[----:B------:R1:W-:Y:S01]  /*1e630*/  @P5 STG.E.U8 desc[UR16][R10.64], R97 ;  /* 0x000000610a005986 */ /* 0x0003e2000c101110 */
[----:B------:R-:W-:Y:S01]  /*1e640*/  ISETP.LT.AND P5, PT, R3, UR5, !P0 ;  /* 0x0000000503007c0c */ /* 0x000fe2000c7a1270 */
[----:B------:R-:W-:-:S02]  /*1e650*/  ULDC UR5, c[0x0][0x22c] ;  /* 0x00008b0000057ab9 */ /* 0x000fc40000000800 */
[----:B------:R1:W-:Y:S02]  /*1e660*/  @P3 STG.E.U8 desc[UR16][R8.64], R13 ;  /* 0x0000000d08003986 */ /* 0x0003e4000c101110 */
[----:B------:R-:W1:Y:S01]  /*1e670*/  LDC R17, c[0x0][0x248] ;  /* 0x00009200ff117b82 */ /* 0x000e620000000800 */
[----:B--2---:R-:W-:Y:S01]  /*1e680*/  ISETP.LT.AND P1, PT, R233, UR4, !P0 ;  /* 0x00000004e9007c0c */ /* 0x004fe2000c721270 */
[----:B------:R-:W-:Y:S01]  /*1e690*/  ULDC UR4, c[0x0][0x248] ;  /* 0x0000920000047ab9 */ /* 0x000fe20000000800 */
[----:B------:R-:W2:Y:S05]  /*1e6a0*/  LDL.LU R233, [R1+0x64] ;  /* 0x0000640001e97983 */ /* 0x000eaa0000300800 */
[----:B------:R-:W0:Y:S01]  /*1e6b0*/  LDC R12, c[0x0][0x248] ;  /* 0x00009200ff0c7b82 */ /* 0x000e220000000800 */
[----:B---3--:R-:W-:-:S07]  /*1e6c0*/  ISETP.LT.AND P4, PT, R234, UR6, !P0 ;  /* 0x00000006ea007c0c */ /* 0x008fce000c781270 */
[----:B------:R-:W3:Y:S01]  /*1e6d0*/  LDC R15, c[0x0][0x248] ;  /* 0x00009200ff0f7b82 */ /* 0x000ee20000000800 */
[----:B------:R-:W2:Y:S01]  /*1e6e0*/  LDL.LU R234, [R1+0x68] ;  /* 0x0000680001ea7983 */ /* 0x000ea20000300800 */
[----:B----4-:R-:W-:Y:S01]  /*1e6f0*/  ISETP.LT.AND P3, PT, R235, UR5, !P0 ;  /* 0x00000005eb007c0c */ /* 0x010fe2000c761270 */
[----:B------:R-:W-:Y:S02]  /*1e700*/  IMAD R3, R3, UR4, RZ ;  /* 0x0000000403037c24 */ /* 0x000fe4000f8e02ff */
[----:B------:R-:W4:Y:S01]  /*1e710*/  LDL.LU R235, [R1+0x6c] ;  /* 0x00006c0001eb7983 */ /* 0x000f220000300800 */
[----:B------:R-:W-:Y:S01]  /*1e720*/  PRMT R99, R99, 0x7773, RZ ;  /* 0x0000777363637816 */ /* 0x000fe200000000ff */
[----:B------:R-:W-:Y:S01]  /*1e730*/  IMAD R4, R19, 0x4, R4 ;  /* 0x0000000413047824 */ /* 0x000fe200078e0204 */
[----:B------:R-:W-:Y:S01]  /*1e740*/  ULDC UR4, c[0x0][0x22c] ;  /* 0x00008b0000047ab9 */ /* 0x000fe20000000800 */
[----:B------:R-:W-:Y:S01]  /*1e750*/  IADD3 R6, P6, R3, R171, RZ ;  /* 0x000000ab03067210 */ /* 0x000fe20007fde0ff */
[----:B------:R-:W-:Y:S01]  /*1e760*/  ULDC UR5, c[0x0][0x22c] ;  /* 0x00008b0000057ab9 */ /* 0x000fe20000000800 */
[----:B------:R-:W-:-:S02]  /*1e770*/  ULDC UR6, c[0x0][0x22c] ;  /* 0x00008b0000067ab9 */ /* 0x000fc40000000800 */
[----:B------:R-:W-:Y:S01]  /*1e780*/  LEA.HI.X.SX32 R7, R3, R174, 0x1, P6 ;  /* 0x000000ae03077211 */ /* 0x000fe200030f0eff */
[----:B-1----:R-:W-:-:S04]  /*1e790*/  IMAD R3, R17, 0x2, R4 ;  /* 0x0000000211037824 */ /* 0x002fc800078e0204 */
[----:B------:R1:W-:Y:S01]  /*1e7a0*/  @P5 STG.E.U8 desc[UR16][R6.64], R99 ;  /* 0x0000006306005986 */ /* 0x0003e2000c101110 */
[----:B------:R-:W-:-:S04]  /*1e7b0*/  IADD3 R10, P5, R4, R171, RZ ;  /* 0x000000ab040a7210 */ /* 0x000fc80007fbe0ff */
[-C--:B------:R-:W-:Y:S01]  /*1e7c0*/  LEA.HI.X.SX32 R11, R4, R174.reuse, 0x1, P5 ;  /* 0x000000ae040b7211 */ /* 0x080fe200028f0eff */
[----:B0-----:R-:W-:Y:S01]  /*1e7d0*/  IMAD R4, R12, 0x2, R3 ;  /* 0x000000020c047824 */ /* 0x001fe200078e0203 */
[-C--:B------:R-:W-:Y:S02]  /*1e7e0*/  IADD3 R8, P5, R3, R171.reuse, RZ ;  /* 0x000000ab03087210 */ /* 0x080fe40007fbe0ff */
[----:B------:R-:W-:Y:S01]  /*1e7f0*/  ISETP.LT.AND P6, PT, R231, UR4, !P0 ;  /* 0x00000004e7007c0c */ /* 0x000fe2000c7c1270 */
[----:B------:R-:W-:Y:S01]  /*1e800*/  ULDC UR4, c[0x0][0x22c] ;  /* 0x00008b0000047ab9 */ /* 0x000fe20000000800 */
[----:B------:R-:W4:Y:S01]  /*1e810*/  LDL.LU R231, [R1+0x70] ;  /* 0x0000700001e77983 */ /* 0x000f220000300800 */
[----:B------:R-:W-:Y:S02]  /*1e820*/  PRMT R19, R100, 0x7770, RZ ;  /* 0x0000777064137816 */ /* 0x000fe400000000ff */
[----:B------:R-:W-:Y:S01]  /*1e830*/  LEA.HI.X.SX32 R9, R3, R174, 0x1, P5 ;  /* 0x000000ae03097211 */ /* 0x000fe200028f0eff */
[----:B---3--:R-:W-:Y:S01]  /*1e840*/  IMAD R3, R15, 0x2, R4 ;  /* 0x000000020f037824 */ /* 0x008fe200078e0204 */
[----:B-1----:R-:W-:-:S02]  /*1e850*/  IADD3 R6, P5, R4, R171, RZ ;  /* 0x000000ab04067210 */ /* 0x002fc40007fbe0ff */
[----:B------:R-:W-:Y:S01]  /*1e860*/  PRMT R17, R101, 0x7770, RZ ;  /* 0x0000777065117816 */ /* 0x000fe200000000ff */
[----:B------:R0:W-:Y:S01]  /*1e870*/  @P2 STG.E.U8 desc[UR16][R10.64], R19 ;  /* 0x000000130a002986 */ /* 0x0001e2000c101110 */
[-C--:B------:R-:W-:Y:S02]  /*1e880*/  LEA.HI.X.SX32 R7, R4, R174.reuse, 0x1, P5 ;  /* 0x000000ae04077211 */ /* 0x080fe400028f0eff */
[----:B--2---:R-:W-:Y:S01]  /*1e890*/  ISETP.LT.AND P2, PT, R233, UR4, !P0 ;  /* 0x00000004e9007c0c */ /* 0x004fe2000c741270 */
[----:B------:R-:W-:Y:S01]  /*1e8a0*/  ULDC UR4, c[0x0][0x22c] ;  /* 0x00008b0000047ab9 */ /* 0x000fe20000000800 */
[C---:B------:R-:W-:Y:S01]  /*1e8b0*/  IADD3 R12, P5, R3.reuse, R171, RZ ;  /* 0x000000ab030c7210 */ /* 0x040fe20007fbe0ff */
[----:B------:R1:W-:Y:S03]  /*1e8c0*/  @P1 STG.E.U8 desc[UR16][R8.64], R17 ;  /* 0x0000001108001986 */ /* 0x0003e6000c101110 */
[----:B------:R-:W-:-:S02]  /*1e8d0*/  LEA.HI.X.SX32 R13, R3, R174, 0x1, P5 ;  /* 0x000000ae030d7211 */ /* 0x000fc400028f0eff */
[----:B------:R-:W-:Y:S01]  /*1e8e0*/  ISETP.LT.AND P1, PT, R234, UR4, !P0 ;  /* 0x00000004ea007c0c */ /* 0x000fe2000c721270 */
[----:B------:R-:W-:Y:S01]  /*1e8f0*/  ULDC UR4, c[0x0][0x22c] ;  /* 0x00008b0000047ab9 */ /* 0x000fe20000000800 */
[----:B------:R-:W2:Y:S01]  /*1e900*/  LDL.LU R234, [R1+0x74] ;  /* 0x0000740001ea7983 */ /* 0x000ea20000300800 */
[----:B----4-:R-:W-:Y:S01]  /*1e910*/  ISETP.LT.AND P5, PT, R235, UR4, !P0 ;  /* 0x00000004eb007c0c */ /* 0x010fe2000c7a1270 */
[----:B------:R-:W-:Y:S02]  /*1e920*/  IMAD R4, R14, 0x2, R3 ;  /* 0x000000020e047824 */ /* 0x000fe400078e0203 */
[----:B------:R-:W3:Y:S01]  /*1e930*/  LDL.LU R235, [R1+0x78] ;  /* 0x0000780001eb7983 */ /* 0x000ee20000300800 */
[----:B------:R-:W-:Y:S01]  /*1e940*/  PRMT R15, R102, 0x7770, RZ ;  /* 0x00007770660f7816 */ /* 0x000fe200000000ff */
[----:B------:R-:W-:Y:S01]  /*1e950*/  ULDC UR4, c[0x0][0x22c] ;  /* 0x00008b0000047ab9 */ /* 0x000fe20000000800 */
[----:B0-----:R-:W-:Y:S01]  /*1e960*/  PRMT R19, R103, 0x7770, RZ ;  /* 0x0000777067137816 */ /* 0x001fe200000000ff */
[----:B------:R-:W-:Y:S01]  /*1e970*/  IMAD R3, R21, 0x2, R4 ;  /* 0x0000000215037824 */ /* 0x000fe200078e0204 */
[----:B-1----:R-:W-:Y:S01]  /*1e980*/  PRMT R17, R100, 0x7771, RZ ;  /* 0x0000777164117816 */ /* 0x002fe200000000ff */
[----:B------:R0:W-:Y:S01]  /*1e990*/  @P4 STG.E.U8 desc[UR16][R6.64], R15 ;  /* 0x0000000f06004986 */ /* 0x0001e2000c101110 */
[-C--:B------:R-:W-:Y:S01]  /*1e9a0*/  IADD3 R8, P4, R4, R171.reuse, RZ ;  /* 0x000000ab04087210 */ /* 0x080fe20007f9e0ff */
[----:B------:R-:W1:Y:S02]  /*1e9b0*/  LDC R21, c[0x0][0x248] ;  /* 0x00009200ff157b82 */ /* 0x000e640000000800 */
[----:B------:R4:W-:Y:S01]  /*1e9c0*/  @P6 STG.E.U8 desc[UR16][R12.64], R19 ;  /* 0x000000130c006986 */ /* 0x0009e2000c101110 */
[----:B------:R-:W-:-:S02]  /*1e9d0*/  IADD3 R10, P6, R3, R171, RZ ;  /* 0x000000ab030a7210 */ /* 0x000fc40007fde0ff */
[-C--:B------:R-:W-:Y:S01]  /*1e9e0*/  LEA.HI.X.SX32 R9, R4, R174.reuse, 0x1, P4 ;  /* 0x000000ae04097211 */ /* 0x080fe200020f0eff */
[----:B------:R-:W-:Y:S01]  /*1e9f0*/  IMAD R4, R16, 0x2, R3 ;  /* 0x0000000210047824 */ /* 0x000fe200078e0203 */
[-C--:B------:R-:W-:Y:S01]  /*1ea00*/  LEA.HI.X.SX32 R11, R3, R174.reuse, 0x1, P6 ;  /* 0x000000ae030b7211 */ /* 0x080fe200030f0eff */
[----:B------:R-:W-:Y:S01]  /*1ea10*/  VIADD R3, R0, 0x1ae ;  /* 0x000001ae00037836 */ /* 0x000fe20000000000 */
[----:B------:R-:W3:Y:S01]  /*1ea20*/  LDC R14, c[0x0][0x248] ;  /* 0x00009200ff0e7b82 */ /* 0x000ee20000000800 */
[----:B0-----:R-:W-:Y:S01]  /*1ea30*/  PRMT R15, R101, 0x7771, RZ ;  /* 0x00007771650f7816 */ /* 0x001fe200000000ff */
[----:B------:R0:W-:Y:S01]  /*1ea40*/  @P3 STG.E.U8 desc[UR16][R8.64], R17 ;  /* 0x0000001108003986 */ /* 0x0001e2000c101110 */
[----:B------:R-:W-:Y:S01]  /*1ea50*/  ISETP.LT.AND P4, PT, R231, UR4, !P0 ;  /* 0x00000004e7007c0c */ /* 0x000fe2000c781270 */
[----:B------:R-:W-:Y:S02]  /*1ea60*/  ULDC UR4, c[0x0][0x248] ;  /* 0x0000920000047ab9 */ /* 0x000fe40000000800 */
[----:B------:R2:W-:Y:S01]  /*1ea70*/  @P2 STG.E.U8 desc[UR16][R10.64], R15 ;  /* 0x0000000f0a002986 */ /* 0x0005e2000c101110 */
[C---:B------:R-:W-:Y:S01]  /*1ea80*/  ISETP.LT.AND P6, PT, R3.reuse, UR5, !P0 ;  /* 0x0000000503007c0c */ /* 0x040fe2000c7c1270 */
[----:B------:R-:W-:Y:S01]  /*1ea90*/  IMAD R3, R3, UR4, RZ ;  /* 0x0000000403037c24 */ /* 0x000fe2000f8e02ff */
[CC--:B------:R-:W-:Y:S01]  /*1eaa0*/  IADD3 R6, P2, R4.reuse, R171.reuse, RZ ;  /* 0x000000ab04067210 */ /* 0x0c0fe20007f5e0ff */
[----:B------:R-:W3:Y:S01]  /*1eab0*/  LDL.LU R231, [R1+0x7c] ;  /* 0x00007c0001e77983 */ /* 0x000ee20000300800 */
[----:B------:R-:W-:Y:S01]  /*1eac0*/  ULDC UR4, c[0x0][0x22c] ;  /* 0x00008b0000047ab9 */ /* 0x000fe20000000800 */
[----:B----4-:R-:W4:Y:S01]  /*1ead0*/  LDC R19, c[0x0][0x248] ;  /* 0x00009200ff137b82 */ /* 0x010f220000000800 */
[----:B------:R-:W-:Y:S01]  /*1eae0*/  LEA.HI.X.SX32 R7, R4, R174, 0x1, P2 ;  /* 0x000000ae04077211 */ /* 0x000fe200010f0eff */
[----:B------:R-:W4:Y:S01]  /*1eaf0*/  LDL.LU R233, [R1+0x80] ;  /* 0x0000800001e97983 */ /* 0x000f220000300800 */
[----:B0-----:R-:W-:Y:S01]  /*1eb00*/  IADD3 R8, P2, R3, R171, RZ ;  /* 0x000000ab03087210 */ /* 0x001fe20007f5e0ff */
[----:B------:R-:W-:-:S03]  /*1eb10*/  ULDC UR5, c[0x0][0x22c] ;  /* 0x00008b0000057ab9 */ /* 0x000fc60000000800 */
[----:B------:R-:W-:Y:S01]  /*1eb20*/  LEA.HI.X.SX32 R9, R3, R174, 0x1, P2 ;  /* 0x000000ae03097211 */ /* 0x000fe200010f0eff */
[----:B------:R-:W0:Y:S01]  /*1eb30*/  LDC R12, c[0x0][0x248] ;  /* 0x00009200ff0c7b82 */ /* 0x000e220000000800 */
[----:B--2---:R-:W-:-:S07]  /*1eb40*/  ISETP.LT.AND P3, PT, R234, UR6, !P0 ;  /* 0x00000006ea007c0c */ /* 0x004fce000c761270 */
[----:B------:R-:W2:Y:S01]  /*1eb50*/  LDC R17, c[0x0][0x248] ;  /* 0x00009200ff117b82 */ /* 0x000ea20000000800 */
[----:B------:R-:W2:Y:S01]  /*1eb60*/  LDL.LU R234, [R1+0x84] ;  /* 0x0000840001ea7983 */ /* 0x000ea20000300800 */
[----:B------:R-:W-:Y:S01]  /*1eb70*/  PRMT R15, R102, 0x7771, RZ ;  /* 0x00007771660f7816 */ /* 0x000fe200000000ff */
[----:B-1----:R-:W-:Y:S01]  /*1eb80*/  IMAD R4, R21, 0x4, R4 ;  /* 0x0000000415047824 */ /* 0x002fe200078e0204 */
[----:B------:R-:W-:Y:S01]  /*1eb90*/  PRMT R13, R103, 0x7771, RZ ;  /* 0x00007771670d7816 */ /* 0x000fe200000000ff */
[----:B------:R-:W-:-:S03]  /*1eba0*/  ULDC UR6, c[0x0][0x22c] ;  /* 0x00008b0000067ab9 */ /* 0x000fc60000000800 */
[----:B------:R-:W1:Y:S01]  /*1ebb0*/  LDC R16, c[0x0][0x248] ;  /* 0x00009200ff107b82 */ /* 0x000e620000000800 */
[----:B---3--:R-:W-:Y:S01]  /*1ebc0*/  ISETP.LT.AND P2, PT, R235, UR4, !P0 ;  /* 0x00000004eb007c0c */ /* 0x008fe2000c741270 */
[----:B------:R3:W-:Y:S06]  /*1ebd0*/  @P1 STG.E.U8 desc[UR16][R6.64], R15 ;  /* 0x0000000f06001986 */ /* 0x0007ec000c101110 */
[----:B------:R-:W1:Y:S01]  /*1ebe0*/  LDC R21, c[0x0][0x248] ;  /* 0x00009200ff157b82 */ /* 0x000e620000000800 */
[----:B------:R-:W2:Y:S01]  /*1ebf0*/  LDL.LU R235, [R1+0x88] ;  /* 0x0000880001eb7983 */ /* 0x000ea20000300800 */
[CC--:B------:R-:W-:Y:S01]  /*1ec00*/  IADD3 R10, P1, R4.reuse, R171.reuse, RZ ;  /* 0x000000ab040a7210 */ /* 0x0c0fe20007f3e0ff */
[----:B----4-:R-:W-:Y:S01]  /*1ec10*/  IMAD R3, R19, 0x2, R4 ;  /* 0x0000000213037824 */ /* 0x010fe200078e0204 */
[----:B------:R-:W-:Y:S01]  /*1ec20*/  ULDC UR4, c[0x0][0x22c] ;  /* 0x00008b0000047ab9 */ /* 0x000fe20000000800 */
[----:B------:R4:W-:Y:S01]  /*1ec30*/  @P6 STG.E.U8 desc[UR16][R8.64], R13 ;  /* 0x0000000d08006986 */ /* 0x0009e2000c101110 */
[----:B------:R-:W-:Y:S01]  /*1ec40*/  LEA.HI.X.SX32 R11, R4, R174, 0x1, P1 ;  /* 0x000000ae040b7211 */ /* 0x000fe200008f0eff */
[----:B0-----:R-:W-:Y:S01]  /*1ec50*/  IMAD R4, R12, 0x2, R3 ;  /* 0x000000020c047824 */ /* 0x001fe200078e0203 */
[----:B------:R-:W0:Y:S01]  /*1ec60*/  LDC R19, c[0x0][0x248] ;  /* 0x00009200ff137b82 */ /* 0x000e220000000800 */
[----:B---3--:R-:W-:-:S02]  /*1ec70*/  IADD3 R6, P6, R3, R171, RZ ;  /* 0x000000ab03067210 */ /* 0x008fc40007fde0ff */
[----:B------:R-:W-:Y:S02]  /*1ec80*/  PRMT R15, R100, 0x7772, RZ ;  /* 0x00007772640f7816 */ /* 0x000fe400000000ff */
[-C--:B------:R-:W-:Y:S01]  /*1ec90*/  LEA.HI.X.SX32 R7, R3, R174.reuse, 0x1, P6 ;  /* 0x000000ae03077211 */ /* 0x080fe200030f0eff */
[----:B--2---:R-:W-:Y:S01]  /*1eca0*/  IMAD R3, R17, 0x2, R4 ;  /* 0x0000000211037824 */ /* 0x004fe200078e0204 */
[C---:B----4-:R-:W-:Y:S02]  /*1ecb0*/  IADD3 R8, P6, R4.reuse, R171, RZ ;  /* 0x000000ab04087210 */ /* 0x050fe40007fde0ff */
[----:B------:R-:W-:Y:S01]  /*1ecc0*/  PRMT R13, R101, 0x7772, RZ ;  /* 0x00007772650d7816 */ /* 0x000fe200000000ff */
[----:B------:R2:W-:Y:S01]  /*1ecd0*/  @P5 STG.E.U8 desc[UR16][R10.64], R15 ;  /* 0x0000000f0a005986 */ /* 0x0005e2000c101110 */
[----:B------:R-:W-:Y:S02]  /*1ece0*/  LEA.HI.X.SX32 R9, R4, R174, 0x1, P6 ;  /* 0x000000ae04097211 */ /* 0x000fe400030f0eff */
[----:B------:R-:W-:Y:S01]  /*1ecf0*/  ISETP.LT.AND P1, PT, R231, UR4, !P0 ;  /* 0x00000004e7007c0c */ /* 0x000fe2000c721270 */
[----:B------:R-:W-:Y:S01]  /*1ed00*/  ULDC UR4, c[0x0][0x22c] ;  /* 0x00008b0000047ab9 */ /* 0x000fe20000000800 */
[----:B------:R-:W3:Y:S01]  /*1ed10*/  LDL.LU R231, [R1+0x8c] ;  /* 0x00008c0001e77983 */ /* 0x000ee20000300800 */
[----:B------:R-:W-:-:S02]  /*1ed20*/  PRMT R17, R102, 0x7772, RZ ;  /* 0x0000777266117816 */ /* 0x000fc400000000ff */
[----:B------:R-:W-:Y:S01]  /*1ed30*/  ISETP.LT.AND P5, PT, R233, UR4, !P0 ;  /* 0x00000004e9007c0c */ /* 0x000fe2000c7a1270 */
[----:B------:R-:W-:Y:S01]  /*1ed40*/  ULDC UR4, c[0x0][0x22c] ;  /* 0x00008b0000047ab9 */ /* 0x000fe20000000800 */
[----:B------:R-:W-:Y:S04]  /*1ed50*/  @P4 STG.E.U8 desc[UR16][R6.64], R13 ;  /* 0x0000000d06004986 */ /* 0x000fe8000c101110 */
[----:B------:R4:W-:Y:S01]  /*1ed60*/  @P3 STG.E.U8 desc[UR16][R8.64], R17 ;  /* 0x0000001108003986 */ /* 0x0009e2000c101110 */
[----:B------:R-:W-:Y:S01]  /*1ed70*/  ISETP.LT.AND P4, PT, R234, UR4, !P0 ;  /* 0x00000004ea007c0c */ /* 0x000fe2000c781270 */
[----:B------:R-:W-:Y:S02]  /*1ed80*/  ULDC UR4, c[0x0][0x22c] ;  /* 0x00008b0000047ab9 */ /* 0x000fe40000000800 */
[----:B------:R-:W3:Y:S01]  /*1ed90*/  LDL.LU R234, [R1+0x90] ;  /* 0x0000900001ea7983 */ /* 0x000ee20000300800 */
[----:B--2---:R-:W-:Y:S01]  /*1eda0*/  IADD3 R10, P6, R3, R171, RZ ;  /* 0x000000ab030a7210 */ /* 0x004fe20007fde0ff */
[----:B------:R-:W-:Y:S01]  /*1edb0*/  IMAD R4, R14, 0x2, R3 ;  /* 0x000000020e047824 */ /* 0x000fe200078e0203 */
[----:B------:R-:W-:Y:S01]  /*1edc0*/  PRMT R15, R103, 0x7772, RZ ;  /* 0x00007772670f7816 */ /* 0x000fe200000000ff */
[----:B----4-:R-:W2:Y:S01]  /*1edd0*/  LDC R17, c[0x0][0x248] ;  /* 0x00009200ff117b82 */ /* 0x010ea20000000800 */
[----:B------:R-:W-:Y:S01]  /*1ede0*/  ISETP.LT.AND P3, PT, R235, UR4, !P0 ;  /* 0x00000004eb007c0c */ /* 0x000fe2000c761270 */
[----:B------:R-:W-:Y:S01]  /*1edf0*/  ULDC UR4, c[0x0][0x22c] ;  /* 0x00008b0000047ab9 */ /* 0x000fe20000000800 */
[----:B------:R-:W4:Y:S01]  /*1ee00*/  LDL.LU R235, [R1+0x94] ;  /* 0x0000940001eb7983 */ /* 0x000f220000300800 */
[----:B------:R-:W-:-:S04]  /*1ee10*/  LEA.HI.X.SX32 R11, R3, R174, 0x1, P6 ;  /* 0x000000ae030b7211 */ /* 0x000fc800030f0eff */
[----:B------:R-:W4:Y:S01]  /*1ee20*/  LDC R14, c[0x0][0x248] ;  /* 0x00009200ff0e7b82 */ /* 0x000f220000000800 */
[-C--:B------:R-:W-:Y:S02]  /*1ee30*/  IADD3 R6, P6, R4, R171.reuse, RZ ;  /* 0x000000ab04067210 */ /* 0x080fe40007fde0ff */
[----:B------:R-:W-:Y:S02]  /*1ee40*/  PRMT R13, R100, 0x7773, RZ ;  /* 0x00007773640d7816 */ /* 0x000fe400000000ff */
[-C--:B------:R-:W-:Y:S01]  /*1ee50*/  LEA.HI.X.SX32 R7, R4, R174.reuse, 0x1, P6 ;  /* 0x000000ae04077211 */ /* 0x080fe200030f0eff */
[----:B0-----:R-:W-:Y:S01]  /*1ee60*/  IMAD R4, R19, 0x2, R4 ;  /* 0x0000000213047824 */ /* 0x001fe200078e0204 */
[----:B------:R-:W-:Y:S01]  /*1ee70*/  @P2 STG.E.U8 desc[UR16][R10.64], R15 ;  /* 0x0000000f0a002986 */ /* 0x000fe2000c101110 */
[----:B------:R-:W-:Y:S01]  /*1ee80*/  VIADD R3, R0, 0x1be ;  /* 0x000001be00037836 */ /* 0x000fe20000000000 */
[----:B------:R-:W-:Y:S01]  /*1ee90*/  PRMT R101, R101, 0x7773, RZ ;  /* 0x0000777365657816 */ /* 0x000fe200000000ff */
[----:B-1----:R-:W-:Y:S01]  /*1eea0*/  IMAD R12, R21, 0x2, R4 ;  /* 0x00000002150c7824 */ /* 0x002fe200078e0204 */
[----:B------:R0:W-:Y:S01]  /*1eeb0*/  @P1 STG.E.U8 desc[UR16][R6.64], R13 ;  /* 0x0000000d06001986 */ /* 0x0001e2000c101110 */
[C---:B------:R-:W-:Y:S01]  /*1eec0*/  IADD3 R8, P1, R4.reuse, R171, RZ ;  /* 0x000000ab04087210 */ /* 0x040fe20007f3e0ff */
[----:B------:R-:W1:Y:S03]  /*1eed0*/  LDC R19, c[0x0][0x248] ;  /* 0x00009200ff137b82 */ /* 0x000e660000000800 */
[----:B------:R-:W-:-:S02]  /*1eee0*/  LEA.HI.X.SX32 R9, R4, R174, 0x1, P1 ;  /* 0x000000ae04097211 */ /* 0x000fc400008f0eff */
[----:B---3--:R-:W-:Y:S01]  /*1eef0*/  ISETP.LT.AND P2, PT, R231, UR4, !P0 ;  /* 0x00000004e7007c0c */ /* 0x008fe2000c741270 */
[----:B------:R-:W-:Y:S01]  /*1ef00*/  ULDC UR4, c[0x0][0x248] ;  /* 0x0000920000047ab9 */ /* 0x000fe20000000800 */
[-C--:B0-----:R-:W-:Y:S01]  /*1ef10*/  IADD3 R6, P6, R12, R171.reuse, RZ ;  /* 0x000000ab0c067210 */ /* 0x081fe20007fde0ff */
[----:B------:R-:W3:Y:S01]  /*1ef20*/  LDL.LU R231, [R1+0x98] ;  /* 0x0000980001e77983 */ /* 0x000ee20000300800 */
[----:B------:R-:W-:Y:S01]  /*1ef30*/  PRMT R13, R102, 0x7773, RZ ;  /* 0x00007773660d7816 */ /* 0x000fe200000000ff */
[----:B------:R-:W0:Y:S01]  /*1ef40*/  LDC R4, c[0x0][0x248] ;  /* 0x00009200ff047b82 */ /* 0x000e220000000800 */
[----:B------:R-:W-:Y:S01]  /*1ef50*/  LEA.HI.X.SX32 R7, R12, R174, 0x1, P6 ;  /* 0x000000ae0c077211 */ /* 0x000fe200030f0eff */
[----:B------:R-:W3:Y:S01]  /*1ef60*/  LDL.LU R233, [R1+0x9c] ;  /* 0x00009c0001e97983 */ /* 0x000ee20000300800 */
[C---:B------:R-:W-:Y:S01]  /*1ef70*/  ISETP.LT.AND P1, PT, R3.reuse, UR5, !P0 ;  /* 0x0000000503007c0c */ /* 0x040fe2000c721270 */
[----:B------:R-:W-:Y:S01]  /*1ef80*/  IMAD R3, R3, UR4, RZ ;  /* 0x0000000403037c24 */ /* 0x000fe2000f8e02ff */
[----:B------:R-:W-:Y:S01]  /*1ef90*/  ULDC UR4, c[0x0][0x22c] ;  /* 0x00008b0000047ab9 */ /* 0x000fe20000000800 */
[----:B------:R-:W-:Y:S01]  /*1efa0*/  @P5 STG.E.U8 desc[UR16][R8.64], R101 ;  /* 0x0000006508005986 */ /* 0x000fe2000c101110 */
[----:B--2---:R-:W-:Y:S01]  /*1efb0*/  IMAD R12, R17, 0x4, R12 ;  /* 0x00000004110c7824 */ /* 0x004fe200078e020c */
[----:B------:R-:W-:Y:S01]  /*1efc0*/  PRMT R103, R103, 0x7773, RZ ;  /* 0x0000777367677816 */ /* 0x000fe200000000ff */
[----:B------:R-:W2:Y:S01]  /*1efd0*/  LDC R17, c[0x0][0x248] ;  /* 0x00009200ff117b82 */ /* 0x000ea20000000800 */
[----:B------:R1:W-:Y:S01]  /*1efe0*/  @P4 STG.E.U8 desc[UR16][R6.64], R13 ;  /* 0x0000000d06004986 */ /* 0x0003e2000c101110 */
[----:B------:R-:W-:Y:S01]  /*1eff0*/  PRMT R15, R108, 0x7770, RZ ;  /* 0x000077706c0f7816 */ /* 0x000fe200000000ff */
[----:B------:R-:W-:Y:S01]  /*1f000*/  ULDC UR5, c[0x0][0x22c] ;  /* 0x00008b0000057ab9 */ /* 0x000fe20000000800 */
[----:B------:R-:W-:Y:S01]  /*1f010*/  ISETP.LT.AND P5, PT, R234, UR6, !P0 ;  /* 0x00000006ea007c0c */ /* 0x000fe2000c7a1270 */
[----:B------:R-:W-:Y:S01]  /*1f020*/  ULDC UR6, c[0x0][0x22c] ;  /* 0x00008b0000067ab9 */ /* 0x000fe20000000800 */
[----:B------:R-:W3:Y:S02]  /*1f030*/  LDL.LU R234, [R1+0xa0] ;  /* 0x0000a00001ea7983 */ /* 0x000ee40000300800 */
[----:B------:R-:W3:Y:S01]  /*1f040*/  LDC R21, c[0x0][0x248] ;  /* 0x00009200ff157b82 */ /* 0x000ee20000000800 */
[----:B----4-:R-:W-:Y:S01]  /*1f050*/  ISETP.LT.AND P4, PT, R235, UR4, !P0 ;  /* 0x00000004eb007c0c */ /* 0x010fe2000c781270 */
[----:B------:R-:W-:Y:S01]  /*1f060*/  ULDC UR4, c[0x0][0x22c] ;  /* 0x00008b0000047ab9 */ /* 0x000fe20000000800 */
[----:B------:R-:W4:Y:S01]  /*1f070*/  LDL.LU R235, [R1+0xa4] ;  /* 0x0000a40001eb7983 */ /* 0x000f220000300800 */
[----:B------:R-:W-:-:S04]  /*1f080*/  IADD3 R10, P6, R3, R171, RZ ;  /* 0x000000ab030a7210 */ /* 0x000fc80007fde0ff */
[-C--:B------:R-:W-:Y:S01]  /*1f090*/  LEA.HI.X.SX32 R11, R3, R174.reuse, 0x1, P6 ;  /* 0x000000ae030b7211 */ /* 0x080fe200030f0eff */
[----:B-1----:R-:W-:Y:S01]  /*1f0a0*/  IMAD R3, R19, 0x2, R12 ;  /* 0x0000000213037824 */ /* 0x002fe200078e020c */
[----:B------:R-:W-:Y:S01]  /*1f0b0*/  PRMT R13, R109, 0x7770, RZ ;  /* 0x000077706d0d7816 */ /* 0x000fe200000000ff */
[----:B------:R-:W1:Y:S02]  /*1f0c0*/  LDC R19, c[0x0][0x248] ;  /* 0x00009200ff137b82 */ /* 0x000e640000000800 */
[----:B------:R2:W-:Y:S01]  /*1f0d0*/  @P1 STG.E.U8 desc[UR16][R10.64], R103 ;  /* 0x000000670a001986 */ /* 0x0005e2000c101110 */
[-C--:B------:R-:W-:Y:S01]  /*1f0e0*/  IADD3 R8, P1, R12, R171.reuse, RZ ;  /* 0x000000ab0c087210 */ /* 0x080fe20007f3e0ff */
[----:B0-----:R-:W-:Y:S01]  /*1f0f0*/  IMAD R4, R4, 0x2, R3 ;  /* 0x0000000204047824 */ /* 0x001fe200078e0203 */
[----:B------:R-:W-:Y:S02]  /*1f100*/  IADD3 R6, P6, R3, R171, RZ ;  /* 0x000000ab03067210 */ /* 0x000fe40007fde0ff */
[----:B------:R-:W-:-:S02]  /*1f110*/  LEA.HI.X.SX32 R9, R12, R174, 0x1, P1 ;  /* 0x000000ae0c097211 */ /* 0x000fc400008f0eff */
[-C--:B------:R-:W-:Y:S01]  /*1f120*/  LEA.HI.X.SX32 R7, R3, R174.reuse, 0x1, P6 ;  /* 0x000000ae03077211 */ /* 0x080fe200030f0eff */
[----:B--2---:R-:W-:Y:S01]  /*1f130*/  IMAD R3, R17, 0x2, R4 ;  /* 0x0000000211037824 */ /* 0x004fe200078e0204 */
[C---:B------:R-:W-:Y:S02]  /*1f140*/  IADD3 R10, P6, R4.reuse, R171, RZ ;  /* 0x000000ab040a7210 */ /* 0x040fe40007fde0ff */
[----:B---3--:R-:W-:Y:S01]  /*1f150*/  ISETP.LT.AND P1, PT, R231, UR4, !P0 ;  /* 0x00000004e7007c0c */ /* 0x008fe2000c721270 */
[----:B------:R-:W-:Y:S01]  /*1f160*/  ULDC UR4, c[0x0][0x22c] ;  /* 0x00008b0000047ab9 */ /* 0x000fe20000000800 */
[----:B------:R0:W-:Y:S01]  /*1f170*/  @P3 STG.E.U8 desc[UR16][R8.64], R15 ;  /* 0x0000000f08003986 */ /* 0x0001e2000c101110 */
[----:B------:R-:W-:Y:S02]  /*1f180*/  LEA.HI.X.SX32 R11, R4, R174, 0x1, P6 ;  /* 0x000000ae040b7211 */ /* 0x000fe400030f0eff */
[----:B------:R-:W-:Y:S01]  /*1f190*/  ISETP.LT.AND P3, PT, R233, UR4, !P0 ;  /* 0x00000004e9007c0c */ /* 0x000fe2000c761270 */
[----:B------:R-:W2:Y:S01]  /*1f1a0*/  LDL.LU R231, [R1+0xa8] ;  /* 0x0000a80001e77983 */ /* 0x000ea20000300800 */
[----:B------:R-:W-:Y:S01]  /*1f1b0*/  PRMT R17, R110, 0x7770, RZ ;  /* 0x000077706e117816 */ /* 0x000fe200000000ff */
[----:B------:R-:W-:-:S02]  /*1f1c0*/  ULDC UR4, c[0x0][0x22c] ;  /* 0x00008b0000047ab9 */ /* 0x000fc40000000800 */
[----:B------:R3:W-:Y:S04]  /*1f1d0*/  @P2 STG.E.U8 desc[UR16][R6.64], R13 ;  /* 0x0000000d06002986 */ /* 0x0007e8000c101110 */
[----:B------:R1:W-:Y:S04]  /*1f1e0*/  @P5 STG.E.U8 desc[UR16][R10.64], R17 ;  /* 0x000000110a005986 */ /* 0x0003e8000c101110 */
[----:B------:R-:W2:Y:S01]  /*1f1f0*/  LDL.LU R239, [R1+0xac] ;  /* 0x0000ac0001ef7983 */ /* 0x000ea20000300800 */
[----:B------:R-:W-:Y:S01]  /*1f200*/  ISETP.LT.AND P2, PT, R234, UR4, !P0 ;  /* 0x00000004ea007c0c */ /* 0x000fe2000c741270 */
[----:B------:R-:W-:-:S02]  /*1f210*/  ULDC UR4, c[0x0][0x22c] ;  /* 0x00008b0000047ab9 */ /* 0x000fc40000000800 */
[----:B----4-:R-:W-:Y:S01]  /*1f220*/  ISETP.LT.AND P5, PT, R235, UR4, !P0 ;  /* 0x00000004eb007c0c */ /* 0x010fe2000c7a1270 */
[----:B------:R-:W-:Y:S01]  /*1f230*/  IMAD R4, R14, 0x2, R3 ;  /* 0x000000020e047824 */ /* 0x000fe200078e0203 */
[----:B------:R-:W4:Y:S01]  /*1f240*/  LDL.LU R235, [R1+0xb0] ;  /* 0x0000b00001eb7983 */ /* 0x000f220000300800 */
[-C--:B0-----:R-:W-:Y:S01]  /*1f250*/  IADD3 R8, P6, R3, R171.reuse, RZ ;  /* 0x000000ab03087210 */ /* 0x081fe20007fde0ff */
[----:B------:R-:W-:Y:S01]  /*1f260*/  ULDC UR4, c[0x0][0x22c] ;  /* 0x00008b0000047ab9 */ /* 0x000fe20000000800 */
[----:B------:R-:W-:Y:S01]  /*1f270*/  PRMT R15, R111, 0x7770, RZ ;  /* 0x000077706f0f7816 */ /* 0x000fe200000000ff */
[----:B------:R-:W4:Y:S01]  /*1f280*/  LDL.LU R233, [R1+0xb4] ;  /* 0x0000b40001e97983 */ /* 0x000f220000300800 */
[-C--:B------:R-:W-:Y:S01]  /*1f290*/  LEA.HI.X.SX32 R9, R3, R174.reuse, 0x1, P6 ;  /* 0x000000ae03097211 */ /* 0x080fe200030f0eff */
[----:B------:R-:W0:Y:S01]  /*1f2a0*/  LDC R14, c[0x0][0x248] ;  /* 0x00009200ff0e7b82 */ /* 0x000e220000000800 */
[CC--:B---3--:R-:W-:Y:S01]  /*1f2b0*/  IADD3 R6, P6, R4.reuse, R171.reuse, RZ ;  /* 0x000000ab04067210 */ /* 0x0c8fe20007fde0ff */
[----:B------:R-:W3:Y:S03]  /*1f2c0*/  LDL.LU R234, [R1+0xb8] ;  /* 0x0000b80001ea7983 */ /* 0x000ee60000300800 */
[-C--:B------:R-:W-:Y:S01]  /*1f2d0*/  LEA.HI.X.SX32 R7, R4, R174.reuse, 0x1, P6 ;  /* 0x000000ae04077211 */ /* 0x080fe200030f0eff */
[----:B-1----:R-:W-:Y:S01]  /*1f2e0*/  IMAD R4, R19, 0x2, R4 ;  /* 0x0000000213047824 */ /* 0x002fe200078e0204 */
[----:B------:R-:W-:Y:S01]  /*1f2f0*/  PRMT R13, R108, 0x7771, RZ ;  /* 0x000077716c0d7816 */ /* 0x000fe200000000ff */
[----:B------:R-:W-:Y:S01]  /*1f300*/  @P4 STG.E.U8 desc[UR16][R8.64], R15 ;  /* 0x0000000f08004986 */ /* 0x000fe2000c101110 */
[----:B------:R-:W-:Y:S01]  /*1f310*/  VIADD R3, R0, 0x1ce ;  /* 0x000001ce00037836 */ /* 0x000fe20000000000 */
[----:B------:R-:W-:Y:S01]  /*1f320*/  PRMT R17, R109, 0x7771, RZ ;  /* 0x000077716d117816 */ /* 0x000fe200000000ff */
[----:B------:R-:W-:Y:S01]  /*1f330*/  IMAD R12, R21, 0x2, R4 ;  /* 0x00000002150c7824 */ /* 0x000fe200078e0204 */
[C---:B------:R-:W-:Y:S01]  /*1f340*/  IADD3 R10, P6, R4.reuse, R171, RZ ;  /* 0x000000ab040a7210 */ /* 0x040fe20007fde0ff */
[----:B------:R1:W-:Y:S01]  /*1f350*/  @P1 STG.E.U8 desc[UR16][R6.64], R13 ;  /* 0x0000000d06001986 */ /* 0x0003e2000c101110 */
[----:B------:R-:W0:Y:S02]  /*1f360*/  LDC R19, c[0x0][0x248] ;  /* 0x00009200ff137b82 */ /* 0x000e240000000800 */
[----:B------:R-:W-:-:S02]  /*1f370*/  LEA.HI.X.SX32 R11, R4, R174, 0x1, P6 ;  /* 0x000000ae040b7211 */ /* 0x000fc400030f0eff */
[----:B------:R-:W-:Y:S01]  /*1f380*/  ISETP.LT.AND P1, PT, R3, UR5, !P0 ;  /* 0x0000000503007c0c */ /* 0x000fe2000c721270 */
[----:B------:R-:W-:Y:S01]  /*1f390*/  ULDC UR5, c[0x0][0x22c] ;  /* 0x00008b0000057ab9 */ /* 0x000fe20000000800 */
[----:B--2---:R-:W-:Y:S01]  /*1f3a0*/  ISETP.LT.AND P4, PT, R231, UR4, !P0 ;  /* 0x00000004e7007c0c */ /* 0x004fe2000c781270 */
[----:B------:R-:W-:Y:S01]  /*1f3b0*/  ULDC UR4, c[0x0][0x248] ;  /* 0x0000920000047ab9 */ /* 0x000fe20000000800 */
[----:B------:R-:W2:Y:S01]  /*1f3c0*/  LDL.LU R231, [R1+0xbc] ;  /* 0x0000bc0001e77983 */ /* 0x000ea20000300800 */
[----:B-1----:R-:W-:Y:S01]  /*1f3d0*/  IADD3 R6, P6, R12, R171, RZ ;  /* 0x000000ab0c067210 */ /* 0x002fe20007fde0ff */
[----:B------:R-:W1:Y:S01]  /*1f3e0*/  LDC R21, c[0x0][0x248] ;  /* 0x00009200ff157b82 */ /* 0x000e620000000800 */
[----:B------:R-:W-:Y:S02]  /*1f3f0*/  PRMT R13, R110, 0x7771, RZ ;  /* 0x000077716e0d7816 */ /* 0x000fe400000000ff */
[----:B------:R-:W-:Y:S01]  /*1f400*/  LEA.HI.X.SX32 R7, R12, R174, 0x1, P6 ;  /* 0x000000ae0c077211 */ /* 0x000fe200030f0eff */
[----:B------:R-:W-:Y:S01]  /*1f410*/  IMAD R3, R3, UR4, RZ ;  /* 0x0000000403037c24 */ /* 0x000fe2000f8e02ff */
[----:B------:R0:W-:Y:S01]  /*1f420*/  @P3 STG.E.U8 desc[UR16][R10.64], R17 ;  /* 0x000000110a003986 */ /* 0x0001e2000c101110 */
[----:B------:R-:W-:-:S02]  /*1f430*/  ULDC UR4, c[0x0][0x22c] ;  /* 0x00008b0000047ab9 */ /* 0x000fc40000000800 */
[----:B------:R-:W1:Y:S01]  /*1f440*/  LDC R4, c[0x0][0x248] ;  /* 0x00009200ff047b82 */ /* 0x000e620000000800 */
[----:B------:R4:W-:Y:S01]  /*1f450*/  @P2 STG.E.U8 desc[UR16][R6.64], R13 ;  /* 0x0000000d06002986 */ /* 0x0009e2000c101110 */
[----:B0-----:R-:W-:Y:S01]  /*1f460*/  IMAD R12, R19, 0x4, R12 ;  /* 0x00000004130c7824 */ /* 0x001fe200078e020c */
[----:B------:R-:W-:-:S05]  /*1f470*/  PRMT R15, R111, 0x7771, RZ ;  /* 0x000077716f0f7816 */ /* 0x000fca00000000ff */
[----:B------:R-:W0:Y:S01]  /*1f480*/  LDC R17, c[0x0][0x248] ;  /* 0x00009200ff117b82 */ /* 0x000e220000000800 */
[----:B----4-:R-:W-:Y:S01]  /*1f490*/  ISETP.LT.AND P2, PT, R235, UR4, !P0 ;  /* 0x00000004eb007c0c */ /* 0x010fe2000c741270 */
[----:B------:R-:W-:Y:S01]  /*1f4a0*/  ULDC UR4, c[0x0][0x22c] ;  /* 0x00008b0000047ab9 */ /* 0x000fe20000000800 */
[----:B------:R-:W4:Y:S01]  /*1f4b0*/  LDL.LU R235, [R1+0xc0] ;  /* 0x0000c00001eb7983 */ /* 0x000f220000300800 */
[----:B------:R-:W-:-:S04]  /*1f4c0*/  IADD3 R8, P3, R3, R171, RZ ;  /* 0x000000ab03087210 */ /* 0x000fc80007f7e0ff */
[-C--:B------:R-:W-:Y:S01]  /*1f4d0*/  LEA.HI.X.SX32 R9, R3, R174.reuse, 0x1, P3 ;  /* 0x000000ae03097211 */ /* 0x080fe200018f0eff */
[----:B------:R-:W-:Y:S01]  /*1f4e0*/  IMAD R3, R23, 0x2, R12 ;  /* 0x0000000217037824 */ /* 0x000fe200078e020c */
[CC--:B------:R-:W-:Y:S01]  /*1f4f0*/  IADD3 R10, P3, R12.reuse, R171.reuse, RZ ;  /* 0x000000ab0c0a7210 */ /* 0x0c0fe20007f7e0ff */
[----:B------:R-:W0:Y:S03]  /*1f500*/  LDC R23, c[0x0][0x248] ;  /* 0x00009200ff177b82 */ /* 0x000e260000000800 */
[----:B------:R-:W-:Y:S02]  /*1f510*/  LEA.HI.X.SX32 R11, R12, R174, 0x1, P3 ;  /* 0x000000ae0c0b7211 */ /* 0x000fe400018f0eff */
[----:B------:R-:W-:Y:S01]  /*1f520*/  IADD3 R6, P3, R3, R171, RZ ;  /* 0x000000ab03067210 */ /* 0x000fe20007f7e0ff */
[----:B------:R3:W-:Y:S01]  /*1f530*/  @P1 STG.E.U8 desc[UR16][R8.64], R15 ;  /* 0x0000000f08001986 */ /* 0x0007e2000c101110 */
[----:B------:R-:W-:-:S02]  /*1f540*/  PRMT R13, R108, 0x7772, RZ ;  /* 0x000077726c0d7816 */ /* 0x000fc400000000ff */
[----:B------:R-:W-:Y:S01]  /*1f550*/  ISETP.LT.AND P1, PT, R233, UR4, !P0 ;  /* 0x00000004e9007c0c */ /* 0x000fe2000c721270 */
[----:B------:R-:W-:Y:S01]  /*1f560*/  ULDC UR4, c[0x0][0x22c] ;  /* 0x00008b0000047ab9 */ /* 0x000fe20000000800 */
[----:B------:R-:W-:Y:S01]  /*1f570*/  LEA.HI.X.SX32 R7, R3, R174, 0x1, P3 ;  /* 0x000000ae03077211 */ /* 0x000fe200018f0eff */
[----:B------:R-:W4:Y:S01]  /*1f580*/  LDL.LU R233, [R1+0xc4] ;  /* 0x0000c40001e97983 */ /* 0x000f220000300800 */
[----:B-1----:R-:W-:Y:S01]  /*1f590*/  IMAD R3, R4, 0x2, R3 ;  /* 0x0000000204037824 */ /* 0x002fe200078e0203 */
[----:B---3--:R-:W-:Y:S02]  /*1f5a0*/  PRMT R15, R109, 0x7772, RZ ;  /* 0x000077726d0f7816 */ /* 0x008fe400000000ff */
[----:B------:R1:W-:Y:S01]  /*1f5b0*/  @P5 STG.E.U8 desc[UR16][R10.64], R13 ;  /* 0x0000000d0a005986 */ /* 0x0003e2000c101110 */
[----:B------:R-:W-:-:S03]  /*1f5c0*/  IMAD R4, R14, 0x2, R3 ;  /* 0x000000020e047824 */ /* 0x000fc600078e0203 */
[----:B------:R3:W-:Y:S01]  /*1f5d0*/  @P4 STG.E.U8 desc[UR16][R6.64], R15 ;  /* 0x0000000f06004986 */ /* 0x0007e2000c101110 */
[CC--:B------:R-:W-:Y:S02]  /*1f5e0*/  IADD3 R8, P4, R3.reuse, R171.reuse, RZ ;  /* 0x000000ab03087210 */ /* 0x0c0fe40007f9e0ff */
[----:B------:R-:W-:Y:S01]  /*1f5f0*/  ISETP.LT.AND P5, PT, R234, UR4, !P0 ;  /* 0x00000004ea007c0c */ /* 0x000fe2000c7a1270 */
[----:B------:R-:W-:Y:S01]  /*1f600*/  ULDC UR4, c[0x0][0x22c] ;  /* 0x00008b0000047ab9 */ /* 0x000fe20000000800 */
[-C--:B------:R-:W-:Y:S01]  /*1f610*/  LEA.HI.X.SX32 R9, R3, R174.reuse, 0x1, P4 ;  /* 0x000000ae03097211 */ /* 0x080fe200020f0eff */
[----:B------:R-:W3:Y:S01]  /*1f620*/  LDL.LU R234, [R1+0xc8] ;  /* 0x0000c80001ea7983 */ /* 0x000ee20000300800 */
[C---:B------:R-:W-:Y:S02]  /*1f630*/  IADD3 R12, P4, R4.reuse, R171, RZ ;  /* 0x000000ab040c7210 */ /* 0x040fe40007f9e0ff */
[----:B--2---:R-:W-:Y:S01]  /*1f640*/  ISETP.LT.AND P3, PT, R231, UR4, !P0 ;  /* 0x00000004e7007c0c */ /* 0x004fe2000c761270 */
[----:B------:R-:W-:Y:S01]  /*1f650*/  ULDC UR4, c[0x0][0x22c] ;  /* 0x00008b0000047ab9 */ /* 0x000fe20000000800 */
[----:B------:R-:W2:Y:S01]  /*1f660*/  LDL.LU R231, [R1+0xcc] ;  /* 0x0000cc0001e77983 */ /* 0x000ea20000300800 */
[----:B-1----:R-:W-:-:S02]  /*1f670*/  LEA.HI.X.SX32 R13, R4, R174, 0x1, P4 ;  /* 0x000000ae040d7211 */ /* 0x002fc400020f0eff */
[----:B----4-:R-:W-:Y:S02]  /*1f680*/  ISETP.LT.AND P4, PT, R235, UR4, !P0 ;  /* 0x00000004eb007c0c */ /* 0x010fe4000c781270 */
[----:B------:R-:W-:Y:S01]  /*1f690*/  ISETP.LT.AND P6, PT, R239, UR6, !P0 ;  /* 0x00000006ef007c0c */ /* 0x000fe2000c7c1270 */
[----:B------:R-:W4:Y:S01]  /*1f6a0*/  LDL.LU R235, [R1+0xd0] ;  /* 0x0000d00001eb7983 */ /* 0x000f220000300800 */
[----:B------:R-:W-:Y:S01]  /*1f6b0*/  PRMT R11, R110, 0x7772, RZ ;  /* 0x000077726e0b7816 */ /* 0x000fe200000000ff */
[----:B0-----:R-:W-:Y:S01]  /*1f6c0*/  IMAD R3, R17, 0x2, R4 ;  /* 0x0000000211037824 */ /* 0x001fe200078e0204 */
[----:B------:R-:W-:Y:S01]  /*1f6d0*/  PRMT R19, R111, 0x7772, RZ ;  /* 0x000077726f137816 */ /* 0x000fe200000000ff */
[----:B------:R-:W-:Y:S01]  /*1f6e0*/  ULDC UR4, c[0x0][0x22c] ;  /* 0x00008b0000047ab9 */ /* 0x000fe20000000800 */
[----:B------:R-:W-:Y:S01]  /*1f6f0*/  PRMT R109, R109, 0x7773, RZ ;  /* 0x000077736d6d7816 */ /* 0x000fe200000000ff */
[----:B------:R-:W-:Y:S01]  /*1f700*/  IMAD R4, R16, 0x2, R3 ;  /* 0x0000000210047824 */ /* 0x000fe200078e0203 */
[----:B------:R-:W-:-:S05]  /*1f710*/  ULDC UR6, c[0x0][0x22c] ;  /* 0x00008b0000067ab9 */ /* 0x000fca0000000800 */
[----:B------:R-:W-:Y:S01]  /*1f720*/  @P6 STG.E.U8 desc[UR16][R8.64], R11 ;  /* 0x0000000b08006986 */ /* 0x000fe2000c101110 */
[-C--:B------:R-:W-:Y:S01]  /*1f730*/  IADD3 R14, P6, R4, R171.reuse, RZ ;  /* 0x000000ab040e7210 */ /* 0x080fe20007fde0ff */
[----:B------:R-:W0:Y:S02]  /*1f740*/  LDC R16, c[0x0][0x248] ;  /* 0x00009200ff107b82 */ /* 0x000e240000000800 */
[----:B------:R1:W-:Y:S01]  /*1f750*/  @P2 STG.E.U8 desc[UR16][R12.64], R19 ;  /* 0x000000130c002986 */ /* 0x0003e2000c101110 */
[CC--:B---3--:R-:W-:Y:S02]  /*1f760*/  IADD3 R6, P2, R3.reuse, R171.reuse, RZ ;  /* 0x000000ab03067210 */ /* 0x0c8fe40007f5e0ff */
[----:B------:R-:W-:Y:S01]  /*1f770*/  PRMT R17, R108, 0x7773, RZ ;  /* 0x000077736c117816 */ /* 0x000fe200000000ff */
[----:B------:R3:W0:Y:S01]  /*1f780*/  LDS.128 R8, [R2] ;  /* 0x0000000002087984 */ /* 0x0006220000000c00 */
[-C--:B------:R-:W-:Y:S01]  /*1f790*/  LEA.HI.X.SX32 R7, R3, R174.reuse, 0x1, P2 ;  /* 0x000000ae03077211 */ /* 0x080fe200010f0eff */
[----:B------:R-:W-:Y:S01]  /*1f7a0*/  VIADD R3, R0, 0x1de ;  /* 0x000001de00037836 */ /* 0x000fe20000000000 */
[----:B------:R-:W-:Y:S01]  /*1f7b0*/  LEA.HI.X.SX32 R15, R4, R174, 0x1, P6 ;  /* 0x000000ae040f7211 */ /* 0x000fe200030f0eff */
[----:B------:R-:W-:Y:S01]  /*1f7c0*/  IMAD R4, R21, 0x2, R4 ;  /* 0x0000000215047824 */ /* 0x000fe200078e0204 */
[----:B------:R-:W-:Y:S01]  /*1f7d0*/  ISETP.LT.AND P2, PT, R233, UR4, !P0 ;  /* 0x00000004e9007c0c */ /* 0x000fe2000c741270 */
[----:B------:R-:W-:Y:S01]  /*1f7e0*/  ULDC UR4, c[0x0][0x248] ;  /* 0x0000920000047ab9 */ /* 0x000fe20000000800 */
[----:B------:R2:W-:Y:S01]  /*1f7f0*/  @P1 STG.E.U8 desc[UR16][R6.64], R17 ;  /* 0x0000001106001986 */ /* 0x0005e2000c101110 */
[----:B-1----:R-:W1:Y:S01]  /*1f800*/  LDC R13, c[0x0][0x248] ;  /* 0x00009200ff0d7b82 */ /* 0x002e620000000800 */
[----:B---3--:R-:W-:-:S02]  /*1f810*/  IADD3 R2, P1, R4, R171, RZ ;  /* 0x000000ab04027210 */ /* 0x008fc40007f3e0ff */
[----:B------:R3:W-:Y:S01]  /*1f820*/  @P5 STG.E.U8 desc[UR16][R14.64], R109 ;  /* 0x0000006d0e005986 */ /* 0x0007e2000c101110 */
[C---:B------:R-:W-:Y:S01]  /*1f830*/  ISETP.LT.AND P6, PT, R3.reuse, UR5, !P0 ;  /* 0x0000000503007c0c */ /* 0x040fe2000c7c1270 */
[----:B------:R-:W-:Y:S02]  /*1f840*/  ULDC UR5, c[0x0][0x22c] ;  /* 0x00008b0000057ab9 */ /* 0x000fe40000000800 */
[----:B------:R-:W4:Y:S01]  /*1f850*/  LDL.LU R233, [R1+0xd4] ;  /* 0x0000d40001e97983 */ /* 0x000f220000300800 */
[----:B------:R-:W0:Y:S01]  /*1f860*/  LDC R19, c[0x0][0x248] ;  /* 0x00009200ff137b82 */ /* 0x000e220000000800 */
[----:B--2---:R-:W-:Y:S01]  /*1f870*/  IMAD R7, R3, UR4, RZ ;  /* 0x0000000403077c24 */ /* 0x004fe2000f8e02ff */
[-C--:B------:R-:W-:Y:S01]  /*1f880*/  LEA.HI.X.SX32 R3, R4, R174.reuse, 0x1, P1 ;  /* 0x000000ae04037211 */ /* 0x080fe200008f0eff */
[----:B------:R-:W-:Y:S01]  /*1f890*/  ULDC UR4, c[0x0][0x22c] ;  /* 0x00008b0000047ab9 */ /* 0x000fe20000000800 */
[----:B------:R-:W-:Y:S01]  /*1f8a0*/  ISETP.LT.AND P1, PT, R234, UR6, !P0 ;  /* 0x00000006ea007c0c */ /* 0x000fe2000c721270 */
[----:B------:R-:W-:Y:S01]  /*1f8b0*/  ULDC UR6, c[0x0][0x22c] ;  /* 0x00008b0000067ab9 */ /* 0x000fe20000000800 */
[C---:B------:R-:W-:Y:S01]  /*1f8c0*/  IADD3 R6, P5, R7.reuse, R171, RZ ;  /* 0x000000ab07067210 */ /* 0x040fe20007fbe0ff */
[----:B------:R-:W2:Y:S01]  /*1f8d0*/  LDL.LU R234, [R1+0xd8] ;  /* 0x0000d80001ea7983 */ /* 0x000ea20000300800 */
[----:B---3--:R-:W-:Y:S01]  /*1f8e0*/  PRMT R15, R110, 0x7773, RZ ;  /* 0x000077736e0f7816 */ /* 0x008fe200000000ff */
[----:B------:R-:W3:Y:S01]  /*1f8f0*/  LDC R17, c[0x0][0x248] ;  /* 0x00009200ff117b82 */ /* 0x000ee20000000800 */
[----:B------:R-:W-:-:S02]  /*1f900*/  LEA.HI.X.SX32 R7, R7, R174, 0x1, P5 ;  /* 0x000000ae07077211 */ /* 0x000fc400028f0eff */
[----:B------:R-:W-:Y:S01]  /*1f910*/  ISETP.LT.AND P5, PT, R231, UR4, !P0 ;  /* 0x00000004e7007c0c */ /* 0x000fe2000c7a1270 */
[----:B------:R0:W-:Y:S01]  /*1f920*/  @P3 STG.E.U8 desc[UR16][R2.64], R15 ;  /* 0x0000000f02003986 */ /* 0x0001e2000c101110 */
[----:B------:R-:W-:Y:S01]  /*1f930*/  PRMT R111, R111, 0x7773, RZ ;  /* 0x000077736f6f7816 */ /* 0x000fe200000000ff */
[----:B-1----:R-:W-:Y:S01]  /*1f940*/  IMAD R4, R13, 0x4, R4 ;  /* 0x000000040d047824 */ /* 0x002fe200078e0204 */
[----:B------:R-:W-:Y:S01]  /*1f950*/  ULDC UR4, c[0x0][0x22c] ;  /* 0x00008b0000047ab9 */ /* 0x000fe20000000800 */
[----:B------:R-:W2:Y:S01]  /*1f960*/  LDL.LU R231, [R1+0xdc] ;  /* 0x0000dc0001e77983 */ /* 0x000ea20000300800 */
[----:B----4-:R-:W-:-:S03]  /*1f970*/  ISETP.LT.AND P3, PT, R235, UR5, !P0 ;  /* 0x00000005eb007c0c */ /* 0x010fc6000c761270 */
[----:B------:R1:W-:Y:S04]  /*1f980*/  @P6 STG.E.U8 desc[UR16][R6.64], R111 ;  /* 0x0000006f06006986 */ /* 0x0003e8000c101110 */
[----:B------:R-:W4:Y:S01]  /*1f990*/  LDL.LU R235, [R1+0xe0] ;  /* 0x0000e00001eb7983 */ /* 0x000f220000300800 */
[-C--:B------:R-:W-:Y:S01]  /*1f9a0*/  IADD3 R12, P6, R4, R171.reuse, RZ ;  /* 0x000000ab040c7210 */ /* 0x080fe20007fde0ff */
[----:B0-----:R-:W-:Y:S01]  /*1f9b0*/  IMAD R3, R19, 0x2, R4 ;  /* 0x0000000213037824 */ /* 0x001fe200078e0204 */
[----:B------:R-:W-:Y:S01]  /*1f9c0*/  PRMT R21, R8, 0x7770, RZ ;  /* 0x0000777008157816 */ /* 0x000fe200000000ff */
[----:B------:R-:W-:Y:S01]  /*1f9d0*/  ULDC UR5, c[0x0][0x22c] ;  /* 0x00008b0000057ab9 */ /* 0x000fe20000000800 */
[----:B------:R-:W-:Y:S01]  /*1f9e0*/  LEA.HI.X.SX32 R13, R4, R174, 0x1, P6 ;  /* 0x000000ae040d7211 */ /* 0x000fe200030f0eff */
[----:B------:R-:W-:Y:S01]  /*1f9f0*/  IMAD R4, R16, 0x2, R3 ;  /* 0x0000000210047824 */ /* 0x000fe200078e0203 */
[----:B------:R-:W-:-:S03]  /*1fa00*/  IADD3 R2, P6, R3, R171, RZ ;  /* 0x000000ab03027210 */ /* 0x000fc60007fde0ff */
[----:B---3--:R-:W-:Y:S01]  /*1fa10*/  IMAD R15, R17, 0x2, R4 ;  /* 0x00000002110f7824 */ /* 0x008fe200078e0204 */
[-C--:B------:R-:W-:Y:S02]  /*1fa20*/  LEA.HI.X.SX32 R3, R3, R174.reuse, 0x1, P6 ;  /* 0x000000ae03037211 */ /* 0x080fe400030f0eff */
[CC--:B-1----:R-:W-:Y:S02]  /*1fa30*/  IADD3 R6, P6, R4.reuse, R171.reuse, RZ ;  /* 0x000000ab04067210 */ /* 0x0c2fe40007fde0ff */
[----:B------:R-:W-:Y:S01]  /*1fa40*/  PRMT R19, R9, 0x7770, RZ ;  /* 0x0000777009137816 */ /* 0x000fe200000000ff */
[----:B------:R0:W-:Y:S01]  /*1fa50*/  @P4 STG.E.U8 desc[UR16][R12.64], R21 ;  /* 0x000000150c004986 */ /* 0x0001e2000c101110 */
[-C--:B------:R-:W-:Y:S01]  /*1fa60*/  LEA.HI.X.SX32 R7, R4, R174.reuse, 0x1, P6 ;  /* 0x000000ae04077211 */ /* 0x080fe200030f0eff */
[----:B------:R-:W-:Y:S01]  /*1fa70*/  IMAD R4, R18, 0x2, R15 ;  /* 0x0000000212047824 */ /* 0x000fe200078e020f */
[CC--:B------:R-:W-:Y:S02]  /*1fa80*/  IADD3 R14, P6, R15.reuse, R171.reuse, RZ ;  /* 0x000000ab0f0e7210 */ /* 0x0c0fe40007fde0ff */
[----:B------:R-:W-:Y:S01]  /*1fa90*/  PRMT R17, R10, 0x7770, RZ ;  /* 0x000077700a117816 */ /* 0x000fe200000000ff */
[----:B------:R1:W-:Y:S01]  /*1faa0*/  @P2 STG.E.U8 desc[UR16][R2.64], R19 ;  /* 0x0000001302002986 */ /* 0x0003e2000c101110 */
[----:B------:R-:W-:Y:S01]  /*1fab0*/  LEA.HI.X.SX32 R15, R15, R174, 0x1, P6 ;  /* 0x000000ae0f0f7211 */ /* 0x000fe200030f0eff */
[----:B0-----:R-:W0:Y:S01]  /*1fac0*/  LDC R21, c[0x0][0x248] ;  /* 0x00009200ff157b82 */ /* 0x001e220000000800 */
[----:B------:R-:W-:Y:S01]  /*1fad0*/  ISETP.LT.AND P4, PT, R233, UR4, !P0 ;  /* 0x00000004e9007c0c */ /* 0x000fe2000c781270 */
[----:B------:R-:W-:Y:S01]  /*1fae0*/  ULDC UR4, c[0x0][0x22c] ;  /* 0x00008b0000047ab9 */ /* 0x000fe20000000800 */
[----:B------:R-:W3:Y:S01]  /*1faf0*/  LDL.LU R233, [R1+0xe4] ;  /* 0x0000e40001e97983 */ /* 0x000ee20000300800 */
[----:B-1----:R-:W-:-:S03]  /*1fb00*/  IADD3 R2, P6, R4, R171, RZ ;  /* 0x000000ab04027210 */ /* 0x002fc60007fde0ff */
[----:B------:R1:W-:Y:S01]  /*1fb10*/  @P1 STG.E.U8 desc[UR16][R6.64], R17 ;  /* 0x0000001106001986 */ /* 0x0003e2000c101110 */
[----:B--2---:R-:W-:Y:S01]  /*1fb20*/  ISETP.LT.AND P2, PT, R234, UR4, !P0 ;  /* 0x00000004ea007c0c */ /* 0x004fe2000c741270 */
[----:B------:R-:W-:Y:S02]  /*1fb30*/  ULDC UR4, c[0x0][0x22c] ;  /* 0x00008b0000047ab9 */ /* 0x000fe40000000800 */
[----:B------:R-:W2:Y:S01]  /*1fb40*/  LDL.LU R234, [R1+0xe8] ;  /* 0x0000e80001ea7983 */ /* 0x000ea20000300800 */
[----:B------:R-:W-:Y:S02]  /*1fb50*/  LEA.HI.X.SX32 R3, R4, R174, 0x1, P6 ;  /* 0x000000ae04037211 */ /* 0x000fe400030f0eff */
[----:B------:R-:W-:Y:S01]  /*1fb60*/  ISETP.LT.AND P1, PT, R231, UR4, !P0 ;  /* 0x00000004e7007c0c */ /* 0x000fe2000c721270 */
[----:B------:R-:W-:Y:S01]  /*1fb70*/  ULDC UR4, c[0x0][0x22c] ;  /* 0x00008b0000047ab9 */ /* 0x000fe20000000800 */
[----:B------:R-:W3:Y:S01]  /*1fb80*/  LDL.LU R231, [R1+0xec] ;  /* 0x0000ec0001e77983 */ /* 0x000ee20000300800 */
[----:B----4-:R-:W-:Y:S01]  /*1fb90*/  ISETP.LT.AND P6, PT, R235, UR4, !P0 ;  /* 0x00000004eb007c0c */ /* 0x010fe2000c7c1270 */
[----:B------:R-:W-:-:S02]  /*1fba0*/  IMAD R12, R23, 0x2, R4 ;  /* 0x00000002170c7824 */ /* 0x000fc400078e0204 */
[----:B------:R-:W4:Y:S01]  /*1fbb0*/  LDL.LU R235, [R1+0xf0] ;  /* 0x0000f00001eb7983 */ /* 0x000f220000300800 */
[----:B------:R-:W-:Y:S01]  /*1fbc0*/  PRMT R13, R11, 0x7770, RZ ;  /* 0x000077700b0d7816 */ /* 0x000fe200000000ff */
[----:B------:R-:W2:Y:S01]  /*1fbd0*/  LDC R23, c[0x0][0x248] ;  /* 0x00009200ff177b82 */ /* 0x000ea20000000800 */
[----:B------:R-:W-:Y:S01]  /*1fbe0*/  PRMT R19, R8, 0x7771, RZ ;  /* 0x0000777108137816 */ /* 0x000fe200000000ff */
[----:B------:R-:W-:Y:S01]  /*1fbf0*/  IMAD R16, R25, 0x2, R12 ;  /* 0x0000000219107824 */ /* 0x000fe200078e020c */
[----:B-1----:R-:W-:Y:S01]  /*1fc00*/  PRMT R17, R9, 0x7771, RZ ;  /* 0x0000777109117816 */ /* 0x002fe200000000ff */
[----:B------:R1:W-:Y:S01]  /*1fc10*/  @P5 STG.E.U8 desc[UR16][R14.64], R13 ;  /* 0x0000000d0e005986 */ /* 0x0003e2000c101110 */
[----:B------:R-:W-:Y:S01]  /*1fc20*/  IADD3 R6, P5, R12, R171, RZ ;  /* 0x000000ab0c067210 */ /* 0x000fe20007fbe0ff */
[----:B------:R-:W-:Y:S01]  /*1fc30*/  VIADD R4, R0, 0x1ee ;  /* 0x000001ee00047836 */ /* 0x000fe20000000000 */
[----:B------:R-:W-:Y:S01]  /*1fc40*/  ULDC UR4, c[0x0][0x248] ;  /* 0x0000920000047ab9 */ /* 0x000fe20000000800 */
[----:B------:R0:W-:Y:S01]  /*1fc50*/  @P3 STG.E.U8 desc[UR16][R2.64], R19 ;  /* 0x0000001302003986 */ /* 0x0001e2000c101110 */
[----:B------:R-:W-:-:S02]  /*1fc60*/  LEA.HI.X.SX32 R7, R12, R174, 0x1, P5 ;  /* 0x000000ae0c077211 */ /* 0x000fc400028f0eff */
[----:B------:R-:W-:-:S04]  /*1fc70*/  IADD3 R12, P3, R16, R171, RZ ;  /* 0x000000ab100c7210 */ /* 0x000fc80007f7e0ff */
[----:B-1----:R-:W-:Y:S01]  /*1fc80*/  LEA.HI.X.SX32 R13, R16, R174, 0x1, P3 ;  /* 0x000000ae100d7211 */ /* 0x002fe200018f0eff */
[----:B------:R-:W1:Y:S01]  /*1fc90*/  LDC R14, c[0x0][0x248] ;  /* 0x00009200ff0e7b82 */ /* 0x000e620000000800 */
[----:B------:R-:W-:Y:S02]  /*1fca0*/  PRMT R15, R10, 0x7771, RZ ;  /* 0x000077710a0f7816 */ /* 0x000fe400000000ff */
[C---:B------:R-:W-:Y:S01]  /*1fcb0*/  ISETP.LT.AND P3, PT, R4.reuse, UR5, !P0 ;  /* 0x0000000504007c0c */ /* 0x040fe2000c761270 */
[----:B------:R-:W-:Y:S01]  /*1fcc0*/  IMAD R4, R4, UR4, RZ ;  /* 0x0000000404047c24 */ /* 0x000fe2000f8e02ff */
[----:B------:R0:W-:Y:S03]  /*1fcd0*/  @P4 STG.E.U8 desc[UR16][R6.64], R17 ;  /* 0x0000001106004986 */ /* 0x0001e6000c101110 */
[----:B0-----:R-:W0:Y:S01]  /*1fce0*/  LDC R19, c[0x0][0x248] ;  /* 0x00009200ff137b82 */ /* 0x001e220000000800 */
[----:B------:R2:W-:Y:S01]  /*1fcf0*/  @P2 STG.E.U8 desc[UR16][R12.64], R15 ;  /* 0x0000000f0c002986 */ /* 0x0005e2000c101110 */
[----:B------:R-:W-:Y:S01]  /*1fd00*/  IMAD R16, R21, 0x4, R16 ;  /* 0x0000000415107824 */ /* 0x000fe200078e0210 */
[----:B------:R-:W-:Y:S01]  /*1fd10*/  IADD3 R2, P2, R4, R171, RZ ;  /* 0x000000ab04027210 */ /* 0x000fe20007f5e0ff */
[----:B------:R-:W-:Y:S01]  /*1fd20*/  ULDC UR4, c[0x0][0x22c] ;  /* 0x00008b0000047ab9 */ /* 0x000fe20000000800 */
[----:B------:R-:W-:Y:S01]  /*1fd30*/  VIADD R0, R0, 0x1fe ;  /* 0x000001fe00007836 */ /* 0x000fe20000000000 */
[----:B------:R-:W-:-:S02]  /*1fd40*/  ULDC UR5, c[0x0][0x22c] ;  /* 0x00008b0000057ab9 */ /* 0x000fc40000000800 */
[----:B------:R-:W1:Y:S01]  /*1fd50*/  LDC R21, c[0x0][0x248] ;  /* 0x00009200ff157b82 */ /* 0x000e620000000800 */
[-C--:B------:R-:W-:Y:S02]  /*1fd60*/  LEA.HI.X.SX32 R3, R4, R174.reuse, 0x1, P2 ;  /* 0x000000ae04037211 */ /* 0x080fe400010f0eff */
[C---:B------:R-:W-:Y:S02]  /*1fd70*/  IADD3 R6, P2, R16.reuse, R171, RZ ;  /* 0x000000ab10067210 */ /* 0x040fe40007f5e0ff */
[----:B------:R-:W-:Y:S02]  /*1fd80*/  PRMT R17, R11, 0x7771, RZ ;  /* 0x000077710b117816 */ /* 0x000fe400000000ff */
[----:B------:R-:W-:Y:S01]  /*1fd90*/  LEA.HI.X.SX32 R7, R16, R174, 0x1, P2 ;  /* 0x000000ae10077211 */ /* 0x000fe200010f0eff */
[----:B--2---:R-:W-:Y:S01]  /*1fda0*/  IMAD R16, R23, 0x2, R16 ;  /* 0x0000000217107824 */ /* 0x004fe200078e0210 */
[----:B------:R-:W-:Y:S01]  /*1fdb0*/  PRMT R15, R8, 0x7772, RZ ;  /* 0x00007772080f7816 */ /* 0x000fe200000000ff */
[----:B------:R2:W-:Y:S01]  /*1fdc0*/  @P3 STG.E.U8 desc[UR16][R2.64], R17 ;  /* 0x0000001102003986 */ /* 0x0005e2000c101110 */
[----:B------:R-:W-:Y:S01]  /*1fdd0*/  ISETP.LT.AND P4, PT, R234, UR4, !P0 ;  /* 0x00000004ea007c0c */ /* 0x000fe2000c781270 */
[----:B------:R-:W-:-:S02]  /*1fde0*/  ULDC UR4, c[0x0][0x22c] ;  /* 0x00008b0000047ab9 */ /* 0x000fc40000000800 */
[----:B------:R1:W-:Y:S01]  /*1fdf0*/  @P1 STG.E.U8 desc[UR16][R6.64], R15 ;  /* 0x0000000f06001986 */ /* 0x0003e2000c101110 */
[C---:B------:R-:W-:Y:S02]  /*1fe00*/  IADD3 R12, P1, R16.reuse, R171, RZ ;  /* 0x000000ab100c7210 */ /* 0x040fe40007f3e0ff */
[----:B---3--:R-:W-:Y:S01]  /*1fe10*/  ISETP.LT.AND P3, PT, R231, UR4, !P0 ;  /* 0x00000004e7007c0c */ /* 0x008fe2000c761270 */
[----:B------:R-:W-:Y:S01]  /*1fe20*/  ULDC UR4, c[0x0][0x22c] ;  /* 0x00008b0000047ab9 */ /* 0x000fe20000000800 */
[----:B------:R-:W-:Y:S01]  /*1fe30*/  LEA.HI.X.SX32 R13, R16, R174, 0x1, P1 ;  /* 0x000000ae100d7211 */ /* 0x000fe200008f0eff */
[----:B0-----:R-:W-:Y:S01]  /*1fe40*/  IMAD R16, R19, 0x2, R16 ;  /* 0x0000000213107824 */ /* 0x001fe200078e0210 */
[----:B--2---:R-:W-:Y:S02]  /*1fe50*/  PRMT R17, R9, 0x7772, RZ ;  /* 0x0000777209117816 */ /* 0x004fe400000000ff */
[----:B------:R-:W-:Y:S01]  /*1fe60*/  ISETP.LT.AND P5, PT, R233, UR6, !P0 ;  /* 0x00000006e9007c0c */ /* 0x000fe2000c7a1270 */
[----:B-1----:R-:W-:-:S02]  /*1fe70*/  IMAD R6, R21, 0x2, R16 ;  /* 0x0000000215067824 */ /* 0x002fc400078e0210 */
[----:B------:R0:W-:Y:S01]  /*1fe80*/  @P6 STG.E.U8 desc[UR16][R12.64], R17 ;  /* 0x000000110c006986 */ /* 0x0001e2000c101110 */
[----:B------:R-:W-:-:S04]  /*1fe90*/  IADD3 R2, P6, R16, R171, RZ ;  /* 0x000000ab10027210 */ /* 0x000fc80007fde0ff */
[----:B------:R-:W-:Y:S02]  /*1fea0*/  LEA.HI.X.SX32 R3, R16, R174, 0x1, P6 ;  /* 0x000000ae10037211 */ /* 0x000fe400030f0eff */
[----:B------:R-:W-:Y:S02]  /*1feb0*/  IADD3 R4, P6, R6, R171, RZ ;  /* 0x000000ab06047210 */ /* 0x000fe40007fde0ff */
[----:B------:R-:W-:Y:S02]  /*1fec0*/  PRMT R25, R10, 0x7772, RZ ;  /* 0x000077720a197816 */ /* 0x000fe400000000ff */
[----:B------:R-:W-:-:S03]  /*1fed0*/  PRMT R21, R8, 0x7773, RZ ;  /* 0x0000777308157816 */ /* 0x000fc600000000ff */
[----:B------:R1:W-:Y:S01]  /*1fee0*/  @P5 STG.E.U8 desc[UR16][R2.64], R25 ;  /* 0x0000001902005986 */ /* 0x0003e2000c101110 */
[----:B------:R-:W-:Y:S02]  /*1fef0*/  PRMT R23, R11, 0x7772, RZ ;  /* 0x000077720b177816 */ /* 0x000fe400000000ff */
[----:B------:R-:W-:Y:S02]  /*1ff00*/  PRMT R19, R9, 0x7773, RZ ;  /* 0x0000777309137816 */ /* 0x000fe400000000ff */
[----:B0-----:R-:W-:Y:S02]  /*1ff10*/  PRMT R17, R10, 0x7773, RZ ;  /* 0x000077730a117816 */ /* 0x001fe400000000ff */
[----:B------:R-:W-:Y:S02]  /*1ff20*/  PRMT R11, R11, 0x7773, RZ ;  /* 0x000077730b0b7816 */ /* 0x000fe400000000ff */
[----:B----4-:R-:W-:Y:S01]  /*1ff30*/  ISETP.LT.AND P2, PT, R235, UR4, !P0 ;  /* 0x00000004eb007c0c */ /* 0x010fe2000c741270 */
[----:B------:R-:W-:-:S02]  /*1ff40*/  ULDC UR4, c[0x0][0x22c] ;  /* 0x00008b0000047ab9 */ /* 0x000fc40000000800 */
[----:B------:R-:W-:Y:S01]  /*1ff50*/  ISETP.LT.AND P1, PT, R5, UR4, !P0 ;  /* 0x0000000405007c0c */ /* 0x000fe2000c721270 */
[----:B------:R-:W-:Y:S01]  /*1ff60*/  ULDC UR4, c[0x0][0x248] ;  /* 0x0000920000047ab9 */ /* 0x000fe20000000800 */
[C---:B------:R-:W-:Y:S01]  /*1ff70*/  ISETP.LT.AND P0, PT, R0.reuse, UR5, !P0 ;  /* 0x0000000500007c0c */ /* 0x040fe2000c701270 */
[----:B------:R-:W-:Y:S02]  /*1ff80*/  IMAD R15, R0, UR4, RZ ;  /* 0x00000004000f7c24 */ /* 0x000fe4000f8e02ff */
[----:B------:R-:W-:Y:S01]  /*1ff90*/  IMAD R0, R27, 0x2, R6 ;  /* 0x000000021b007824 */ /* 0x000fe200078e0206 */
[----:B------:R-:W-:-:S03]  /*1ffa0*/  LEA.HI.X.SX32 R5, R6, R174, 0x1, P6 ;  /* 0x000000ae06057211 */ /* 0x000fc600030f0eff */
[----:B------:R-:W-:Y:S01]  /*1ffb0*/  IMAD R13, R29, 0x2, R0 ;  /* 0x000000021d0d7824 */ /* 0x000fe200078e0200 */
[----:B------:R-:W-:-:S03]  /*1ffc0*/  IADD3 R6, P6, R0, R171, RZ ;  /* 0x000000ab00067210 */ /* 0x000fc60007fde0ff */
[----:B------:R-:W-:Y:S01]  /*1ffd0*/  IMAD R14, R14, 0x2, R13 ;  /* 0x000000020e0e7824 */ /* 0x000fe200078e020d */
[CC--:B------:R-:W-:Y:S02]  /*1ffe0*/  IADD3 R8, P5, R13.reuse, R171.reuse, RZ ;  /* 0x000000ab0d087210 */ /* 0x0c0fe40007fbe0ff */
[-C--:B------:R-:W-:Y:S02]  /*1fff0*/  LEA.HI.X.SX32 R7, R0, R174.reuse, 0x1, P6 ;  /* 0x000000ae00077211 */ /* 0x080fe400030f0eff */
[CC--:B-1----:R-:W-:Y:S02]  /*20000*/  IADD3 R2, P6, R14.reuse, R171.reuse, RZ ;  /* 0x000000ab0e027210 */ /* 0x0c2fe40007fde0ff */
[-C--:B------:R-:W-:Y:S02]  /*20010*/  LEA.HI.X.SX32 R9, R13, R174.reuse, 0x1, P5 ;  /* 0x000000ae0d097211 */ /* 0x080fe400028f0eff */
[----:B------:R-:W-:Y:S01]  /*20020*/  LEA.HI.X.SX32 R3, R14, R174, 0x1, P6 ;  /* 0x000000ae0e037211 */ /* 0x000fe200030f0eff */
[----:B------:R0:W-:Y:S01]  /*20030*/  @P4 STG.E.U8 desc[UR16][R4.64], R23 ;  /* 0x0000001704004986 */ /* 0x0001e2000c101110 */
[----:B------:R-:W-:-:S03]  /*20040*/  IADD3 R12, P4, R15, R171, RZ ;  /* 0x000000ab0f0c7210 */ /* 0x000fc60007f9e0ff */
[----:B------:R0:W-:Y:S04]  /*20050*/  @P3 STG.E.U8 desc[UR16][R6.64], R21 ;  /* 0x0000001506003986 */ /* 0x0001e8000c101110 */
[----:B------:R0:W-:Y:S01]  /*20060*/  @P2 STG.E.U8 desc[UR16][R8.64], R19 ;  /* 0x0000001308002986 */ /* 0x0001e2000c101110 */
[----:B------:R-:W-:-:S03]  /*20070*/  LEA.HI.X.SX32 R13, R15, R174, 0x1, P4 ;  /* 0x000000ae0f0d7211 */ /* 0x000fc600020f0eff */
[----:B------:R0:W-:Y:S01]  /*20080*/  @P1 STG.E.U8 desc[UR16][R2.64], R17 ;  /* 0x0000001102001986 */ /* 0x0001e2000c101110 */
[----:B------:R-:W-:Y:S05]  /*20090*/  @!P0 EXIT ;  /* 0x000000000000894d */ /* 0x000fea0003800000 */
[----:B------:R-:W-:Y:S01]  /*200a0*/  STG.E.U8 desc[UR16][R12.64], R11 ;  /* 0x0000000b0c007986 */ /* 0x000fe2000c101110 */
[----:B------:R-:W-:Y:S05]  /*200b0*/  EXIT ;  /* 0x000000000000794d */ /* 0x000fea0003800000 */
.L_x_2:
[----:B------:R-:W-:-:S00]  /*200c0*/  BRA `(.L_x_2) ;  /* 0xfffffffc00fc7947 */ /* 0x000fc0000383ffff */
[----:B------:R-:W-:-:S00]  /*200d0*/  NOP ;  /* 0x0000000000007918 */ /* 0x000fc00000000000 */
        /* <DEDUP_REMOVED lines=10> */
.L_x_3:


//--------------------- .nv.shared.matmul_kernel  --------------------------
	.section	.nv.shared.matmul_kernel,"aw",@nobits
	.sectionflags	@""
	.align	16
	.zero		1024


//--------------------- .nv.shared.reserved.0     --------------------------
	.section	.nv.shared.reserved.0,"aw",@nobits
	.weak		__nv_reservedSMEM_offset_0_alias
	.size		__nv_reservedSMEM_offset_0_alias, 0, 0
	.other		__nv_reservedSMEM_offset_0_alias,@"STO_CUDA_RESERVED_SHARED STV_DEFAULT"
__nv_reservedSMEM_offset_0_alias:
	.zero		0


//--------------------- .nv.constant0.matmul_kernel --------------------------
	.section	.nv.constant0.matmul_kernel,"a",@progbits
	.sectionflags	@""
	.align	4
.nv.constant0.matmul_kernel:
	.zero		608


//--------------------- SYMBOLS --------------------------

	.type		.nv.reservedSmem.offset0,@object
	.size		.nv.reservedSmem.offset0,0x4
